	.target	sm_80

	.elftype	@"ET_EXEC"


//--------------------- .note.nv.tkinfo           --------------------------
	.section	.note.nv.tkinfo,"",@"SHT_NOTE"
	.sectionflags	@"SHF_NOTE_NV_TKINFO"
	.tkinfo
        /*0018*/ 	.word	0x00000002
        /*0030*/ 	.string	""
        /*0030*/ 	.string	"ptxas"
        /*0030*/ 	.string	"Cuda compilation tools, release 13.0, V13.0.88"
        /*0030*/ 	.string	"Build cuda_13.0.r13.0/compiler.36424714_0"
        /*0030*/ 	.string	"-v  -suppress-debug-info  -lineinfo  -arch sm_80 "



//--------------------- .note.nv.cuinfo           --------------------------
	.section	.note.nv.cuinfo,"",@"SHT_NOTE"
	.sectionflags	@"SHF_NOTE_NV_CUINFO"
        /*0018*/ 	.short	0x0002
        /*001a*/ 	.short	0x0050
        /*001c*/ 	.short	0x0082
	.zero		2


//--------------------- .nv.info                  --------------------------
	.section	.nv.info,"",@"SHT_CUDA_INFO"
	.align	4


	//----- nvinfo : EIATTR_REGCOUNT
	.align		4
        /*0000*/ 	.byte	0x04, 0x2f
        /*0002*/ 	.short	(.L_1 - .L_0)
	.align		4
.L_0:
        /*0004*/ 	.word	index@(matmul_kernel)
        /*0008*/ 	.word	0x000000ff


	//----- nvinfo : EIATTR_FRAME_SIZE
	.align		4
.L_1:
        /*000c*/ 	.byte	0x04, 0x11
        /*000e*/ 	.short	(.L_3 - .L_2)
	.align		4
.L_2:
        /*0010*/ 	.word	index@(matmul_kernel)
        /*0014*/ 	.word	0x00005898


	//----- nvinfo : EIATTR_MIN_STACK_SIZE
	.align		4
.L_3:
        /*0018*/ 	.byte	0x04, 0x12
        /*001a*/ 	.short	(.L_5 - .L_4)
	.align		4
.L_4:
        /*001c*/ 	.word	index@(matmul_kernel)
        /*0020*/ 	.word	0x00005898
.L_5:


//--------------------- .nv.info.matmul_kernel    --------------------------
	.section	.nv.info.matmul_kernel,"",@"SHT_CUDA_INFO"
	.sectionflags	@""
	.align	4


	//----- nvinfo : EIATTR_CUDA_API_VERSION
	.align		4
        /*0000*/ 	.byte	0x04, 0x37
        /*0002*/ 	.short	(.L_7 - .L_6)
.L_6:
        /*0004*/ 	.word	0x00000082


	//----- nvinfo : EIATTR_SW2861232_WAR
	.align		4
.L_7:
        /*0008*/ 	.byte	0x01, 0x35
	.zero		2


	//----- nvinfo : EIATTR_PARAM_CBANK
	.align		4
        /*000c*/ 	.byte	0x04, 0x0a
        /*000e*/ 	.short	(.L_9 - .L_8)
	.align		4
.L_8:
        /*0010*/ 	.word	index@(.nv.constant0.matmul_kernel)
        /*0014*/ 	.short	0x0160
        /*0016*/ 	.short	0x0050


	//----- nvinfo : EIATTR_CBANK_PARAM_SIZE
	.align		4
.L_9:
        /*0018*/ 	.byte	0x03, 0x19
        /*001a*/ 	.short	0x0050


	//----- nvinfo : EIATTR_KPARAM_INFO
	.align		4
        /*001c*/ 	.byte	0x04, 0x17
        /*001e*/ 	.short	(.L_11 - .L_10)
.L_10:
        /*0020*/ 	.word	0x00000000
        /*0024*/ 	.short	0x000d
        /*0026*/ 	.short	0x0048
        /*0028*/ 	.byte	0x00, 0xf4, 0x21, 0x00


	//----- nvinfo : EIATTR_KPARAM_INFO
	.align		4
.L_11:
        /*002c*/ 	.byte	0x04, 0x17
        /*002e*/ 	.short	(.L_13 - .L_12)
.L_12:
        /*0030*/ 	.word	0x00000000
        /*0034*/ 	.short	0x000c
        /*0036*/ 	.short	0x0040
        /*0038*/ 	.byte	0x00, 0xf4, 0x21, 0x00


	//----- nvinfo : EIATTR_KPARAM_INFO
	.align		4
.L_13:
        /*003c*/ 	.byte	0x04, 0x17
        /*003e*/ 	.short	(.L_15 - .L_14)
.L_14:
        /*0040*/ 	.word	0x00000000
        /*0044*/ 	.short	0x000b
        /*0046*/ 	.short	0x0038
        /*0048*/ 	.byte	0x00, 0xf0, 0x11, 0x00


	//----- nvinfo : EIATTR_KPARAM_INFO
	.align		4
.L_15:
        /*004c*/ 	.byte	0x04, 0x17
        /*004e*/ 	.short	(.L_17 - .L_16)
.L_16:
        /*0050*/ 	.word	0x00000000
        /*0054*/ 	.short	0x000a
        /*0056*/ 	.short	0x0034
        /*0058*/ 	.byte	0x00, 0xf0, 0x11, 0x00


	//----- nvinfo : EIATTR_KPARAM_INFO
	.align		4
.L_17:
        /*005c*/ 	.byte	0x04, 0x17
        /*005e*/ 	.short	(.L_19 - .L_18)
.L_18:
        /*0060*/ 	.word	0x00000000
        /*0064*/ 	.short	0x0009
        /*0066*/ 	.short	0x0030
        /*0068*/ 	.byte	0x00, 0xf0, 0x11, 0x00


	//----- nvinfo : EIATTR_KPARAM_INFO
	.align		4
.L_19:
        /*006c*/ 	.byte	0x04, 0x17
        /*006e*/ 	.short	(.L_21 - .L_20)
.L_20:
        /*0070*/ 	.word	0x00000000
        /*0074*/ 	.short	0x0008
        /*0076*/ 	.short	0x002c
        /*0078*/ 	.byte	0x00, 0xf0, 0x11, 0x00


	//----- nvinfo : EIATTR_KPARAM_INFO
	.align		4
.L_21:
        /*007c*/ 	.byte	0x04, 0x17
        /*007e*/ 	.short	(.L_23 - .L_22)
.L_22:
        /*0080*/ 	.word	0x00000000
        /*0084*/ 	.short	0x0007
        /*0086*/ 	.short	0x0028
        /*0088*/ 	.byte	0x00, 0xf0, 0x11, 0x00


	//----- nvinfo : EIATTR_KPARAM_INFO
	.align		4
.L_23:
        /*008c*/ 	.byte	0x04, 0x17
        /*008e*/ 	.short	(.L_25 - .L_24)
.L_24:
        /*0090*/ 	.word	0x00000000
        /*0094*/ 	.short	0x0006
        /*0096*/ 	.short	0x0024
        /*0098*/ 	.byte	0x00, 0xf0, 0x11, 0x00


	//----- nvinfo : EIATTR_KPARAM_INFO
	.align		4
.L_25:
        /*009c*/ 	.byte	0x04, 0x17
        /*009e*/ 	.short	(.L_27 - .L_26)
.L_26:
        /*00a0*/ 	.word	0x00000000
        /*00a4*/ 	.short	0x0005
        /*00a6*/ 	.short	0x0020
        /*00a8*/ 	.byte	0x00, 0xf0, 0x11, 0x00


	//----- nvinfo : EIATTR_KPARAM_INFO
	.align		4
.L_27:
        /*00ac*/ 	.byte	0x04, 0x17
        /*00ae*/ 	.short	(.L_29 - .L_28)
.L_28:
        /*00b0*/ 	.word	0x00000000
        /*00b4*/ 	.short	0x0004
        /*00b6*/ 	.short	0x001c
        /*00b8*/ 	.byte	0x00, 0xf0, 0x11, 0x00


	//----- nvinfo : EIATTR_KPARAM_INFO
	.align		4
.L_29:
        /*00bc*/ 	.byte	0x04, 0x17
        /*00be*/ 	.short	(.L_31 - .L_30)
.L_30:
        /*00c0*/ 	.word	0x00000000
        /*00c4*/ 	.short	0x0003
        /*00c6*/ 	.short	0x0018
        /*00c8*/ 	.byte	0x00, 0xf0, 0x11, 0x00


	//----- nvinfo : EIATTR_KPARAM_INFO
	.align		4
.L_31:
        /*00cc*/ 	.byte	0x04, 0x17
        /*00ce*/ 	.short	(.L_33 - .L_32)
.L_32:
        /*00d0*/ 	.word	0x00000000
        /*00d4*/ 	.short	0x0002
        /*00d6*/ 	.short	0x0010
        /*00d8*/ 	.byte	0x00, 0xf4, 0x21, 0x00


	//----- nvinfo : EIATTR_KPARAM_INFO
	.align		4
.L_33:
        /*00dc*/ 	.byte	0x04, 0x17
        /*00de*/ 	.short	(.L_35 - .L_34)
.L_34:
        /*00e0*/ 	.word	0x00000000
        /*00e4*/ 	.short	0x0001
        /*00e6*/ 	.short	0x0008
        /*00e8*/ 	.byte	0x00, 0xf4, 0x21, 0x00


	//----- nvinfo : EIATTR_KPARAM_INFO
	.align		4
.L_35:
        /*00ec*/ 	.byte	0x04, 0x17
        /*00ee*/ 	.short	(.L_37 - .L_36)
.L_36:
        /*00f0*/ 	.word	0x00000000
        /*00f4*/ 	.short	0x0000
        /*00f6*/ 	.short	0x0000
        /*00f8*/ 	.byte	0x00, 0xf4, 0x21, 0x00


	//----- nvinfo : EIATTR_MAXREG_COUNT
	.align		4
.L_37:
        /*00fc*/ 	.byte	0x03, 0x1b
        /*00fe*/ 	.short	0x00ff


	//----- nvinfo : EIATTR_NUM_BARRIERS
	.align		4
        /*0100*/ 	.byte	0x02, 0x4c
        /*0102*/ 	.byte	0x01
	.zero		1


	//----- nvinfo : EIATTR_ANNOTATIONS
	.align		4
        /*0104*/ 	.byte	0x04, 0x55
        /*0106*/ 	.short	(.L_39 - .L_38)


	//   ....[0]....
.L_38:
        /*0108*/ 	.word	0x00000001
        /*010c*/ 	.byte	0x20, 0x06, 0x00, 0x00, 0x01, 0x00, 0x00, 0x00, 0xb0, 0x06, 0x00, 0x00, 0x01, 0x00, 0x00, 0x00
        /* <DEDUP_REMOVED lines=1974> */
        /*7c7c*/ 	.byte	0x60, 0x86, 0x02, 0x00, 0x01, 0x00, 0x00, 0x00, 0x70, 0x86, 0x02, 0x00


	//----- nvinfo : EIATTR_MERCURY_ISA_VERSION
	.align		4
.L_39:
        /*7c88*/ 	.byte	0x03, 0x5f
        /*7c8a*/ 	.short	0x0000


	//----- nvinfo : EIATTR_EXIT_INSTR_OFFSETS
	.align		4
        /*7c8c*/ 	.byte	0x04, 0x1c
        /*7c8e*/ 	.short	(.L_41 - .L_40)


	//   ....[0]....
.L_40:
        /*7c90*/ 	.word	0x000f3390


	//   ....[1]....
        /*7c94*/ 	.word	0x000f33b0


	//----- nvinfo : EIATTR_REQNTID
	.align		4
.L_41:
        /*7c98*/ 	.byte	0x04, 0x10
        /*7c9a*/ 	.short	(.L_43 - .L_42)
.L_42:
        /*7c9c*/ 	.word	0x00000080
        /*7ca0*/ 	.word	0x00000001
        /*7ca4*/ 	.word	0x00000001
.L_43:


//--------------------- .nv.callgraph             --------------------------
	.section	.nv.callgraph,"",@"SHT_CUDA_CALLGRAPH"
	.align	4
	.sectionentsize	8
	.align		4
        /*0000*/ 	.word	0x00000000
	.align		4
        /*0004*/ 	.word	0xffffffff
	.align		4
        /*0008*/ 	.word	0x00000000
	.align		4
        /*000c*/ 	.word	0xfffffffe
	.align		4
        /*0010*/ 	.word	0x00000000
	.align		4
        /*0014*/ 	.word	0xfffffffd
	.align		4
        /*0018*/ 	.word	0x00000000
	.align		4
        /*001c*/ 	.word	0xfffffffc


//--------------------- .nv.rel.action            --------------------------
	.section	.nv.rel.action,"",@"SHT_CUDA_RELOCINFO"
	.align	8
	.sectionentsize	8
        /*0000*/ 	.byte	0x73, 0x00, 0x00, 0x00, 0x00, 0x00, 0x00, 0x00, 0x00, 0x00, 0x00, 0x11, 0x25, 0x00, 0x05, 0x36


//--------------------- .nv.constant0.matmul_kernel --------------------------
	.section	.nv.constant0.matmul_kernel,"a",@progbits
	.sectionflags	@""
	.align	4
.nv.constant0.matmul_kernel:
	.zero		432


//--------------------- .text.matmul_kernel       --------------------------
	.section	.text.matmul_kernel,"ax",@progbits
	.sectioninfo	@"SHI_REGISTERS=255"
	.align	128
        .global         matmul_kernel
        .type           matmul_kernel,@function
        .size           matmul_kernel,(.L_x_4 - matmul_kernel)
        .other          matmul_kernel,@"STO_CUDA_ENTRY STV_DEFAULT"
matmul_kernel:
.text.matmul_kernel:
[----:B------:R-:W-:Y:S02]  /*0000*/  IMAD.MOV.U32 R1, RZ, RZ, c[0x0][0x28] ;  /* 0x00000a00ff017624 */ /* 0x000fe400078e00ff */
[----:B------:R-:W-:Y:S01]  /*0010*/  IMAD.MOV.U32 R6, RZ, RZ, 0x1ff ;  /* 0x000001ffff067424 */ /* 0x000fe200078e00ff */
[----:B------:R-:W1:Y:S01]  /*0020*/  S2R R5, SR_CTAID.X ;  /* 0x0000000000057919 */ /* 0x000e620000002500 */
[----:B------:R-:W-:Y:S01]  /*0030*/  IMAD.MOV.U32 R244, RZ, RZ, RZ ;  /* 0x000000fffff47224 */ /* 0x000fe200078e00ff */
[----:B------:R-:W-:Y:S02]  /*0040*/  IADD3 R1, R1, -0x5898, RZ ;  /* 0xffffa76801017810 */ /* 0x000fe40007ffe0ff */
[----:B------:R-:W-:Y:S01]  /*0050*/  IADD3 R0, R6, c[0x0][0x17c], RZ ;  /* 0x00005f0006007a10 */ /* 0x000fe20007ffe0ff */
[----:B------:R-:W2:Y:S03]  /*0060*/  S2R R12, SR_TID.X ;  /* 0x00000000000c7919 */ /* 0x000ea60000002100 */
[----:B------:R-:W-:-:S04]  /*0070*/  SHF.R.S32.HI R3, RZ, 0x1f, R0 ;  /* 0x0000001fff037819 */ /* 0x000fc80000011400 */
[----:B------:R-:W-:-:S04]  /*0080*/  LEA.HI R3, R3, R0, RZ, 0x9 ;  /* 0x0000000003037211 */ /* 0x000fc800078f48ff */
[----:B------:R-:W-:-:S05]  /*0090*/  SHF.R.S32.HI R3, RZ, 0x9, R3 ;  /* 0x00000009ff037819 */ /* 0x000fca0000011403 */
[----:B------:R-:W-:Y:S01]  /*00a0*/  IMAD.SHL.U32 R4, R3, 0x8, RZ ;  /* 0x0000000803047824 */ /* 0x000fe200078e00ff */
[----:B-1----:R-:W-:-:S04]  /*00b0*/  IABS R10, R5 ;  /* 0x00000005000a7213 */ /* 0x002fc80000000000 */
[-C--:B------:R-:W-:Y:S02]  /*00c0*/  IABS R7, R4.reuse ;  /* 0x0000000400077213 */ /* 0x080fe40000000000 */
[----:B------:R-:W-:Y:S02]  /*00d0*/  IABS R11, R4 ;  /* 0x00000004000b7213 */ /* 0x000fe40000000000 */
[----:B------:R-:W1:Y:S01]  /*00e0*/  I2F.RP R0, R7 ;  /* 0x0000000700007306 */ /* 0x000e620000209400 */
[----:B--2---:R-:W-:Y:S02]  /*00f0*/  LOP3.LUT R13, R12, 0x7f, RZ, 0xc0, !PT ;  /* 0x0000007f0c0d7812 */ /* 0x004fe400078ec0ff */
[----:B------:R-:W-:-:S04]  /*0100*/  SHF.R.U32.HI R243, RZ, 0x6, R12 ;  /* 0x00000006fff37819 */ /* 0x000fc8000001160c */
[----:B------:R-:W-:Y:S01]  /*0110*/  SGXT.U32 R243, R243, 0x1 ;  /* 0x00000001f3f3781a */ /* 0x000fe20000000000 */
[----:B-1----:R-:W1:Y:S02]  /*0120*/  MUFU.RCP R0, R0 ;  /* 0x0000000000007308 */ /* 0x002e640000001000 */
[----:B-1----:R-:W-:Y:S02]  /*0130*/  IADD3 R2, R0, 0xffffffe, RZ ;  /* 0x0ffffffe00027810 */ /* 0x002fe40007ffe0ff */
[----:B------:R-:W-:-:S04]  /*0140*/  IADD3 R0, RZ, -R11, RZ ;  /* 0x8000000bff007210 */ /* 0x000fc80007ffe0ff */
[----:B------:R1:W2:Y:S02]  /*0150*/  F2I.FTZ.U32.TRUNC.NTZ R3, R2 ;  /* 0x0000000200037305 */ /* 0x0002a4000021f000 */
[----:B-1----:R-:W-:Y:S02]  /*0160*/  IMAD.MOV.U32 R2, RZ, RZ, RZ ;  /* 0x000000ffff027224 */ /* 0x002fe400078e00ff */
[----:B--2---:R-:W-:-:S04]  /*0170*/  IMAD.MOV R8, RZ, RZ, -R3 ;  /* 0x000000ffff087224 */ /* 0x004fc800078e0a03 */
[----:B------:R-:W-:Y:S02]  /*0180*/  IMAD R9, R8, R7, RZ ;  /* 0x0000000708097224 */ /* 0x000fe400078e02ff */
[----:B------:R-:W-:Y:S02]  /*0190*/  IMAD.MOV.U32 R8, RZ, RZ, R10 ;  /* 0x000000ffff087224 */ /* 0x000fe400078e000a */
[----:B------:R-:W-:-:S06]  /*01a0*/  IMAD.HI.U32 R3, R3, R9, R2 ;  /* 0x0000000903037227 */ /* 0x000fcc00078e0002 */
[----:B------:R-:W-:-:S04]  /*01b0*/  IMAD.HI.U32 R3, R3, R8, RZ ;  /* 0x0000000803037227 */ /* 0x000fc800078e00ff */
[----:B------:R-:W-:-:S05]  /*01c0*/  IMAD R0, R3, R0, R8 ;  /* 0x0000000003007224 */ /* 0x000fca00078e0208 */
[----:B------:R-:W-:-:S13]  /*01d0*/  ISETP.GT.U32.AND P1, PT, R7, R0, PT ;  /* 0x000000000700720c */ /* 0x000fda0003f24070 */
[----:B------:R-:W-:Y:S01]  /*01e0*/  @!P1 IMAD.IADD R0, R0, 0x1, -R7 ;  /* 0x0000000100009824 */ /* 0x000fe200078e0a07 */
[----:B------:R-:W-:Y:S02]  /*01f0*/  @!P1 IADD3 R3, R3, 0x1, RZ ;  /* 0x0000000103039810 */ /* 0x000fe40007ffe0ff */
[----:B------:R-:W-:Y:S02]  /*0200*/  ISETP.NE.AND P1, PT, R4, RZ, PT ;  /* 0x000000ff0400720c */ /* 0x000fe40003f25270 */
[----:B------:R-:W-:Y:S02]  /*0210*/  ISETP.GE.U32.AND P0, PT, R0, R7, PT ;  /* 0x000000070000720c */ /* 0x000fe40003f06070 */
[----:B------:R-:W-:-:S04]  /*0220*/  LOP3.LUT R0, R5, R4, RZ, 0x3c, !PT ;  /* 0x0000000405007212 */ /* 0x000fc800078e3cff */
[----:B------:R-:W-:Y:S02]  /*0230*/  ISETP.GE.AND P2, PT, R0, RZ, PT ;  /* 0x000000ff0000720c */ /* 0x000fe40003f46270 */
[----:B------:R-:W-:-:S05]  /*0240*/  IADD3 R0, R6, c[0x0][0x178], RZ ;  /* 0x00005e0006007a10 */ /* 0x000fca0007ffe0ff */
[----:B------:R-:W-:-:S05]  /*0250*/  @P0 IADD3 R3, R3, 0x1, RZ ;  /* 0x0000000103030810 */ /* 0x000fca0007ffe0ff */
[----:B------:R-:W-:Y:S01]  /*0260*/  IMAD.MOV.U32 R2, RZ, RZ, R3 ;  /* 0x000000ffff027224 */ /* 0x000fe200078e0003 */
[----:B------:R-:W-:-:S03]  /*0270*/  SHF.R.S32.HI R3, RZ, 0x1f, R0 ;  /* 0x0000001fff037819 */ /* 0x000fc60000011400 */
[----:B------:R-:W-:Y:S01]  /*0280*/  @!P2 IMAD.MOV R2, RZ, RZ, -R2 ;  /* 0x000000ffff02a224 */ /* 0x000fe200078e0a02 */
[----:B------:R-:W-:Y:S02]  /*0290*/  @!P1 LOP3.LUT R2, RZ, R4, RZ, 0x33, !PT ;  /* 0x00000004ff029212 */ /* 0x000fe400078e33ff */
[----:B------:R-:W-:-:S03]  /*02a0*/  LEA.HI R3, R3, R0, RZ, 0x9 ;  /* 0x0000000003037211 */ /* 0x000fc600078f48ff */
[----:B------:R-:W-:Y:S02]  /*02b0*/  IMAD.SHL.U32 R6, R2, 0x8, RZ ;  /* 0x0000000802067824 */ /* 0x000fe400078e00ff */
[----:B------:R-:W-:-:S03]  /*02c0*/  IMAD.MOV R2, RZ, RZ, -R2 ;  /* 0x000000ffff027224 */ /* 0x000fc600078e0a02 */
[----:B------:R-:W-:Y:S01]  /*02d0*/  LEA.HI.SX32 R3, R3, -R6, 0x17 ;  /* 0x8000000603037211 */ /* 0x000fe200078fbaff */
[----:B------:R-:W-:-:S03]  /*02e0*/  IMAD R8, R4, R2, R5 ;  /* 0x0000000204087224 */ /* 0x000fc600078e0205 */
[----:B------:R-:W-:-:S04]  /*02f0*/  IMNMX R11, R3, 0x8, PT ;  /* 0x00000008030b7817 */ /* 0x000fc80003800200 */
[-C--:B------:R-:W-:Y:S02]  /*0300*/  IABS R7, R11.reuse ;  /* 0x0000000b00077213 */ /* 0x080fe40000000000 */
[----:B------:R-:W-:Y:S02]  /*0310*/  IABS R4, R11 ;  /* 0x0000000b00047213 */ /* 0x000fe40000000000 */
[----:B------:R-:W1:Y:S08]  /*0320*/  I2F.RP R0, R7 ;  /* 0x0000000700007306 */ /* 0x000e700000209400 */
[----:B-1----:R-:W1:Y:S02]  /*0330*/  MUFU.RCP R0, R0 ;  /* 0x0000000000007308 */ /* 0x002e640000001000 */
[----:B-1----:R-:W-:Y:S01]  /*0340*/  IADD3 R3, R0, 0xffffffe, RZ ;  /* 0x0ffffffe00037810 */ /* 0x002fe20007ffe0ff */
[----:B------:R-:W-:Y:S01]  /*0350*/  IMAD.MOV R0, RZ, RZ, -R4 ;  /* 0x000000ffff007224 */ /* 0x000fe200078e0a04 */
[----:B------:R-:W-:-:S04]  /*0360*/  IABS R4, c[0x0][0x17c] ;  /* 0x00005f0000047a13 */ /* 0x000fc80000000000 */
[----:B------:R-:W1:Y:S02]  /*0370*/  F2I.FTZ.U32.TRUNC.NTZ R3, R3 ;  /* 0x0000000300037305 */ /* 0x000e64000021f000 */
[----:B-1----:R-:W-:-:S05]  /*0380*/  IMAD.MOV R9, RZ, RZ, -R3 ;  /* 0x000000ffff097224 */ /* 0x002fca00078e0a03 */
[----:B------:R-:W-:Y:S02]  /*0390*/  MOV R2, R9 ;  /* 0x0000000900027202 */ /* 0x000fe40000000f00 */
[----:B------:R-:W-:-:S03]  /*03a0*/  IABS R9, R8 ;  /* 0x0000000800097213 */ /* 0x000fc60000000000 */
[----:B------:R-:W-:Y:S02]  /*03b0*/  IMAD R5, R2, R7, RZ ;  /* 0x0000000702057224 */ /* 0x000fe400078e02ff */
[----:B------:R-:W-:-:S04]  /*03c0*/  IMAD.MOV.U32 R2, RZ, RZ, RZ ;  /* 0x000000ffff027224 */ /* 0x000fc800078e00ff */
[----:B------:R-:W-:Y:S01]  /*03d0*/  IMAD.HI.U32 R2, R3, R5, R2 ;  /* 0x0000000503027227 */ /* 0x000fe200078e0002 */
[----:B------:R-:W-:-:S05]  /*03e0*/  IABS R3, c[0x0][0x178] ;  /* 0x00005e0000037a13 */ /* 0x000fca0000000000 */
[----:B------:R-:W-:-:S04]  /*03f0*/  IMAD.HI.U32 R2, R2, R9, RZ ;  /* 0x0000000902027227 */ /* 0x000fc800078e00ff */
[----:B------:R-:W-:Y:S02]  /*0400*/  IMAD R0, R2, R0, R9 ;  /* 0x0000000002007224 */ /* 0x000fe400078e0209 */
[----:B------:R-:W-:-:S03]  /*0410*/  IMAD.MOV.U32 R9, RZ, RZ, R3 ;  /* 0x000000ffff097224 */ /* 0x000fc600078e0003 */
[----:B------:R-:W-:Y:S01]  /*0420*/  ISETP.GT.U32.AND P1, PT, R7, R0, PT ;  /* 0x000000000700720c */ /* 0x000fe20003f24070 */
[----:B------:R-:W1:-:S12]  /*0430*/  I2F.RP R3, R9 ;  /* 0x0000000900037306 */ /* 0x000e580000209400 */
[----:B------:R-:W-:Y:S01]  /*0440*/  @!P1 IMAD.IADD R0, R0, 0x1, -R7 ;  /* 0x0000000100009824 */ /* 0x000fe200078e0a07 */
[----:B------:R-:W-:Y:S02]  /*0450*/  @!P1 IADD3 R2, R2, 0x1, RZ ;  /* 0x0000000102029810 */ /* 0x000fe40007ffe0ff */
[----:B------:R-:W-:Y:S01]  /*0460*/  ISETP.NE.AND P1, PT, R11, RZ, PT ;  /* 0x000000ff0b00720c */ /* 0x000fe20003f25270 */
[----:B-1----:R-:W1:Y:S01]  /*0470*/  MUFU.RCP R3, R3 ;  /* 0x0000000300037308 */ /* 0x002e620000001000 */
[----:B------:R-:W-:Y:S02]  /*0480*/  ISETP.GE.U32.AND P0, PT, R0, R7, PT ;  /* 0x000000070000720c */ /* 0x000fe40003f06070 */
[----:B------:R-:W-:-:S04]  /*0490*/  LOP3.LUT R0, R8, R11, RZ, 0x3c, !PT ;  /* 0x0000000b08007212 */ /* 0x000fc800078e3cff */
[----:B------:R-:W-:Y:S01]  /*04a0*/  ISETP.GE.AND P2, PT, R0, RZ, PT ;  /* 0x000000ff0000720c */ /* 0x000fe20003f46270 */
[----:B------:R-:W-:-:S04]  /*04b0*/  IMAD.MOV.U32 R0, RZ, RZ, R4 ;  /* 0x000000ffff007224 */ /* 0x000fc800078e0004 */
[----:B------:R-:W2:Y:S02]  /*04c0*/  I2F.RP R4, R0 ;  /* 0x0000000000047306 */ /* 0x000ea40000209400 */
[----:B------:R-:W-:Y:S02]  /*04d0*/  @P0 IADD3 R2, R2, 0x1, RZ ;  /* 0x0000000102020810 */ /* 0x000fe40007ffe0ff */
[----:B-1----:R-:W-:-:S03]  /*04e0*/  IADD3 R3, R3, 0xffffffe, RZ ;  /* 0x0ffffffe03037810 */ /* 0x002fc60007ffe0ff */
[----:B------:R-:W-:-:S03]  /*04f0*/  IMAD.MOV.U32 R252, RZ, RZ, R2 ;  /* 0x000000fffffc7224 */ /* 0x000fc600078e0002 */
[----:B------:R-:W1:Y:S02]  /*0500*/  F2I.FTZ.U32.TRUNC.NTZ R3, R3 ;  /* 0x0000000300037305 */ /* 0x000e64000021f000 */
[----:B------:R-:W-:Y:S02]  /*0510*/  @!P2 IADD3 R252, -R252, RZ, RZ ;  /* 0x000000fffcfca210 */ /* 0x000fe40007ffe1ff */
[----:B------:R-:W-:-:S04]  /*0520*/  @!P1 LOP3.LUT R252, RZ, R11, RZ, 0x33, !PT ;  /* 0x0000000bfffc9212 */ /* 0x000fc800078e33ff */
[----:B--2---:R-:W2:Y:S01]  /*0530*/  MUFU.RCP R4, R4 ;  /* 0x0000000400047308 */ /* 0x004ea20000001000 */
[----:B------:R-:W-:Y:S02]  /*0540*/  IMAD.MOV R2, RZ, RZ, -R252 ;  /* 0x000000ffff027224 */ /* 0x000fe400078e0afc */
[----:B------:R-:W-:Y:S02]  /*0550*/  IMAD.SHL.U32 R252, R252, 0x200, RZ ;  /* 0x00000200fcfc7824 */ /* 0x000fe400078e00ff */
[----:B------:R-:W-:Y:S02]  /*0560*/  IMAD R2, R11, R2, R8 ;  /* 0x000000020b027224 */ /* 0x000fe400078e0208 */
[----:B-1----:R-:W-:Y:S01]  /*0570*/  IMAD.MOV R5, RZ, RZ, -R3 ;  /* 0x000000ffff057224 */ /* 0x002fe200078e0a03 */
[----:B------:R-:W-:Y:S01]  /*0580*/  LOP3.LUT R243, R252, R243, RZ, 0xfc, !PT ;  /* 0x000000f3fcf37212 */ /* 0x000fe200078efcff */
[----:B------:R-:W-:Y:S02]  /*0590*/  IMAD.IADD R2, R6, 0x1, R2 ;  /* 0x0000000106027824 */ /* 0x000fe400078e0202 */
[----:B------:R-:W-:Y:S01]  /*05a0*/  IMAD.MOV.U32 R6, RZ, RZ, R5 ;  /* 0x000000ffff067224 */ /* 0x000fe200078e0005 */
[C---:B------:R-:W-:Y:S01]  /*05b0*/  LOP3.LUT R12, R243.reuse, 0x1fe, RZ, 0xfc, !PT ;  /* 0x000001fef30c7812 */ /* 0x040fe200078efcff */
[----:B------:R-:W-:Y:S01]  /*05c0*/  IMAD R17, R2, 0x200, R13 ;  /* 0x0000020002117824 */ /* 0x000fe200078e020d */
[----:B------:R-:W-:Y:S01]  /*05d0*/  LOP3.LUT R19, R243, 0x28, RZ, 0xfc, !PT ;  /* 0x00000028f3137812 */ /* 0x000fe200078efcff */
[----:B------:R-:W-:Y:S01]  /*05e0*/  IMAD R5, R6, R9, RZ ;  /* 0x0000000906057224 */ /* 0x000fe200078e02ff */
[----:B--2---:R-:W-:Y:S01]  /*05f0*/  IADD3 R4, R4, 0xffffffe, RZ ;  /* 0x0ffffffe04047810 */ /* 0x004fe20007ffe0ff */
[----:B------:R-:W-:Y:S01]  /*0600*/  IMAD.MOV.U32 R2, RZ, RZ, RZ ;  /* 0x000000ffff027224 */ /* 0x000fe200078e00ff */
[----:B------:R-:W-:Y:S01]  /*0610*/  IABS R6, R17 ;  /* 0x0000001100067213 */ /* 0x000fe20000000000 */
[----:B------:R-:W-:Y:S01]  /*0620*/  STL [R1+0x3420], R17 ;  /* 0x0034201101007387 */ /* 0x000fe20000100800 */
[----:B------:R-:W-:Y:S01]  /*0630*/  IADD3 R13, R17, 0x180, RZ ;  /* 0x00000180110d7810 */ /* 0x000fe20007ffe0ff */
[----:B------:R-:W-:Y:S01]  /*0640*/  IMAD.HI.U32 R2, R3, R5, R2 ;  /* 0x0000000503027227 */ /* 0x000fe200078e0002 */
[----:B------:R-:W-:Y:S01]  /*0650*/  MOV R5, R6 ;  /* 0x0000000600057202 */ /* 0x000fe20000000f00 */
[----:B------:R1:W2:Y:S01]  /*0660*/  F2I.FTZ.U32.TRUNC.NTZ R245, R4 ;  /* 0x0000000400f57305 */ /* 0x0002a2000021f000 */
[----:B------:R-:W-:-:S02]  /*0670*/  IADD3 R16, R17, 0x80, RZ ;  /* 0x0000008011107810 */ /* 0x000fc40007ffe0ff */
[----:B------:R-:W-:Y:S01]  /*0680*/  IADD3 R14, R17, 0x100, RZ ;  /* 0x00000100110e7810 */ /* 0x000fe20007ffe0ff */
[----:B------:R-:W-:Y:S01]  /*0690*/  IMAD.HI.U32 R3, R2, R5, RZ ;  /* 0x0000000502037227 */ /* 0x000fe200078e00ff */
[----:B------:R-:W-:Y:S01]  /*06a0*/  IABS R10, R13 ;  /* 0x0000000d000a7213 */ /* 0x000fe20000000000 */
[----:B------:R-:W-:Y:S01]  /*06b0*/  STL [R1+0x3424], R16 ;  /* 0x0034241001007387 */ /* 0x000fe20000100800 */
[----:B------:R-:W-:Y:S01]  /*06c0*/  IABS R7, R16 ;  /* 0x0000001000077213 */ /* 0x000fe20000000000 */
[----:B------:R-:W-:Y:S01]  /*06d0*/  IMAD.MOV R6, RZ, RZ, -R3 ;  /* 0x000000ffff067224 */ /* 0x000fe200078e0a03 */
[----:B------:R-:W-:Y:S01]  /*06e0*/  IABS R8, R14 ;  /* 0x0000000e00087213 */ /* 0x000fe20000000000 */
[----:B------:R-:W-:Y:S01]  /*06f0*/  STL [R1+0x342c], R14 ;  /* 0x00342c0e01007387 */ /* 0x000fe20000100800 */
[----:B------:R-:W-:Y:S01]  /*0700*/  IABS R15, R12 ;  /* 0x0000000c000f7213 */ /* 0x000fe20000000000 */
[----:B------:R-:W-:Y:S01]  /*0710*/  IMAD R3, R9, R6, R5 ;  /* 0x0000000609037224 */ /* 0x000fe200078e0205 */
[----:B------:R-:W-:Y:S01]  /*0720*/  ISETP.GE.AND P5, PT, R16, RZ, PT ;  /* 0x000000ff1000720c */ /* 0x000fe20003fa6270 */
[----:B------:R-:W-:Y:S01]  /*0730*/  IMAD.MOV.U32 R6, RZ, RZ, R10 ;  /* 0x000000ffff067224 */ /* 0x000fe200078e000a */
[----:B------:R-:W-:Y:S01]  /*0740*/  ISETP.GE.AND P6, PT, R13, RZ, PT ;  /* 0x000000ff0d00720c */ /* 0x000fe20003fc6270 */
[C---:B-1----:R-:W-:Y:S01]  /*0750*/  IMAD.HI.U32 R4, R2.reuse, R7, RZ ;  /* 0x0000000702047227 */ /* 0x042fe200078e00ff */
[----:B------:R-:W-:Y:S01]  /*0760*/  ISETP.GT.U32.AND P0, PT, R9, R3, PT ;  /* 0x000000030900720c */ /* 0x000fe20003f04070 */
[----:B------:R1:W-:Y:S01]  /*0770*/  STL [R1+0x3428], R13 ;  /* 0x0034280d01007387 */ /* 0x0003e20000100800 */
[C---:B------:R-:W-:Y:S01]  /*0780*/  LOP3.LUT R20, R243.reuse, 0x2a, RZ, 0xfc, !PT ;  /* 0x0000002af3147812 */ /* 0x040fe200078efcff */
[C---:B------:R-:W-:Y:S01]  /*0790*/  IMAD.HI.U32 R5, R2.reuse, R8, RZ ;  /* 0x0000000802057227 */ /* 0x040fe200078e00ff */
[C---:B------:R-:W-:Y:S01]  /*07a0*/  LOP3.LUT R25, R243.reuse, 0x32, RZ, 0xfc, !PT ;  /* 0x00000032f3197812 */ /* 0x040fe200078efcff */
[----:B------:R-:W-:Y:S01]  /*07b0*/  STL [R1+0x4540], R252 ;  /* 0x004540fc01007387 */ /* 0x000fe20000100800 */
[C---:B------:R-:W-:Y:S01]  /*07c0*/  LOP3.LUT R22, R243.reuse, 0x2e, RZ, 0xfc, !PT ;  /* 0x0000002ef3167812 */ /* 0x040fe200078efcff */
[----:B------:R-:W-:Y:S01]  /*07d0*/  IMAD.HI.U32 R2, R2, R6, RZ ;  /* 0x0000000602027227 */ /* 0x000fe200078e00ff */
[----:B------:R-:W-:-:S02]  /*07e0*/  LOP3.LUT R24, R243, 0x30, RZ, 0xfc, !PT ;  /* 0x00000030f3187812 */ /* 0x000fc400078efcff */
[----:B------:R-:W-:Y:S01]  /*07f0*/  IABS R23, R25 ;  /* 0x0000001900177213 */ /* 0x000fe20000000000 */
[----:B------:R-:W-:Y:S01]  /*0800*/  IMAD.MOV R4, RZ, RZ, -R4 ;  /* 0x000000ffff047224 */ /* 0x000fe200078e0a04 */
[----:B------:R-:W-:Y:S01]  /*0810*/  IADD3 R10, -R2, RZ, RZ ;  /* 0x000000ff020a7210 */ /* 0x000fe20007ffe1ff */
[----:B------:R-:W-:Y:S01]  /*0820*/  IMAD.MOV R5, RZ, RZ, -R5 ;  /* 0x000000ffff057224 */ /* 0x000fe200078e0a05 */
[----:B------:R-:W-:Y:S01]  /*0830*/  IABS R21, R24 ;  /* 0x0000001800157213 */ /* 0x000fe20000000000 */
[----:B------:R-:W-:Y:S01]  /*0840*/  IMAD R2, R9, R4, R7 ;  /* 0x0000000409027224 */ /* 0x000fe200078e0207 */
[----:B------:R-:W-:Y:S01]  /*0850*/  LOP3.LUT R26, R243, 0x36, RZ, 0xfc, !PT ;  /* 0x00000036f31a7812 */ /* 0x000fe200078efcff */
[----:B------:R-:W-:Y:S01]  /*0860*/  IMAD R6, R9, R10, R6 ;  /* 0x0000000a09067224 */ /* 0x000fe200078e0206 */
[----:B------:R-:W-:Y:S01]  /*0870*/  LOP3.LUT R28, R243, 0x42, RZ, 0xfc, !PT ;  /* 0x00000042f31c7812 */ /* 0x000fe200078efcff */
[C---:B------:R-:W-:Y:S01]  /*0880*/  IMAD R4, R9.reuse, R5, R8 ;  /* 0x0000000509047224 */ /* 0x040fe200078e0208 */
[C---:B------:R-:W-:Y:S01]  /*0890*/  ISETP.GT.U32.AND P1, PT, R9.reuse, R2, PT ;  /* 0x000000020900720c */ /* 0x040fe20003f24070 */
[----:B--2---:R-:W-:Y:S01]  /*08a0*/  IMAD.MOV R11, RZ, RZ, -R245 ;  /* 0x000000ffff0b7224 */ /* 0x004fe200078e0af5 */
[----:B------:R-:W-:Y:S01]  /*08b0*/  ISETP.GT.U32.AND P3, PT, R9, R6, PT ;  /* 0x000000060900720c */ /* 0x000fe20003f64070 */
[----:B------:R-:W-:Y:S01]  /*08c0*/  @!P0 IMAD.IADD R3, R3, 0x1, -R9 ;  /* 0x0000000103038824 */ /* 0x000fe200078e0a09 */
[----:B------:R-:W-:Y:S01]  /*08d0*/  ISETP.GT.U32.AND P2, PT, R9, R4, PT ;  /* 0x000000040900720c */ /* 0x000fe20003f44070 */
[----:B------:R-:W-:Y:S01]  /*08e0*/  IMAD R5, R11, R0, RZ ;  /* 0x000000000b057224 */ /* 0x000fe200078e02ff */
[----:B------:R-:W-:-:S02]  /*08f0*/  IABS R11, R243 ;  /* 0x000000f3000b7213 */ /* 0x000fc40000000000 */
[----:B------:R-:W-:Y:S01]  /*0900*/  ISETP.GT.U32.AND P0, PT, R9, R3, PT ;  /* 0x000000030900720c */ /* 0x000fe20003f04070 */
[----:B------:R-:W-:Y:S01]  /*0910*/  IMAD.HI.U32 R244, R245, R5, R244 ;  /* 0x00000005f5f47227 */ /* 0x000fe200078e00f4 */
[----:B------:R-:W-:Y:S02]  /*0920*/  IABS R31, R28 ;  /* 0x0000001c001f7213 */ /* 0x000fe40000000000 */
[----:B------:R-:W-:Y:S01]  /*0930*/  LOP3.LUT R30, R243, 0x46, RZ, 0xfc, !PT ;  /* 0x00000046f31e7812 */ /* 0x000fe200078efcff */
[--C-:B------:R-:W-:Y:S01]  /*0940*/  @!P1 IMAD.IADD R2, R2, 0x1, -R9.reuse ;  /* 0x0000000102029824 */ /* 0x100fe200078e0a09 */
[----:B------:R-:W-:Y:S01]  /*0950*/  ISETP.GE.AND P1, PT, R12, RZ, PT ;  /* 0x000000ff0c00720c */ /* 0x000fe20003f26270 */
[--C-:B------:R-:W-:Y:S01]  /*0960*/  @!P3 IMAD.IADD R6, R6, 0x1, -R9.reuse ;  /* 0x000000010606b824 */ /* 0x100fe200078e0a09 */
[----:B------:R-:W-:Y:S01]  /*0970*/  IABS R33, R30 ;  /* 0x0000001e00217213 */ /* 0x000fe20000000000 */
[----:B------:R-:W-:Y:S01]  /*0980*/  @!P2 IMAD.IADD R4, R4, 0x1, -R9 ;  /* 0x000000010404a824 */ /* 0x000fe200078e0a09 */
[C---:B------:R-:W-:Y:S01]  /*0990*/  ISETP.GT.U32.AND P2, PT, R9.reuse, R2, PT ;  /* 0x000000020900720c */ /* 0x040fe20003f44070 */
[----:B------:R-:W-:Y:S01]  /*09a0*/  IMAD.HI.U32 R5, R244, R11, RZ ;  /* 0x0000000bf4057227 */ /* 0x000fe200078e00ff */
[----:B------:R-:W-:-:S02]  /*09b0*/  ISETP.GT.U32.AND P4, PT, R9, R6, PT ;  /* 0x000000060900720c */ /* 0x000fc40003f84070 */
[----:B------:R-:W-:Y:S01]  /*09c0*/  ISETP.GT.U32.AND P3, PT, R9, R4, PT ;  /* 0x000000040900720c */ /* 0x000fe20003f64070 */
[----:B------:R-:W-:Y:S01]  /*09d0*/  IMAD.HI.U32 R7, R244, R15, RZ ;  /* 0x0000000ff4077227 */ /* 0x000fe200078e00ff */
[C---:B------:R-:W-:Y:S02]  /*09e0*/  LOP3.LUT R34, R243.reuse, 0x48, RZ, 0xfc, !PT ;  /* 0x00000048f3227812 */ /* 0x040fe400078efcff */
[----:B------:R-:W-:Y:S01]  /*09f0*/  LOP3.LUT R36, R243, 0x4a, RZ, 0xfc, !PT ;  /* 0x0000004af3247812 */ /* 0x000fe200078efcff */
[----:B------:R-:W-:Y:S01]  /*0a00*/  IMAD.MOV R5, RZ, RZ, -R5 ;  /* 0x000000ffff057224 */ /* 0x000fe200078e0a05 */
[----:B------:R-:W-:Y:S01]  /*0a10*/  IADD3 R8, -R7, RZ, RZ ;  /* 0x000000ff07087210 */ /* 0x000fe20007ffe1ff */
[----:B------:R-:W-:Y:S01]  /*0a20*/  @!P0 IMAD.IADD R3, R3, 0x1, -R9 ;  /* 0x0000000103038824 */ /* 0x000fe200078e0a09 */
[----:B------:R-:W-:Y:S01]  /*0a30*/  IABS R35, R34 ;  /* 0x0000002200237213 */ /* 0x000fe20000000000 */
[----:B------:R-:W-:Y:S01]  /*0a40*/  IMAD R7, R0, R5, R11 ;  /* 0x0000000500077224 */ /* 0x000fe200078e020b */
[----:B------:R-:W-:Y:S01]  /*0a50*/  LOP3.LUT R5, R243, 0x2, RZ, 0xfc, !PT ;  /* 0x00000002f3057812 */ /* 0x000fe200078efcff */
[--C-:B------:R-:W-:Y:S01]  /*0a60*/  @!P4 IMAD.IADD R6, R6, 0x1, -R9.reuse ;  /* 0x000000010606c824 */ /* 0x100fe200078e0a09 */
[----:B------:R-:W-:Y:S01]  /*0a70*/  ISETP.GE.AND P4, PT, R17, RZ, PT ;  /* 0x000000ff1100720c */ /* 0x000fe20003f86270 */
[----:B------:R-:W-:Y:S01]  /*0a80*/  @!P2 IMAD.IADD R2, R2, 0x1, -R9 ;  /* 0x000000010202a824 */ /* 0x000fe200078e0a09 */
[----:B------:R-:W-:Y:S01]  /*0a90*/  ISETP.GE.AND P2, PT, R5, RZ, PT ;  /* 0x000000ff0500720c */ /* 0x000fe20003f46270 */
[----:B------:R-:W-:Y:S01]  /*0aa0*/  IMAD R15, R0, R8, R15 ;  /* 0x00000008000f7224 */ /* 0x000fe200078e020f */
[----:B------:R-:W-:Y:S01]  /*0ab0*/  IABS R11, R5 ;  /* 0x00000005000b7213 */ /* 0x000fe20000000000 */
[----:B------:R-:W-:Y:S01]  /*0ac0*/  IMAD.MOV.U32 R5, RZ, RZ, R2 ;  /* 0x000000ffff057224 */ /* 0x000fe200078e0002 */
[----:B------:R-:W-:Y:S01]  /*0ad0*/  LOP3.LUT R8, R243, 0x4, RZ, 0xfc, !PT ;  /* 0x00000004f3087812 */ /* 0x000fe200078efcff */
[----:B------:R-:W-:Y:S01]  /*0ae0*/  @!P3 IMAD.IADD R4, R4, 0x1, -R9 ;  /* 0x000000010404b824 */ /* 0x000fe200078e0a09 */
[----:B------:R-:W-:Y:S01]  /*0af0*/  ISETP.GT.U32.AND P3, PT, R0, R15, PT ;  /* 0x0000000f0000720c */ /* 0x000fe20003f64070 */
[----:B------:R-:W-:Y:S01]  /*0b00*/  @!P6 IMAD.MOV R6, RZ, RZ, -R6 ;  /* 0x000000ffff06e224 */ /* 0x000fe200078e0a06 */
[----:B------:R-:W-:Y:S01]  /*0b10*/  @!P5 IADD3 R5, -R5, RZ, RZ ;  /* 0x000000ff0505d210 */ /* 0x000fe20007ffe1ff */
[----:B------:R-:W-:Y:S01]  /*0b20*/  IMAD.HI.U32 R2, R244, R11, RZ ;  /* 0x0000000bf4027227 */ /* 0x000fe200078e00ff */
[----:B------:R-:W-:-:S02]  /*0b30*/  ISETP.GE.AND P5, PT, R14, RZ, PT ;  /* 0x000000ff0e00720c */ /* 0x000fc40003fa6270 */
[----:B------:R-:W-:Y:S01]  /*0b40*/  LOP3.LUT R9, R243, 0x6, RZ, 0xfc, !PT ;  /* 0x00000006f3097812 */ /* 0x000fe200078efcff */
[----:B------:R-:W-:Y:S01]  /*0b50*/  @!P4 IMAD.MOV R3, RZ, RZ, -R3 ;  /* 0x000000ffff03c224 */ /* 0x000fe200078e0a03 */
[----:B------:R-:W-:Y:S01]  /*0b60*/  ISETP.GT.U32.AND P4, PT, R0, R7, PT ;  /* 0x000000070000720c */ /* 0x000fe20003f84070 */
[----:B------:R-:W-:Y:S01]  /*0b70*/  IMAD.MOV R10, RZ, RZ, -R2 ;  /* 0x000000ffff0a7224 */ /* 0x000fe200078e0a02 */
[----:B-1----:R-:W-:Y:S02]  /*0b80*/  IABS R13, R8 ;  /* 0x00000008000d7213 */ /* 0x002fe40000000000 */
[----:B------:R-:W-:Y:S01]  /*0b90*/  IABS R17, R9 ;  /* 0x0000000900117213 */ /* 0x000fe20000000000 */
[----:B------:R-:W-:Y:S01]  /*0ba0*/  @!P3 IMAD.IADD R15, R15, 0x1, -R0 ;  /* 0x000000010f0fb824 */ /* 0x000fe200078e0a00 */
[----:B------:R-:W-:Y:S01]  /*0bb0*/  ISETP.GE.AND P0, PT, R8, RZ, PT ;  /* 0x000000ff0800720c */ /* 0x000fe20003f06270 */
[----:B------:R-:W-:Y:S01]  /*0bc0*/  IMAD.HI.U32 R8, R244, R13, RZ ;  /* 0x0000000df4087227 */ /* 0x000fe200078e00ff */
[----:B------:R-:W-:-:S02]  /*0bd0*/  ISETP.GE.AND P6, PT, R9, RZ, PT ;  /* 0x000000ff0900720c */ /* 0x000fc40003fc6270 */
[----:B------:R-:W-:Y:S01]  /*0be0*/  ISETP.NE.AND P3, PT, RZ, c[0x0][0x178], PT ;  /* 0x00005e00ff007a0c */ /* 0x000fe20003f65270 */
[----:B------:R-:W-:Y:S01]  /*0bf0*/  @!P5 IMAD.MOV R4, RZ, RZ, -R4 ;  /* 0x000000ffff04d224 */ /* 0x000fe200078e0a04 */
[----:B------:R-:W-:Y:S01]  /*0c00*/  LOP3.LUT R2, RZ, c[0x0][0x178], RZ, 0x33, !PT ;  /* 0x00005e00ff027a12 */ /* 0x000fe200078e33ff */
[----:B------:R-:W-:Y:S01]  /*0c10*/  @!P4 IMAD.IADD R7, R7, 0x1, -R0 ;  /* 0x000000010707c824 */ /* 0x000fe200078e0a00 */
[----:B------:R-:W-:Y:S01]  /*0c20*/  ISETP.GT.U32.AND P4, PT, R0, R15, PT ;  /* 0x0000000f0000720c */ /* 0x000fe20003f84070 */
[----:B------:R-:W-:Y:S01]  /*0c30*/  IMAD.HI.U32 R9, R244, R17, RZ ;  /* 0x00000011f4097227 */ /* 0x000fe200078e00ff */
[----:B------:R-:W-:Y:S02]  /*0c40*/  SEL R5, R2, R5, !P3 ;  /* 0x0000000502057207 */ /* 0x000fe40005800000 */
[C---:B------:R-:W-:Y:S01]  /*0c50*/  ISETP.GT.U32.AND P5, PT, R0.reuse, R7, PT ;  /* 0x000000070000720c */ /* 0x040fe20003fa4070 */
[----:B------:R-:W-:Y:S01]  /*0c60*/  IMAD.MOV R8, RZ, RZ, -R8 ;  /* 0x000000ffff087224 */ /* 0x000fe200078e0a08 */
[----:B------:R-:W-:Y:S01]  /*0c70*/  IADD3 R12, -R9, RZ, RZ ;  /* 0x000000ff090c7210 */ /* 0x000fe20007ffe1ff */
[C---:B------:R-:W-:Y:S01]  /*0c80*/  IMAD R9, R0.reuse, R10, R11 ;  /* 0x0000000a00097224 */ /* 0x040fe200078e020b */
[----:B------:R-:W-:Y:S01]  /*0c90*/  LOP3.LUT R10, R243, 0xa, RZ, 0xfc, !PT ;  /* 0x0000000af30a7812 */ /* 0x000fe200078efcff */
[----:B------:R-:W-:Y:S01]  /*0ca0*/  IMAD R11, R0, R8, R13 ;  /* 0x00000008000b7224 */ /* 0x000fe200078e020d */
[----:B------:R-:W-:Y:S01]  /*0cb0*/  SEL R8, R2, R3, !P3 ;  /* 0x0000000302087207 */ /* 0x000fe20005800000 */
[----:B------:R-:W-:Y:S01]  /*0cc0*/  IMAD R13, R0, R12, R17 ;  /* 0x0000000c000d7224 */ /* 0x000fe200078e0211 */
[C---:B------:R-:W-:Y:S01]  /*0cd0*/  SEL R3, R2.reuse, R4, !P3 ;  /* 0x0000000402037207 */ /* 0x040fe20005800000 */
[--C-:B------:R-:W-:Y:S01]  /*0ce0*/  @!P4 IMAD.IADD R15, R15, 0x1, -R0.reuse ;  /* 0x000000010f0fc824 */ /* 0x100fe200078e0a00 */
[----:B------:R-:W-:Y:S01]  /*0cf0*/  ISETP.GE.AND P4, PT, R243, RZ, PT ;  /* 0x000000fff300720c */ /* 0x000fe20003f86270 */
[----:B------:R1:W-:Y:S01]  /*0d00*/  STL [R1+0x48], R8 ;  /* 0x0000480801007387 */ /* 0x0003e20000100800 */
[----:B------:R-:W-:Y:S01]  /*0d10*/  SEL R2, R2, R6, !P3 ;  /* 0x0000000602027207 */ /* 0x000fe20005800000 */
[----:B------:R-:W-:Y:S01]  /*0d20*/  @!P5 IMAD.IADD R7, R7, 0x1, -R0 ;  /* 0x000000010707d824 */ /* 0x000fe200078e0a00 */
[C---:B------:R-:W-:Y:S01]  /*0d30*/  ISETP.GT.U32.AND P5, PT, R0.reuse, R11, PT ;  /* 0x0000000b0000720c */ /* 0x040fe20003fa4070 */
[----:B------:R2:W-:Y:S01]  /*0d40*/  STL [R1+0x4c], R5 ;  /* 0x00004c0501007387 */ /* 0x0005e20000100800 */
[----:B------:R-:W-:Y:S01]  /*0d50*/  ISETP.GT.U32.AND P3, PT, R0, R9, PT ;  /* 0x000000090000720c */ /* 0x000fe20003f64070 */
[----:B------:R-:W-:Y:S01]  /*0d60*/  IMAD.MOV.U32 R16, RZ, RZ, R7 ;  /* 0x000000ffff107224 */ /* 0x000fe200078e0007 */
[----:B------:R-:W-:Y:S01]  /*0d70*/  IABS R17, R10 ;  /* 0x0000000a00117213 */ /* 0x000fe20000000000 */
[----:B------:R3:W-:Y:S01]  /*0d80*/  STL [R1+0x50], R3 ;  /* 0x0000500301007387 */ /* 0x0007e20000100800 */
[----:B------:R-:W-:-:S02]  /*0d90*/  LOP3.LUT R12, R243, 0xc, RZ, 0xfc, !PT ;  /* 0x0000000cf30c7812 */ /* 0x000fc400078efcff */
[----:B-1----:R-:W-:Y:S01]  /*0da0*/  LOP3.LUT R8, R243, 0x8, RZ, 0xfc, !PT ;  /* 0x00000008f3087812 */ /* 0x002fe200078efcff */
[----:B------:R1:W-:Y:S01]  /*0db0*/  STL [R1+0x54], R2 ;  /* 0x0000540201007387 */ /* 0x0003e20000100800 */
[----:B------:R-:W-:Y:S01]  /*0dc0*/  @!P4 IMAD.MOV R16, RZ, RZ, -R16 ;  /* 0x000000ffff10c224 */ /* 0x000fe200078e0a10 */
[----:B------:R-:W-:Y:S02]  /*0dd0*/  ISETP.GT.U32.AND P4, PT, R0, R13, PT ;  /* 0x0000000d0000720c */ /* 0x000fe40003f84070 */
[----:B--2---:R-:W-:Y:S01]  /*0de0*/  IABS R5, R8 ;  /* 0x0000000800057213 */ /* 0x004fe20000000000 */
[----:B------:R-:W-:Y:S01]  /*0df0*/  @!P5 IMAD.IADD R11, R11, 0x1, -R0 ;  /* 0x000000010b0bd824 */ /* 0x000fe200078e0a00 */
[----:B------:R-:W-:Y:S01]  /*0e00*/  IABS R6, R12 ;  /* 0x0000000c00067213 */ /* 0x000fe20000000000 */
[----:B---3--:R-:W-:Y:S01]  /*0e10*/  IMAD.HI.U32 R3, R244, R17, RZ ;  /* 0x00000011f4037227 */ /* 0x008fe200078e00ff */
[----:B------:R-:W-:Y:S01]  /*0e20*/  LOP3.LUT R14, R243, 0xe, RZ, 0xfc, !PT ;  /* 0x0000000ef30e7812 */ /* 0x000fe200078efcff */
[----:B------:R2:W-:Y:S01]  /*0e30*/  STL [R1+0x18], R16 ;  /* 0x0000181001007387 */ /* 0x0005e20000100800 */
[----:B------:R-:W-:Y:S01]  /*0e40*/  ISETP.GT.U32.AND P5, PT, R0, R11, PT ;  /* 0x0000000b0000720c */ /* 0x000fe20003fa4070 */
[----:B-1----:R-:W-:Y:S01]  /*0e50*/  IMAD.HI.U32 R2, R244, R5, RZ ;  /* 0x00000005f4027227 */ /* 0x002fe200078e00ff */
[----:B------:R-:W-:-:S02]  /*0e60*/  IADD3 R4, -R3, RZ, RZ ;  /* 0x000000ff03047210 */ /* 0x000fc40007ffe1ff */
[----:B------:R-:W-:Y:S01]  /*0e70*/  IABS R251, R14 ;  /* 0x0000000e00fb7213 */ /* 0x000fe20000000000 */
[----:B------:R-:W-:Y:S01]  /*0e80*/  IMAD.MOV R2, RZ, RZ, -R2 ;  /* 0x000000ffff027224 */ /* 0x000fe200078e0a02 */
[----:B------:R-:W-:Y:S01]  /*0e90*/  IABS R37, R36 ;  /* 0x0000002400257213 */ /* 0x000fe20000000000 */
[--C-:B------:R-:W-:Y:S01]  /*0ea0*/  @!P3 IMAD.IADD R9, R9, 0x1, -R0.reuse ;  /* 0x000000010909b824 */ /* 0x100fe200078e0a00 */
[C---:B------:R-:W-:Y:S01]  /*0eb0*/  LOP3.LUT R38, R243.reuse, 0x4c, RZ, 0xfc, !PT ;  /* 0x0000004cf3267812 */ /* 0x040fe200078efcff */
[C---:B------:R-:W-:Y:S01]  /*0ec0*/  IMAD R3, R0.reuse, R2, R5 ;  /* 0x0000000200037224 */ /* 0x040fe200078e0205 */
[----:B--2---:R-:W-:Y:S01]  /*0ed0*/  LOP3.LUT R16, R243, 0x10, RZ, 0xfc, !PT ;  /* 0x00000010f3107812 */ /* 0x004fe200078efcff */
[C---:B------:R-:W-:Y:S01]  /*0ee0*/  IMAD R5, R0.reuse, R4, R17 ;  /* 0x0000000400057224 */ /* 0x040fe200078e0211 */
[C---:B------:R-:W-:Y:S01]  /*0ef0*/  ISETP.GT.U32.AND P3, PT, R0.reuse, R9, PT ;  /* 0x000000090000720c */ /* 0x040fe20003f64070 */
[--C-:B------:R-:W-:Y:S01]  /*0f00*/  @!P5 IMAD.IADD R11, R11, 0x1, -R0.reuse ;  /* 0x000000010b0bd824 */ /* 0x100fe200078e0a00 */
[----:B------:R-:W-:Y:S01]  /*0f10*/  LOP3.LUT R40, R243, 0x4e, RZ, 0xfc, !PT ;  /* 0x0000004ef3287812 */ /* 0x000fe200078efcff */
[----:B------:R-:W-:Y:S01]  /*0f20*/  IMAD.MOV.U32 R2, RZ, RZ, R15 ;  /* 0x000000ffff027224 */ /* 0x000fe200078e000f */
[----:B------:R-:W-:Y:S01]  /*0f30*/  ISETP.GT.U32.AND P5, PT, R0, R5, PT ;  /* 0x000000050000720c */ /* 0x000fe20003fa4070 */
[----:B------:R-:W-:Y:S01]  /*0f40*/  @!P4 IMAD.IADD R13, R13, 0x1, -R0 ;  /* 0x000000010d0dc824 */ /* 0x000fe200078e0a00 */
[----:B------:R-:W-:Y:S01]  /*0f50*/  IABS R15, R16 ;  /* 0x00000010000f7213 */ /* 0x000fe20000000000 */
[----:B------:R-:W-:Y:S01]  /*0f60*/  IMAD.MOV.U32 R7, RZ, RZ, R6 ;  /* 0x000000ffff077224 */ /* 0x000fe200078e0006 */
[----:B------:R-:W-:Y:S01]  /*0f70*/  @!P1 IADD3 R2, -R2, RZ, RZ ;  /* 0x000000ff02029210 */ /* 0x000fe20007ffe1ff */
[----:B------:R-:W-:Y:S01]  /*0f80*/  IMAD.HI.U32 R6, R244, R251, RZ ;  /* 0x000000fbf4067227 */ /* 0x000fe200078e00ff */
[----:B------:R-:W-:-:S02]  /*0f90*/  ISETP.GT.U32.AND P1, PT, R0, R13, PT ;  /* 0x0000000d0000720c */ /* 0x000fc40003f24070 */
[----:B------:R-:W-:Y:S01]  /*0fa0*/  ISETP.GE.AND P4, PT, R8, RZ, PT ;  /* 0x000000ff0800720c */ /* 0x000fe20003f86270 */
[--C-:B------:R-:W-:Y:S01]  /*0fb0*/  @!P3 IMAD.IADD R9, R9, 0x1, -R0.reuse ;  /* 0x000000010909b824 */ /* 0x100fe200078e0a00 */
[----:B------:R-:W-:Y:S01]  /*0fc0*/  ISETP.GT.U32.AND P3, PT, R0, R3, PT ;  /* 0x000000030000720c */ /* 0x000fe20003f64070 */
[----:B------:R-:W-:Y:S01]  /*0fd0*/  IMAD.HI.U32 R4, R244, R7, RZ ;  /* 0x00000007f4047227 */ /* 0x000fe200078e00ff */
[----:B------:R1:W-:Y:S01]  /*0fe0*/  STL [R1+0x4554], R2 ;  /* 0x0045540201007387 */ /* 0x0003e20000100800 */
[----:B------:R-:W-:Y:S02]  /*0ff0*/  LOP3.LUT R8, R243, 0x14, RZ, 0xfc, !PT ;  /* 0x00000014f3087812 */ /* 0x000fe400078efcff */
[----:B------:R-:W-:Y:S01]  /*1000*/  @!P5 IMAD.IADD R5, R5, 0x1, -R0 ;  /* 0x000000010505d824 */ /* 0x000fe200078e0a00 */
[C---:B------:R-:W-:Y:S01]  /*1010*/  LOP3.LUT R41, R243.reuse, 0x50, RZ, 0xfc, !PT ;  /* 0x00000050f3297812 */ /* 0x040fe200078efcff */
[----:B------:R-:W-:Y:S01]  /*1020*/  IMAD.MOV R4, RZ, RZ, -R4 ;  /* 0x000000ffff047224 */ /* 0x000fe200078e0a04 */
[----:B------:R-:W-:Y:S01]  /*1030*/  LOP3.LUT R42, R243, 0x52, RZ, 0xfc, !PT ;  /* 0x00000052f32a7812 */ /* 0x000fe200078efcff */
[----:B------:R-:W-:Y:S01]  /*1040*/  IMAD.MOV R6, RZ, RZ, -R6 ;  /* 0x000000ffff067224 */ /* 0x000fe200078e0a06 */
[C---:B------:R-:W-:Y:S01]  /*1050*/  ISETP.GT.U32.AND P5, PT, R0.reuse, R5, PT ;  /* 0x000000050000720c */ /* 0x040fe20003fa4070 */
[----:B------:R-:W-:Y:S01]  /*1060*/  IMAD R7, R0, R4, R7 ;  /* 0x0000000400077224 */ /* 0x000fe200078e0207 */
[----:B------:R-:W-:Y:S01]  /*1070*/  @!P1 IADD3 R13, R13, -R0, RZ ;  /* 0x800000000d0d9210 */ /* 0x000fe20007ffe0ff */
[----:B------:R-:W-:Y:S01]  /*1080*/  IMAD.HI.U32 R4, R244, R15, RZ ;  /* 0x0000000ff4047227 */ /* 0x000fe200078e00ff */
[----:B------:R-:W-:-:S02]  /*1090*/  IABS R39, R42 ;  /* 0x0000002a00277213 */ /* 0x000fc40000000000 */
[----:B------:R-:W-:Y:S01]  /*10a0*/  ISETP.GT.U32.AND P1, PT, R0, R7, PT ;  /* 0x000000070000720c */ /* 0x000fe20003f24070 */
[----:B------:R-:W-:Y:S01]  /*10b0*/  @!P3 IMAD.IADD R3, R3, 0x1, -R0 ;  /* 0x000000010303b824 */ /* 0x000fe200078e0a00 */
[----:B------:R-:W-:Y:S01]  /*10c0*/  ISETP.GE.AND P3, PT, R10, RZ, PT ;  /* 0x000000ff0a00720c */ /* 0x000fe20003f66270 */
[----:B------:R-:W-:Y:S01]  /*10d0*/  IMAD.MOV.U32 R18, RZ, RZ, R9 ;  /* 0x000000ffff127224 */ /* 0x000fe200078e0009 */
[----:B------:R-:W-:Y:S01]  /*10e0*/  IABS R9, R8 ;  /* 0x0000000800097213 */ /* 0x000fe20000000000 */
[----:B------:R-:W-:Y:S01]  /*10f0*/  IMAD.MOV R4, RZ, RZ, -R4 ;  /* 0x000000ffff047224 */ /* 0x000fe200078e0a04 */
[----:B------:R-:W-:Y:S01]  /*1100*/  LOP3.LUT R10, R243, 0x16, RZ, 0xfc, !PT ;  /* 0x00000016f30a7812 */ /* 0x000fe200078efcff */
[C---:B------:R-:W-:Y:S01]  /*1110*/  IMAD R251, R0.reuse, R6, R251 ;  /* 0x0000000600fb7224 */ /* 0x040fe200078e02fb */
[----:B------:R-:W-:Y:S01]  /*1120*/  @!P5 IADD3 R5, R5, -R0, RZ ;  /* 0x800000000505d210 */ /* 0x000fe20007ffe0ff */
[----:B-1----:R-:W-:Y:S01]  /*1130*/  IMAD.MOV.U32 R2, RZ, RZ, R13 ;  /* 0x000000ffff027224 */ /* 0x002fe200078e000d */
[----:B------:R-:W-:Y:S01]  /*1140*/  LOP3.LUT R43, R243, 0x56, RZ, 0xfc, !PT ;  /* 0x00000056f32b7812 */ /* 0x000fe200078efcff */
[----:B------:R-:W-:Y:S01]  /*1150*/  @!P2 IMAD.MOV R18, RZ, RZ, -R18 ;  /* 0x000000ffff12a224 */ /* 0x000fe200078e0a12 */
[C---:B------:R-:W-:Y:S01]  /*1160*/  ISETP.GT.U32.AND P2, PT, R0.reuse, R3, PT ;  /* 0x000000030000720c */ /* 0x040fe20003f44070 */
[----:B------:R-:W-:Y:S01]  /*1170*/  IMAD.MOV.U32 R6, RZ, RZ, R11 ;  /* 0x000000ffff067224 */ /* 0x000fe200078e000b */
[----:B------:R-:W-:Y:S01]  /*1180*/  IABS R11, R10 ;  /* 0x0000000a000b7213 */ /* 0x000fe20000000000 */
[C---:B------:R-:W-:Y:S01]  /*1190*/  IMAD R250, R0.reuse, R4, R15 ;  /* 0x0000000400fa7224 */ /* 0x040fe200078e020f */
[----:B------:R-:W-:Y:S01]  /*11a0*/  STL [R1+0x14], R18 ;  /* 0x0000141201007387 */ /* 0x000fe20000100800 */
[----:B------:R-:W-:Y:S01]  /*11b0*/  @!P6 IMAD.MOV R2, RZ, RZ, -R2 ;  /* 0x000000ffff02e224 */ /* 0x000fe200078e0a02 */
[C---:B------:R-:W-:Y:S01]  /*11c0*/  ISETP.GT.U32.AND P6, PT, R0.reuse, R251, PT ;  /* 0x000000fb0000720c */ /* 0x040fe20003fc4070 */
[----:B------:R-:W-:Y:S01]  /*11d0*/  @!P0 IMAD.MOV R6, RZ, RZ, -R6 ;  /* 0x000000ffff068224 */ /* 0x000fe200078e0a06 */
[----:B------:R-:W-:Y:S01]  /*11e0*/  ISETP.GT.U32.AND P5, PT, R0, R250, PT ;  /* 0x000000fa0000720c */ /* 0x000fe20003fa4070 */
[----:B------:R-:W-:Y:S01]  /*11f0*/  @!P1 IMAD.IADD R7, R7, 0x1, -R0 ;  /* 0x0000000107079824 */ /* 0x000fe200078e0a00 */
[----:B------:R-:W-:-:S02]  /*1200*/  ISETP.GE.AND P0, PT, R12, RZ, PT ;  /* 0x000000ff0c00720c */ /* 0x000fc40003f06270 */
[----:B------:R1:W-:Y:S01]  /*1210*/  STL [R1+0x10], R6 ;  /* 0x0000100601007387 */ /* 0x0003e20000100800 */
[--C-:B------:R-:W-:Y:S01]  /*1220*/  @!P2 IMAD.IADD R3, R3, 0x1, -R0.reuse ;  /* 0x000000010303a824 */ /* 0x100fe200078e0a00 */
[----:B------:R-:W-:Y:S02]  /*1230*/  ISETP.GE.AND P2, PT, R14, RZ, PT ;  /* 0x000000ff0e00720c */ /* 0x000fe40003f46270 */
[----:B------:R2:W-:Y:S01]  /*1240*/  STL [R1+0xc], R2 ;  /* 0x00000c0201007387 */ /* 0x0005e20000100800 */
[----:B------:R-:W-:Y:S02]  /*1250*/  LOP3.LUT R14, R243, 0x1a, RZ, 0xfc, !PT ;  /* 0x0000001af30e7812 */ /* 0x000fe400078efcff */
[--C-:B------:R-:W-:Y:S01]  /*1260*/  @!P6 IMAD.IADD R251, R251, 0x1, -R0.reuse ;  /* 0x00000001fbfbe824 */ /* 0x100fe200078e0a00 */
[----:B------:R-:W-:Y:S01]  /*1270*/  ISETP.GT.U32.AND P6, PT, R0, R7, PT ;  /* 0x000000070000720c */ /* 0x000fe20003fc4070 */
[----:B------:R-:W-:Y:S01]  /*1280*/  @!P5 IMAD.IADD R250, R250, 0x1, -R0 ;  /* 0x00000001fafad824 */ /* 0x000fe200078e0a00 */
[----:B-1----:R-:W-:-:S02]  /*1290*/  LOP3.LUT R6, R243, 0x12, RZ, 0xfc, !PT ;  /* 0x00000012f3067812 */ /* 0x002fc400078efcff */
[----:B------:R-:W-:Y:S02]  /*12a0*/  ISETP.GT.U32.AND P5, PT, R0, R251, PT ;  /* 0x000000fb0000720c */ /* 0x000fe40003fa4070 */
[----:B------:R-:W-:Y:S01]  /*12b0*/  IABS R249, R6 ;  /* 0x0000000600f97213 */ /* 0x000fe20000000000 */
[----:B--2---:R-:W-:Y:S01]  /*12c0*/  IMAD.MOV.U32 R2, RZ, RZ, R3 ;  /* 0x000000ffff027224 */ /* 0x004fe200078e0003 */
[----:B------:R-:W-:Y:S01]  /*12d0*/  ISETP.GE.AND P1, PT, R16, RZ, PT ;  /* 0x000000ff1000720c */ /* 0x000fe20003f26270 */
[C---:B------:R-:W-:Y:S01]  /*12e0*/  IMAD.HI.U32 R3, R244.reuse, R9, RZ ;  /* 0x00000009f4037227 */ /* 0x040fe200078e00ff */
[C---:B------:R-:W-:Y:S02]  /*12f0*/  LOP3.LUT R12, R243.reuse, 0x18, RZ, 0xfc, !PT ;  /* 0x00000018f30c7812 */ /* 0x040fe400078efcff */
[----:B------:R-:W-:Y:S01]  /*1300*/  LOP3.LUT R16, R243, 0x24, RZ, 0xfc, !PT ;  /* 0x00000024f3107812 */ /* 0x000fe200078efcff */
[----:B------:R-:W-:Y:S01]  /*1310*/  IMAD.HI.U32 R4, R244, R249, RZ ;  /* 0x000000f9f4047227 */ /* 0x000fe200078e00ff */
[----:B------:R-:W-:-:S02]  /*1320*/  IADD3 R3, -R3, RZ, RZ ;  /* 0x000000ff03037210 */ /* 0x000fc40007ffe1ff */
[----:B------:R-:W-:Y:S01]  /*1330*/  IABS R13, R12 ;  /* 0x0000000c000d7213 */ /* 0x000fe20000000000 */
[----:B------:R-:W-:Y:S01]  /*1340*/  @!P4 IMAD.MOV R2, RZ, RZ, -R2 ;  /* 0x000000ffff02c224 */ /* 0x000fe200078e0a02 */
[C---:B------:R-:W-:Y:S01]  /*1350*/  ISETP.GT.U32.AND P4, PT, R0.reuse, R250, PT ;  /* 0x000000fa0000720c */ /* 0x040fe20003f84070 */
[----:B------:R-:W-:Y:S01]  /*1360*/  IMAD.MOV R4, RZ, RZ, -R4 ;  /* 0x000000ffff047224 */ /* 0x000fe200078e0a04 */
[----:B------:R-:W-:Y:S01]  /*1370*/  IABS R15, R16 ;  /* 0x00000010000f7213 */ /* 0x000fe20000000000 */
[----:B------:R-:W-:Y:S01]  /*1380*/  @!P6 IMAD.IADD R7, R7, 0x1, -R0 ;  /* 0x000000010707e824 */ /* 0x000fe200078e0a00 */
[----:B------:R1:W-:Y:S01]  /*1390*/  STL [R1+0x8], R2 ;  /* 0x0000080201007387 */ /* 0x0003e20000100800 */
[C---:B------:R-:W-:Y:S01]  /*13a0*/  IMAD R249, R0.reuse, R4, R249 ;  /* 0x0000000400f97224 */ /* 0x040fe200078e02f9 */
[----:B------:R-:W-:Y:S01]  /*13b0*/  LOP3.LUT R18, R243, 0x26, RZ, 0xfc, !PT ;  /* 0x00000026f3127812 */ /* 0x000fe200078efcff */
[----:B------:R-:W-:Y:S01]  /*13c0*/  IMAD R248, R0, R3, R9 ;  /* 0x0000000300f87224 */ /* 0x000fe200078e0209 */
[----:B------:R-:W-:Y:S01]  /*13d0*/  IABS R9, R14 ;  /* 0x0000000e00097213 */ /* 0x000fe20000000000 */
[----:B------:R-:W-:Y:S01]  /*13e0*/  IMAD.HI.U32 R3, R244, R11, RZ ;  /* 0x0000000bf4037227 */ /* 0x000fe200078e00ff */
[----:B------:R-:W-:-:S02]  /*13f0*/  ISETP.GT.U32.AND P6, PT, R0, R249, PT ;  /* 0x000000f90000720c */ /* 0x000fc40003fc4070 */
[----:B------:R-:W-:Y:S01]  /*1400*/  IABS R17, R18 ;  /* 0x0000001200117213 */ /* 0x000fe20000000000 */
[--C-:B------:R-:W-:Y:S01]  /*1410*/  @!P4 IMAD.IADD R250, R250, 0x1, -R0.reuse ;  /* 0x00000001fafac824 */ /* 0x100fe200078e0a00 */
[----:B------:R-:W-:Y:S01]  /*1420*/  ISETP.GT.U32.AND P4, PT, R0, R248, PT ;  /* 0x000000f80000720c */ /* 0x000fe20003f84070 */
[----:B------:R-:W-:Y:S01]  /*1430*/  IMAD.MOV R3, RZ, RZ, -R3 ;  /* 0x000000ffff037224 */ /* 0x000fe200078e0a03 */
[----:B-1----:R-:W-:Y:S01]  /*1440*/  MOV R2, R5 ;  /* 0x0000000500027202 */ /* 0x002fe20000000f00 */
[----:B------:R-:W-:Y:S01]  /*1450*/  @!P5 IMAD.IADD R251, R251, 0x1, -R0 ;  /* 0x00000001fbfbd824 */ /* 0x000fe200078e0a00 */
[----:B------:R-:W-:Y:S01]  /*1460*/  ISETP.GE.AND P5, PT, R6, RZ, PT ;  /* 0x000000ff0600720c */ /* 0x000fe20003fa6270 */
[----:B------:R-:W-:Y:S01]  /*1470*/  IMAD R3, R0, R3, R11 ;  /* 0x0000000300037224 */ /* 0x000fe200078e020b */
[----:B------:R-:W-:Y:S01]  /*1480*/  @!P1 IADD3 R250, -R250, RZ, RZ ;  /* 0x000000fffafa9210 */ /* 0x000fe20007ffe1ff */
[----:B------:R-:W-:Y:S01]  /*1490*/  @!P3 IMAD.MOV R2, RZ, RZ, -R2 ;  /* 0x000000ffff02b224 */ /* 0x000fe200078e0a02 */
[----:B------:R-:W-:Y:S01]  /*14a0*/  ISETP.GE.AND P1, PT, R10, RZ, PT ;  /* 0x000000ff0a00720c */ /* 0x000fe20003f26270 */
[--C-:B------:R-:W-:Y:S01]  /*14b0*/  @!P6 IMAD.IADD R249, R249, 0x1, -R0.reuse ;  /* 0x00000001f9f9e824 */ /* 0x100fe200078e0a00 */
[----:B------:R-:W-:Y:S01]  /*14c0*/  ISETP.GE.AND P6, PT, R8, RZ, PT ;  /* 0x000000ff0800720c */ /* 0x000fe20003fc6270 */
[----:B------:R-:W-:Y:S01]  /*14d0*/  IMAD.MOV.U32 R252, RZ, RZ, R7 ;  /* 0x000000fffffc7224 */ /* 0x000fe200078e0007 */
[C---:B------:R-:W-:Y:S01]  /*14e0*/  LOP3.LUT R8, R243.reuse, 0x1c, RZ, 0xfc, !PT ;  /* 0x0000001cf3087812 */ /* 0x040fe200078efcff */
[----:B------:R-:W-:Y:S01]  /*14f0*/  @!P4 IMAD.IADD R248, R248, 0x1, -R0 ;  /* 0x00000001f8f8c824 */ /* 0x000fe200078e0a00 */
[----:B------:R-:W-:Y:S01]  /*1500*/  ISETP.GT.U32.AND P3, PT, R0, R249, PT ;  /* 0x000000f90000720c */ /* 0x000fe20003f64070 */
[----:B------:R-:W-:Y:S01]  /*1510*/  IMAD.HI.U32 R5, R244, R9, RZ ;  /* 0x00000009f4057227 */ /* 0x000fe200078e00ff */
[----:B------:R-:W-:Y:S01]  /*1520*/  IABS R6, R8 ;  /* 0x0000000800067213 */ /* 0x000fe20000000000 */
[----:B------:R-:W-:Y:S01]  /*1530*/  STL [R1+0x4], R2 ;  /* 0x0000040201007387 */ /* 0x000fe20000100800 */
[C---:B------:R-:W-:Y:S01]  /*1540*/  ISETP.GT.U32.AND P4, PT, R0.reuse, R248, PT ;  /* 0x000000f80000720c */ /* 0x040fe20003f84070 */
[----:B------:R-:W-:Y:S01]  /*1550*/  @!P0 IMAD.MOV R252, RZ, RZ, -R252 ;  /* 0x000000fffffc8224 */ /* 0x000fe200078e0afc */
[----:B------:R-:W-:Y:S01]  /*1560*/  ISETP.GT.U32.AND P0, PT, R0, R3, PT ;  /* 0x000000030000720c */ /* 0x000fe20003f04070 */
[----:B------:R-:W-:Y:S01]  /*1570*/  IMAD.MOV.U32 R7, RZ, RZ, R6 ;  /* 0x000000ffff077224 */ /* 0x000fe200078e0006 */
[C---:B------:R-:W-:Y:S01]  /*1580*/  LOP3.LUT R10, R243.reuse, 0x1e, RZ, 0xfc, !PT ;  /* 0x0000001ef30a7812 */ /* 0x040fe200078efcff */
[----:B------:R-:W-:Y:S01]  /*1590*/  IMAD.MOV R5, RZ, RZ, -R5 ;  /* 0x000000ffff057224 */ /* 0x000fe200078e0a05 */
[C---:B------:R-:W-:Y:S01]  /*15a0*/  LOP3.LUT R44, R243.reuse, 0x62, RZ, 0xfc, !PT ;  /* 0x00000062f32c7812 */ /* 0x040fe200078efcff */
[----:B------:R-:W-:Y:S01]  /*15b0*/  IMAD.HI.U32 R6, R244, R7, RZ ;  /* 0x00000007f4067227 */ /* 0x000fe200078e00ff */
[----:B------:R-:W-:Y:S01]  /*15c0*/  LOP3.LUT R46, R243, 0x64, RZ, 0xfc, !PT ;  /* 0x00000064f32e7812 */ /* 0x000fe200078efcff */
[----:B------:R1:W-:Y:S01]  /*15d0*/  STL [R1+0x4548], R252 ;  /* 0x004548fc01007387 */ /* 0x0003e20000100800 */
[----:B------:R-:W-:Y:S01]  /*15e0*/  IABS R47, R44 ;  /* 0x0000002c002f7213 */ /* 0x000fe20000000000 */
[----:B------:R-:W-:Y:S01]  /*15f0*/  @!P3 IMAD.IADD R249, R249, 0x1, -R0 ;  /* 0x00000001f9f9b824 */ /* 0x000fe200078e0a00 */
[----:B------:R-:W-:Y:S01]  /*1600*/  ISETP.GE.AND P3, PT, R12, RZ, PT ;  /* 0x000000ff0c00720c */ /* 0x000fe20003f66270 */
[----:B------:R-:W-:Y:S01]  /*1610*/  IMAD.MOV R6, RZ, RZ, -R6 ;  /* 0x000000ffff067224 */ /* 0x000fe200078e0a06 */
[----:B------:R-:W-:Y:S01]  /*1620*/  LOP3.LUT R12, R243, 0x20, RZ, 0xfc, !PT ;  /* 0x00000020f30c7812 */ /* 0x000fe200078efcff */
[----:B------:R-:W-:Y:S01]  /*1630*/  IMAD R5, R0, R5, R9 ;  /* 0x0000000500057224 */ /* 0x000fe200078e0209 */
[----:B------:R-:W-:Y:S01]  /*1640*/  @!P5 IADD3 R249, -R249, RZ, RZ ;  /* 0x000000fff9f9d210 */ /* 0x000fe20007ffe1ff */
[--C-:B------:R-:W-:Y:S01]  /*1650*/  @!P4 IMAD.IADD R248, R248, 0x1, -R0.reuse ;  /* 0x00000001f8f8c824 */ /* 0x100fe200078e0a00 */
[----:B------:R-:W-:Y:S01]  /*1660*/  IABS R9, R10 ;  /* 0x0000000a00097213 */ /* 0x000fe20000000000 */
[C---:B------:R-:W-:Y:S01]  /*1670*/  IMAD R6, R0.reuse, R6, R7 ;  /* 0x0000000600067224 */ /* 0x040fe200078e0207 */
[C---:B------:R-:W-:Y:S01]  /*1680*/  ISETP.GT.U32.AND P5, PT, R0.reuse, R5, PT ;  /* 0x000000050000720c */ /* 0x040fe20003fa4070 */
[----:B------:R-:W-:Y:S01]  /*1690*/  @!P0 IMAD.IADD R3, R3, 0x1, -R0 ;  /* 0x0000000103038824 */ /* 0x000fe200078e0a00 */
[----:B------:R-:W-:Y:S01]  /*16a0*/  IABS R11, R12 ;  /* 0x0000000c000b7213 */ /* 0x000fe20000000000 */
[----:B------:R-:W-:Y:S01]  /*16b0*/  @!P6 IMAD.MOV R248, RZ, RZ, -R248 ;  /* 0x000000fffff8e224 */ /* 0x000fe200078e0af8 */
[----:B------:R-:W-:Y:S01]  /*16c0*/  ISETP.GT.U32.AND P6, PT, R0, R6, PT ;  /* 0x000000060000720c */ /* 0x000fe20003fc4070 */
[----:B------:R-:W-:Y:S01]  /*16d0*/  IMAD.HI.U32 R4, R244, R13, RZ ;  /* 0x0000000df4047227 */ /* 0x000fe200078e00ff */
[----:B------:R-:W-:-:S02]  /*16e0*/  ISETP.GT.U32.AND P0, PT, R0, R3, PT ;  /* 0x000000030000720c */ /* 0x000fc40003f04070 */
[----:B------:R-:W-:Y:S01]  /*16f0*/  ISETP.GE.AND P4, PT, R14, RZ, PT ;  /* 0x000000ff0e00720c */ /* 0x000fe20003f86270 */
[----:B------:R-:W-:Y:S01]  /*1700*/  IMAD.MOV R4, RZ, RZ, -R4 ;  /* 0x000000ffff047224 */ /* 0x000fe200078e0a04 */
[C---:B------:R-:W-:Y:S01]  /*1710*/  LOP3.LUT R14, R243.reuse, 0x22, RZ, 0xfc, !PT ;  /* 0x00000022f30e7812 */ /* 0x040fe200078efcff */
[----:B------:R-:W-:Y:S01]  /*1720*/  @!P2 IMAD.MOV R251, RZ, RZ, -R251 ;  /* 0x000000fffffba224 */ /* 0x000fe200078e0afb */
[----:B------:R-:W-:Y:S01]  /*1730*/  LOP3.LUT R48, R243, 0x66, RZ, 0xfc, !PT ;  /* 0x00000066f3307812 */ /* 0x000fe200078efcff */
[----:B------:R-:W-:Y:S01]  /*1740*/  IMAD R4, R0, R4, R13 ;  /* 0x0000000400047224 */ /* 0x000fe200078e020d */
[----:B------:R-:W-:Y:S01]  /*1750*/  IABS R13, R14 ;  /* 0x0000000e000d7213 */ /* 0x000fe20000000000 */
[--C-:B------:R-:W-:Y:S01]  /*1760*/  @!P5 IMAD.IADD R5, R5, 0x1, -R0.reuse ;  /* 0x000000010505d824 */ /* 0x100fe200078e0a00 */
[----:B------:R-:W-:Y:S01]  /*1770*/  LOP3.LUT R53, R243, 0x6c, RZ, 0xfc, !PT ;  /* 0x0000006cf3357812 */ /* 0x000fe200078efcff */
[--C-:B------:R-:W-:Y:S01]  /*1780*/  @!P6 IMAD.IADD R6, R6, 0x1, -R0.reuse ;  /* 0x000000010606e824 */ /* 0x100fe200078e0a00 */
[C---:B------:R-:W-:Y:S01]  /*1790*/  ISETP.GT.U32.AND P2, PT, R0.reuse, R4, PT ;  /* 0x000000040000720c */ /* 0x040fe20003f44070 */
[--C-:B------:R-:W-:Y:S01]  /*17a0*/  @!P0 IMAD.IADD R3, R3, 0x1, -R0.reuse ;  /* 0x0000000103038824 */ /* 0x100fe200078e0a00 */
[----:B------:R-:W-:Y:S01]  /*17b0*/  ISETP.GT.U32.AND P5, PT, R0, R5, PT ;  /* 0x000000050000720c */ /* 0x000fe20003fa4070 */
[----:B------:R-:W-:Y:S01]  /*17c0*/  IMAD.HI.U32 R7, R244, R9, RZ ;  /* 0x00000009f4077227 */ /* 0x000fe200078e00ff */
[----:B------:R-:W-:Y:S01]  /*17d0*/  ISETP.GE.AND P0, PT, R8, RZ, PT ;  /* 0x000000ff0800720c */ /* 0x000fe20003f06270 */
[----:B------:R-:W-:Y:S01]  /*17e0*/  STL [R1+0x454c], R251 ;  /* 0x00454cfb01007387 */ /* 0x000fe20000100800 */
[----:B------:R-:W-:Y:S01]  /*17f0*/  ISETP.GT.U32.AND P6, PT, R0, R6, PT ;  /* 0x000000060000720c */ /* 0x000fe20003fc4070 */
[----:B------:R-:W-:Y:S01]  /*1800*/  IMAD.HI.U32 R8, R244, R11, RZ ;  /* 0x0000000bf4087227 */ /* 0x000fe200078e00ff */
[C---:B------:R-:W-:Y:S01]  /*1810*/  LOP3.LUT R50, R243.reuse, 0x68, RZ, 0xfc, !PT ;  /* 0x00000068f3327812 */ /* 0x040fe200078efcff */
[----:B------:R2:W-:Y:S01]  /*1820*/  STL [R1+0x4550], R250 ;  /* 0x004550fa01007387 */ /* 0x0005e20000100800 */
[----:B------:R-:W-:Y:S01]  /*1830*/  IABS R51, R53 ;  /* 0x0000003500337213 */ /* 0x000fe20000000000 */
[----:B------:R-:W-:Y:S01]  /*1840*/  IMAD.MOV R7, RZ, RZ, -R7 ;  /* 0x000000ffff077224 */ /* 0x000fe200078e0a07 */
[----:B------:R-:W-:Y:S01]  /*1850*/  IADD3 R8, -R8, RZ, RZ ;  /* 0x000000ff08087210 */ /* 0x000fe20007ffe1ff */
[--C-:B------:R-:W-:Y:S01]  /*1860*/  @!P2 IMAD.IADD R4, R4, 0x1, -R0.reuse ;  /* 0x000000010404a824 */ /* 0x100fe200078e0a00 */
[C---:B------:R-:W-:Y:S01]  /*1870*/  LOP3.LUT R52, R243.reuse, 0x6a, RZ, 0xfc, !PT ;  /* 0x0000006af3347812 */ /* 0x040fe200078efcff */
[C---:B------:R-:W-:Y:S01]  /*1880*/  IMAD R7, R0.reuse, R7, R9 ;  /* 0x0000000700077224 */ /* 0x040fe200078e0209 */
[----:B------:R-:W-:Y:S01]  /*1890*/  LOP3.LUT R54, R243, 0x6e, RZ, 0xfc, !PT ;  /* 0x0000006ef3367812 */ /* 0x000fe200078efcff */
[C---:B------:R-:W-:Y:S01]  /*18a0*/  IMAD R8, R0.reuse, R8, R11 ;  /* 0x0000000800087224 */ /* 0x040fe200078e020b */
[C---:B------:R-:W-:Y:S01]  /*18b0*/  ISETP.GT.U32.AND P2, PT, R0.reuse, R4, PT ;  /* 0x000000040000720c */ /* 0x040fe20003f44070 */
[--C-:B------:R-:W-:Y:S01]  /*18c0*/  @!P5 IMAD.IADD R5, R5, 0x1, -R0.reuse ;  /* 0x000000010505d824 */ /* 0x100fe200078e0a00 */
[----:B------:R-:W-:Y:S01]  /*18d0*/  ISETP.GT.U32.AND P5, PT, R0, R7, PT ;  /* 0x000000070000720c */ /* 0x000fe20003fa4070 */
[--C-:B------:R-:W-:Y:S01]  /*18e0*/  @!P6 IMAD.IADD R6, R6, 0x1, -R0.reuse ;  /* 0x000000010606e824 */ /* 0x100fe200078e0a00 */
[----:B------:R-:W-:Y:S01]  /*18f0*/  ISETP.GT.U32.AND P6, PT, R0, R8, PT ;  /* 0x000000080000720c */ /* 0x000fe20003fc4070 */
[----:B------:R-:W-:Y:S01]  /*1900*/  @!P1 IMAD.MOV R3, RZ, RZ, -R3 ;  /* 0x000000ffff039224 */ /* 0x000fe200078e0a03 */
[----:B------:R-:W-:Y:S01]  /*1910*/  ISETP.GE.AND P1, PT, R12, RZ, PT ;  /* 0x000000ff0c00720c */ /* 0x000fe20003f26270 */
[----:B------:R-:W-:Y:S01]  /*1920*/  @!P4 IMAD.MOV R5, RZ, RZ, -R5 ;  /* 0x000000ffff05c224 */ /* 0x000fe200078e0a05 */
[----:B------:R-:W-:Y:S01]  /*1930*/  IABS R12, R19 ;  /* 0x00000013000c7213 */ /* 0x000fe20000000000 */
[----:B------:R-:W-:Y:S01]  /*1940*/  IMAD.HI.U32 R9, R244, R13, RZ ;  /* 0x0000000df4097227 */ /* 0x000fe200078e00ff */
[----:B------:R-:W-:Y:S01]  /*1950*/  IABS R49, R52 ;  /* 0x0000003400317213 */ /* 0x000fe20000000000 */
[----:B------:R3:W-:Y:S01]  /*1960*/  STL [R1+0x4558], R249 ;  /* 0x004558f901007387 */ /* 0x0007e20000100800 */
[----:B------:R-:W-:Y:S01]  /*1970*/  LOP3.LUT R56, R243, 0x72, RZ, 0xfc, !PT ;  /* 0x00000072f3387812 */ /* 0x000fe200078efcff */
[--C-:B------:R-:W-:Y:S01]  /*1980*/  @!P2 IMAD.IADD R4, R4, 0x1, -R0.reuse ;  /* 0x000000010404a824 */ /* 0x100fe200078e0a00 */
[----:B------:R-:W-:Y:S01]  /*1990*/  ISETP.GE.AND P2, PT, R10, RZ, PT ;  /* 0x000000ff0a00720c */ /* 0x000fe20003f46270 */
[--C-:B------:R-:W-:Y:S01]  /*19a0*/  @!P5 IMAD.IADD R7, R7, 0x1, -R0.reuse ;  /* 0x000000010707d824 */ /* 0x100fe200078e0a00 */
[C---:B------:R-:W-:Y:S01]  /*19b0*/  LOP3.LUT R58, R243.reuse, 0x74, RZ, 0xfc, !PT ;  /* 0x00000074f33a7812 */ /* 0x040fe200078efcff */
[----:B------:R-:W-:Y:S01]  /*19c0*/  @!P6 IMAD.IADD R8, R8, 0x1, -R0 ;  /* 0x000000010808e824 */ /* 0x000fe200078e0a00 */
[C---:B------:R-:W-:Y:S01]  /*19d0*/  LOP3.LUT R59, R243.reuse, 0x78, RZ, 0xfc, !PT ;  /* 0x00000078f33b7812 */ /* 0x040fe200078efcff */
[----:B------:R-:W-:Y:S01]  /*19e0*/  IMAD.HI.U32 R10, R244, R15, RZ ;  /* 0x0000000ff40a7227 */ /* 0x000fe200078e00ff */
[C---:B------:R-:W-:Y:S01]  /*19f0*/  ISETP.GT.U32.AND P6, PT, R0.reuse, R7, PT ;  /* 0x000000070000720c */ /* 0x040fe20003fc4070 */
[----:B------:R-:W-:Y:S01]  /*1a00*/  STL [R1+0x455c], R248 ;  /* 0x00455cf801007387 */ /* 0x000fe20000100800 */
[----:B------:R-:W-:Y:S01]  /*1a10*/  ISETP.GT.U32.AND P4, PT, R0, R8, PT ;  /* 0x000000080000720c */ /* 0x000fe20003f84070 */
[----:B------:R-:W-:Y:S01]  /*1a20*/  IMAD.MOV R10, RZ, RZ, -R10 ;  /* 0x000000ffff0a7224 */ /* 0x000fe200078e0a0a */
[----:B------:R-:W-:Y:S01]  /*1a30*/  IABS R55, R58 ;  /* 0x0000003a00377213 */ /* 0x000fe20000000000 */
[----:B------:R-:W-:Y:S01]  /*1a40*/  IMAD.HI.U32 R11, R244, R17, RZ ;  /* 0x00000011f40b7227 */ /* 0x000fe200078e00ff */
[C---:B------:R-:W-:Y:S01]  /*1a50*/  LOP3.LUT R61, R243.reuse, 0x80, RZ, 0xfc, !PT ;  /* 0x00000080f33d7812 */ /* 0x040fe200078efcff */
[----:B------:R4:W-:Y:S01]  /*1a60*/  STL [R1+0x4560], R3 ;  /* 0x0045600301007387 */ /* 0x0009e20000100800 */
[----:B------:R-:W-:Y:S01]  /*1a70*/  LOP3.LUT R60, R243, 0x7e, RZ, 0xfc, !PT ;  /* 0x0000007ef33c7812 */ /* 0x000fe200078efcff */
[----:B------:R-:W-:Y:S01]  /*1a80*/  IMAD R10, R0, R10, R15 ;  /* 0x0000000a000a7224 */ /* 0x000fe200078e020f */
[----:B------:R-:W-:Y:S01]  /*1a90*/  IADD3 R11, -R11, RZ, RZ ;  /* 0x000000ff0b0b7210 */ /* 0x000fe20007ffe1ff */
[----:B------:R-:W-:Y:S01]  /*1aa0*/  IMAD.MOV.U32 R15, RZ, RZ, R12 ;  /* 0x000000ffff0f7224 */ /* 0x000fe200078e000c */
[----:B------:R-:W-:Y:S01]  /*1ab0*/  LOP3.LUT R64, R243, 0x8a, RZ, 0xfc, !PT ;  /* 0x0000008af3407812 */ /* 0x000fe200078efcff */
[----:B------:R-:W-:Y:S01]  /*1ac0*/  IMAD.MOV R9, RZ, RZ, -R9 ;  /* 0x000000ffff097224 */ /* 0x000fe200078e0a09 */
[----:B------:R-:W-:Y:S01]  /*1ad0*/  @!P6 IADD3 R7, R7, -R0, RZ ;  /* 0x800000000707e210 */ /* 0x000fe20007ffe0ff */
[----:B------:R-:W-:Y:S01]  /*1ae0*/  IMAD.HI.U32 R12, R244, R15, RZ ;  /* 0x0000000ff40c7227 */ /* 0x000fe200078e00ff */
[----:B------:R-:W-:-:S02]  /*1af0*/  ISETP.GT.U32.AND P6, PT, R0, R10, PT ;  /* 0x0000000a0000720c */ /* 0x000fc40003fc4070 */
[C---:B------:R-:W-:Y:S01]  /*1b00*/  LOP3.LUT R68, R243.reuse, 0x8e, RZ, 0xfc, !PT ;  /* 0x0000008ef3447812 */ /* 0x040fe200078efcff */
[----:B------:R-:W-:Y:S01]  /*1b10*/  IMAD.MOV R12, RZ, RZ, -R12 ;  /* 0x000000ffff0c7224 */ /* 0x000fe200078e0a0c */
[C---:B------:R-:W-:Y:S01]  /*1b20*/  LOP3.LUT R66, R243.reuse, 0x8c, RZ, 0xfc, !PT ;  /* 0x0000008cf3427812 */ /* 0x040fe200078efcff */
[C---:B------:R-:W-:Y:S01]  /*1b30*/  IMAD R9, R0.reuse, R9, R13 ;  /* 0x0000000900097224 */ /* 0x040fe200078e020d */
[----:B------:R-:W-:Y:S01]  /*1b40*/  IABS R13, R20 ;  /* 0x00000014000d7213 */ /* 0x000fe20000000000 */
[----:B------:R-:W-:Y:S01]  /*1b50*/  IMAD R12, R0, R12, R15 ;  /* 0x0000000c000c7224 */ /* 0x000fe200078e020f */
[----:B------:R-:W-:Y:S01]  /*1b60*/  IABS R69, R68 ;  /* 0x0000004400457213 */ /* 0x000fe20000000000 */
[----:B------:R-:W-:Y:S01]  /*1b70*/  @!P4 IMAD.IADD R8, R8, 0x1, -R0 ;  /* 0x000000010808c824 */ /* 0x000fe200078e0a00 */
[----:B------:R-:W-:Y:S01]  /*1b80*/  ISETP.GE.AND P4, PT, R18, RZ, PT ;  /* 0x000000ff1200720c */ /* 0x000fe20003f86270 */
[C---:B------:R-:W-:Y:S01]  /*1b90*/  IMAD R11, R0.reuse, R11, R17 ;  /* 0x0000000b000b7224 */ /* 0x040fe200078e0211 */
[----:B------:R-:W-:Y:S01]  /*1ba0*/  ISETP.GT.U32.AND P5, PT, R0, R9, PT ;  /* 0x000000090000720c */ /* 0x000fe20003fa4070 */
[----:B------:R-:W-:Y:S01]  /*1bb0*/  IMAD.MOV.U32 R17, RZ, RZ, R13 ;  /* 0x000000ffff117224 */ /* 0x000fe200078e000d */
[----:B------:R-:W-:Y:S01]  /*1bc0*/  @!P6 IADD3 R10, R10, -R0, RZ ;  /* 0x800000000a0ae210 */ /* 0x000fe20007ffe0ff */
[----:B------:R-:W-:Y:S01]  /*1bd0*/  @!P1 IMAD.MOV R8, RZ, RZ, -R8 ;  /* 0x000000ffff089224 */ /* 0x000fe200078e0a08 */
[----:B------:R-:W-:Y:S01]  /*1be0*/  ISETP.GT.U32.AND P6, PT, R0, R12, PT ;  /* 0x0000000c0000720c */ /* 0x000fe20003fc4070 */
[----:B------:R-:W-:Y:S01]  /*1bf0*/  IMAD.HI.U32 R13, R244, R17, RZ ;  /* 0x00000011f40d7227 */ /* 0x000fe200078e00ff */
[----:B------:R-:W-:-:S02]  /*1c00*/  LOP3.LUT R18, R243, 0x2c, RZ, 0xfc, !PT ;  /* 0x0000002cf3127812 */ /* 0x000fc400078efcff */
[----:B------:R-:W-:Y:S01]  /*1c10*/  ISETP.GT.U32.AND P1, PT, R0, R10, PT ;  /* 0x0000000a0000720c */ /* 0x000fe20003f24070 */
[----:B------:R-:W-:Y:S01]  /*1c20*/  @!P3 IMAD.MOV R4, RZ, RZ, -R4 ;  /* 0x000000ffff04b224 */ /* 0x000fe200078e0a04 */
[----:B------:R-:W-:Y:S01]  /*1c30*/  IABS R15, R18 ;  /* 0x00000012000f7213 */ /* 0x000fe20000000000 */
[----:B------:R-:W-:Y:S01]  /*1c40*/  IMAD.MOV R13, RZ, RZ, -R13 ;  /* 0x000000ffff0d7224 */ /* 0x000fe200078e0a0d */
[----:B------:R-:W-:Y:S01]  /*1c50*/  ISETP.GE.AND P3, PT, R14, RZ, PT ;  /* 0x000000ff0e00720c */ /* 0x000fe20003f66270 */
[--C-:B------:R-:W-:Y:S01]  /*1c60*/  @!P5 IMAD.IADD R9, R9, 0x1, -R0.reuse ;  /* 0x000000010909d824 */ /* 0x100fe200078e0a00 */
[----:B------:R-:W-:Y:S01]  /*1c70*/  IABS R67, R66 ;  /* 0x0000004200437213 */ /* 0x000fe20000000000 */
[----:B------:R-:W-:Y:S01]  /*1c80*/  IMAD.HI.U32 R14, R244, R15, RZ ;  /* 0x0000000ff40e7227 */ /* 0x000fe200078e00ff */
[C---:B------:R-:W-:Y:S02]  /*1c90*/  LOP3.LUT R70, R243.reuse, 0x90, RZ, 0xfc, !PT ;  /* 0x00000090f3467812 */ /* 0x040fe400078efcff */
[----:B------:R-:W-:Y:S01]  /*1ca0*/  ISETP.GT.U32.AND P5, PT, R0, R9, PT ;  /* 0x000000090000720c */ /* 0x000fe20003fa4070 */
[----:B------:R-:W-:Y:S01]  /*1cb0*/  @!P6 IMAD.IADD R12, R12, 0x1, -R0 ;  /* 0x000000010c0ce824 */ /* 0x000fe200078e0a00 */
[C---:B------:R-:W-:Y:S01]  /*1cc0*/  LOP3.LUT R71, R243.reuse, 0x92, RZ, 0xfc, !PT ;  /* 0x00000092f3477812 */ /* 0x040fe200078efcff */
[----:B------:R-:W-:Y:S01]  /*1cd0*/  @!P2 IMAD.MOV R7, RZ, RZ, -R7 ;  /* 0x000000ffff07a224 */ /* 0x000fe200078e0a07 */
[C---:B------:R-:W-:Y:S01]  /*1ce0*/  ISETP.GT.U32.AND P2, PT, R0.reuse, R11, PT ;  /* 0x0000000b0000720c */ /* 0x040fe20003f44070 */
[C---:B------:R-:W-:Y:S01]  /*1cf0*/  IMAD R13, R0.reuse, R13, R17 ;  /* 0x0000000d000d7224 */ /* 0x040fe200078e0211 */
[----:B------:R-:W-:Y:S01]  /*1d00*/  ISETP.GT.U32.AND P6, PT, R0, R12, PT ;  /* 0x0000000c0000720c */ /* 0x000fe20003fc4070 */
[----:B------:R-:W-:Y:S01]  /*1d10*/  IMAD.MOV R14, RZ, RZ, -R14 ;  /* 0x000000ffff0e7224 */ /* 0x000fe200078e0a0e */
[C---:B------:R-:W-:Y:S01]  /*1d20*/  LOP3.LUT R72, R243.reuse, 0x94, RZ, 0xfc, !PT ;  /* 0x00000094f3487812 */ /* 0x040fe200078efcff */
[--C-:B------:R-:W-:Y:S01]  /*1d30*/  @!P1 IMAD.IADD R10, R10, 0x1, -R0.reuse ;  /* 0x000000010a0a9824 */ /* 0x100fe200078e0a00 */
[C---:B------:R-:W-:Y:S01]  /*1d40*/  ISETP.GT.U32.AND P1, PT, R0.reuse, R13, PT ;  /* 0x0000000d0000720c */ /* 0x040fe20003f24070 */
[----:B------:R-:W-:Y:S01]  /*1d50*/  IMAD R14, R0, R14, R15 ;  /* 0x0000000e000e7224 */ /* 0x000fe200078e020f */
[----:B------:R-:W-:Y:S01]  /*1d60*/  LOP3.LUT R74, R243, 0x9c, RZ, 0xfc, !PT ;  /* 0x0000009cf34a7812 */ /* 0x000fe200078efcff */
[----:B------:R-:W-:Y:S01]  /*1d70*/  @!P5 IMAD.IADD R9, R9, 0x1, -R0 ;  /* 0x000000010909d824 */ /* 0x000fe200078e0a00 */
[----:B------:R-:W-:Y:S01]  /*1d80*/  ISETP.GE.AND P5, PT, R19, RZ, PT ;  /* 0x000000ff1300720c */ /* 0x000fe20003fa6270 */
[----:B------:R-:W-:Y:S01]  /*1d90*/  @!P0 IMAD.MOV R6, RZ, RZ, -R6 ;  /* 0x000000ffff068224 */ /* 0x000fe200078e0a06 */
[----:B------:R-:W-:Y:S01]  /*1da0*/  IABS R19, R22 ;  /* 0x0000001600137213 */ /* 0x000fe20000000000 */
[----:B------:R-:W-:Y:S01]  /*1db0*/  @!P2 IMAD.IADD R11, R11, 0x1, -R0 ;  /* 0x000000010b0ba824 */ /* 0x000fe200078e0a00 */
[----:B------:R-:W-:Y:S01]  /*1dc0*/  ISETP.GE.AND P0, PT, R16, RZ, PT ;  /* 0x000000ff1000720c */ /* 0x000fe20003f06270 */
[----:B------:R-:W-:Y:S01]  /*1dd0*/  IMAD.HI.U32 R17, R244, R23, RZ ;  /* 0x00000017f4117227 */ /* 0x000fe200078e00ff */
[----:B------:R-:W-:-:S02]  /*1de0*/  @!P6 IADD3 R12, R12, -R0, RZ ;  /* 0x800000000c0ce210 */ /* 0x000fc40007ffe0ff */
[C---:B------:R-:W-:Y:S01]  /*1df0*/  ISETP.GT.U32.AND P6, PT, R0.reuse, R14, PT ;  /* 0x0000000e0000720c */ /* 0x040fe20003fc4070 */
[--C-:B------:R-:W-:Y:S01]  /*1e00*/  @!P1 IMAD.IADD R13, R13, 0x1, -R0.reuse ;  /* 0x000000010d0d9824 */ /* 0x100fe200078e0a00 */
[----:B------:R-:W-:Y:S01]  /*1e10*/  ISETP.GT.U32.AND P2, PT, R0, R11, PT ;  /* 0x0000000b0000720c */ /* 0x000fe20003f44070 */
[----:B------:R-:W-:Y:S01]  /*1e20*/  IMAD.HI.U32 R15, R244, R19, RZ ;  /* 0x00000013f40f7227 */ /* 0x000fe200078e00ff */
[----:B------:R-:W-:Y:S02]  /*1e30*/  ISETP.GE.AND P1, PT, R18, RZ, PT ;  /* 0x000000ff1200720c */ /* 0x000fe40003f26270 */
[----:B------:R-:W-:Y:S01]  /*1e40*/  IABS R75, R74 ;  /* 0x0000004a004b7213 */ /* 0x000fe20000000000 */
[----:B------:R-:W-:Y:S01]  /*1e50*/  IMAD.HI.U32 R16, R244, R21, RZ ;  /* 0x00000015f4107227 */ /* 0x000fe200078e00ff */
[C---:B------:R-:W-:Y:S02]  /*1e60*/  LOP3.LUT R76, R243.reuse, 0x9e, RZ, 0xfc, !PT ;  /* 0x0000009ef34c7812 */ /* 0x040fe400078efcff */
[----:B------:R-:W-:Y:S01]  /*1e70*/  @!P0 IADD3 R10, -R10, RZ, RZ ;  /* 0x000000ff0a0a8210 */ /* 0x000fe20007ffe1ff */
[----:B------:R-:W-:Y:S01]  /*1e80*/  IMAD.MOV R17, RZ, RZ, -R17 ;  /* 0x000000ffff117224 */ /* 0x000fe200078e0a11 */
[----:B------:R-:W-:Y:S01]  /*1e90*/  LOP3.LUT R78, R243, 0xa0, RZ, 0xfc, !PT ;  /* 0x000000a0f34e7812 */ /* 0x000fe200078efcff */
[----:B------:R-:W-:Y:S01]  /*1ea0*/  @!P6 IMAD.IADD R14, R14, 0x1, -R0 ;  /* 0x000000010e0ee824 */ /* 0x000fe200078e0a00 */
[C---:B------:R-:W-:Y:S01]  /*1eb0*/  ISETP.GT.U32.AND P6, PT, R0.reuse, R13, PT ;  /* 0x0000000d0000720c */ /* 0x040fe20003fc4070 */
[----:B------:R-:W-:Y:S01]  /*1ec0*/  IMAD.MOV R15, RZ, RZ, -R15 ;  /* 0x000000ffff0f7224 */ /* 0x000fe200078e0a0f */
[----:B------:R-:W-:Y:S01]  /*1ed0*/  IABS R77, R78 ;  /* 0x0000004e004d7213 */ /* 0x000fe20000000000 */
[----:B------:R-:W-:Y:S01]  /*1ee0*/  IMAD.MOV R16, RZ, RZ, -R16 ;  /* 0x000000ffff107224 */ /* 0x000fe200078e0a10 */
[----:B------:R-:W-:Y:S01]  /*1ef0*/  ISETP.GT.U32.AND P0, PT, R0, R14, PT ;  /* 0x0000000e0000720c */ /* 0x000fe20003f04070 */
[--C-:B------:R-:W-:Y:S01]  /*1f00*/  @!P2 IMAD.IADD R11, R11, 0x1, -R0.reuse ;  /* 0x000000010b0ba824 */ /* 0x100fe200078e0a00 */
[----:B------:R-:W-:Y:S01]  /*1f10*/  ISETP.GE.AND P2, PT, R20, RZ, PT ;  /* 0x000000ff1400720c */ /* 0x000fe20003f46270 */
[C---:B------:R-:W-:Y:S01]  /*1f20*/  IMAD R17, R0.reuse, R17, R23 ;  /* 0x0000001100117224 */ /* 0x040fe200078e0217 */
[----:B------:R-:W-:Y:S01]  /*1f30*/  LOP3.LUT R20, R243, 0x34, RZ, 0xfc, !PT ;  /* 0x00000034f3147812 */ /* 0x000fe200078efcff */
[C---:B------:R-:W-:Y:S01]  /*1f40*/  IMAD R15, R0.reuse, R15, R19 ;  /* 0x0000000f000f7224 */ /* 0x040fe200078e0213 */
[----:B------:R-:W-:Y:S01]  /*1f50*/  IABS R23, R26 ;  /* 0x0000001a00177213 */ /* 0x000fe20000000000 */
[C---:B------:R-:W-:Y:S01]  /*1f60*/  IMAD R16, R0.reuse, R16, R21 ;  /* 0x0000001000107224 */ /* 0x040fe200078e0215 */
[----:B------:R-:W-:Y:S01]  /*1f70*/  IABS R21, R20 ;  /* 0x0000001400157213 */ /* 0x000fe20000000000 */
[----:B------:R-:W-:Y:S01]  /*1f80*/  @!P6 IMAD.IADD R13, R13, 0x1, -R0 ;  /* 0x000000010d0de824 */ /* 0x000fe200078e0a00 */
[C---:B------:R-:W-:Y:S01]  /*1f90*/  ISETP.GT.U32.AND P6, PT, R0.reuse, R17, PT ;  /* 0x000000110000720c */ /* 0x040fe20003fc4070 */
[----:B------:R-:W-:Y:S01]  /*1fa0*/  @!P3 IMAD.MOV R9, RZ, RZ, -R9 ;  /* 0x000000ffff09b224 */ /* 0x000fe200078e0a09 */
[C---:B------:R-:W-:Y:S01]  /*1fb0*/  ISETP.GT.U32.AND P3, PT, R0.reuse, R15, PT ;  /* 0x0000000f0000720c */ /* 0x040fe20003f64070 */
[----:B------:R-:W-:Y:S01]  /*1fc0*/  @!P4 IMAD.MOV R11, RZ, RZ, -R11 ;  /* 0x000000ffff0bc224 */ /* 0x000fe200078e0a0b */
[----:B------:R-:W-:Y:S01]  /*1fd0*/  ISETP.GT.U32.AND P4, PT, R0, R16, PT ;  /* 0x000000100000720c */ /* 0x000fe20003f84070 */
[----:B------:R-:W-:Y:S01]  /*1fe0*/  IMAD.HI.U32 R18, R244, R21, RZ ;  /* 0x00000015f4127227 */ /* 0x000fe200078e00ff */
[----:B------:R-:W-:-:S02]  /*1ff0*/  LOP3.LUT R80, R243, 0xa2, RZ, 0xfc, !PT ;  /* 0x000000a2f3507812 */ /* 0x000fc400078efcff */
[----:B------:R-:W-:Y:S01]  /*2000*/  LOP3.LUT R82, R243, 0xa4, RZ, 0xfc, !PT ;  /* 0x000000a4f3527812 */ /* 0x000fe200078efcff */
[----:B------:R-:W-:Y:S01]  /*2010*/  IMAD.MOV R18, RZ, RZ, -R18 ;  /* 0x000000ffff127224 */ /* 0x000fe200078e0a12 */
[----:B------:R-:W-:Y:S01]  /*2020*/  IABS R79, R80 ;  /* 0x00000050004f7213 */ /* 0x000fe20000000000 */
[--C-:B------:R-:W-:Y:S01]  /*2030*/  @!P0 IMAD.IADD R14, R14, 0x1, -R0.reuse ;  /* 0x000000010e0e8824 */ /* 0x100fe200078e0a00 */
[----:B------:R-:W-:Y:S01]  /*2040*/  ISETP.GE.AND P0, PT, R24, RZ, PT ;  /* 0x000000ff1800720c */ /* 0x000fe20003f06270 */
[--C-:B------:R-:W-:Y:S01]  /*2050*/  @!P6 IMAD.IADD R17, R17, 0x1, -R0.reuse ;  /* 0x000000011111e824 */ /* 0x100fe200078e0a00 */
[----:B------:R-:W-:Y:S01]  /*2060*/  LOP3.LUT R24, R243, 0x3a, RZ, 0xfc, !PT ;  /* 0x0000003af3187812 */ /* 0x000fe200078efcff */
[----:B------:R-:W-:Y:S01]  /*2070*/  @!P3 IMAD.IADD R15, R15, 0x1, -R0 ;  /* 0x000000010f0fb824 */ /* 0x000fe200078e0a00 */
[----:B------:R-:W-:Y:S01]  /*2080*/  ISETP.GE.AND P3, PT, R25, RZ, PT ;  /* 0x000000ff1900720c */ /* 0x000fe20003f66270 */
[----:B------:R-:W-:Y:S01]  /*2090*/  IMAD R18, R0, R18, R21 ;  /* 0x0000001200127224 */ /* 0x000fe200078e0215 */
[----:B------:R-:W-:Y:S01]  /*20a0*/  @!P4 IADD3 R16, R16, -R0, RZ ;  /* 0x800000001010c210 */ /* 0x000fe20007ffe0ff */
[----:B------:R-:W-:Y:S01]  /*20b0*/  @!P2 IMAD.MOV R13, RZ, RZ, -R13 ;  /* 0x000000ffff0da224 */ /* 0x000fe200078e0a0d */
[C---:B------:R-:W-:Y:S01]  /*20c0*/  ISETP.GT.U32.AND P2, PT, R0.reuse, R17, PT ;  /* 0x000000110000720c */ /* 0x040fe20003f44070 */
[----:B------:R-:W-:Y:S01]  /*20d0*/  @!P1 IMAD.MOV R14, RZ, RZ, -R14 ;  /* 0x000000ffff0e9224 */ /* 0x000fe200078e0a0e */
[----:B------:R-:W-:Y:S01]  /*20e0*/  ISETP.GT.U32.AND P6, PT, R0, R16, PT ;  /* 0x000000100000720c */ /* 0x000fe20003fc4070 */
[----:B------:R-:W-:Y:S01]  /*20f0*/  IMAD.HI.U32 R19, R244, R23, RZ ;  /* 0x00000017f4137227 */ /* 0x000fe200078e00ff */
[----:B------:R-:W-:-:S02]  /*2100*/  ISETP.GT.U32.AND P4, PT, R0, R15, PT ;  /* 0x0000000f0000720c */ /* 0x000fc40003f84070 */
[----:B------:R-:W-:Y:S01]  /*2110*/  ISETP.GT.U32.AND P1, PT, R0, R18, PT ;  /* 0x000000120000720c */ /* 0x000fe20003f24070 */
[----:B------:R-:W-:Y:S01]  /*2120*/  @!P5 IMAD.MOV R12, RZ, RZ, -R12 ;  /* 0x000000ffff0cd224 */ /* 0x000fe200078e0a0c */
[----:B------:R-:W-:Y:S01]  /*2130*/  ISETP.GE.AND P5, PT, R22, RZ, PT ;  /* 0x000000ff1600720c */ /* 0x000fe20003fa6270 */
[----:B------:R-:W-:Y:S01]  /*2140*/  IMAD.MOV R19, RZ, RZ, -R19 ;  /* 0x000000ffff137224 */ /* 0x000fe200078e0a13 */
[----:B------:R-:W-:Y:S01]  /*2150*/  LOP3.LUT R22, R243, 0x38, RZ, 0xfc, !PT ;  /* 0x00000038f3167812 */ /* 0x000fe200078efcff */
[----:B------:R-:W-:Y:S01]  /*2160*/  IMAD.HI.U32 R62, R244, R67, RZ ;  /* 0x00000043f43e7227 */ /* 0x000fe200078e00ff */
[----:B------:R-:W-:Y:S02]  /*2170*/  IABS R25, R24 ;  /* 0x0000001800197213 */ /* 0x000fe40000000000 */
[----:B------:R-:W-:Y:S01]  /*2180*/  @!P2 IADD3 R17, R17, -R0, RZ ;  /* 0x800000001111a210 */ /* 0x000fe20007ffe0ff */
[----:B------:R-:W-:Y:S01]  /*2190*/  IMAD R19, R0, R19, R23 ;  /* 0x0000001300137224 */ /* 0x000fe200078e0217 */
[----:B------:R-:W-:Y:S01]  /*21a0*/  ISETP.GE.AND P2, PT, R26, RZ, PT ;  /* 0x000000ff1a00720c */ /* 0x000fe20003f46270 */
[--C-:B------:R-:W-:Y:S01]  /*21b0*/  @!P6 IMAD.IADD R16, R16, 0x1, -R0.reuse ;  /* 0x000000011010e824 */ /* 0x100fe200078e0a00 */
[----:B------:R-:W-:Y:S01]  /*21c0*/  LOP3.LUT R26, R243, 0x3c, RZ, 0xfc, !PT ;  /* 0x0000003cf31a7812 */ /* 0x000fe200078efcff */
[--C-:B------:R-:W-:Y:S01]  /*21d0*/  @!P4 IMAD.IADD R15, R15, 0x1, -R0.reuse ;  /* 0x000000010f0fc824 */ /* 0x100fe200078e0a00 */
[----:B------:R-:W-:Y:S01]  /*21e0*/  ISETP.GT.U32.AND P6, PT, R0, R19, PT ;  /* 0x000000130000720c */ /* 0x000fe20003fc4070 */
[----:B------:R-:W-:Y:S01]  /*21f0*/  @!P1 IMAD.IADD R18, R18, 0x1, -R0 ;  /* 0x0000000112129824 */ /* 0x000fe200078e0a00 */
[----:B------:R-:W-:Y:S01]  /*2200*/  IABS R27, R26 ;  /* 0x0000001a001b7213 */ /* 0x000fe20000000000 */
[----:B------:R-:W-:Y:S01]  /*2210*/  @!P5 IMAD.MOV R15, RZ, RZ, -R15 ;  /* 0x000000ffff0fd224 */ /* 0x000fe200078e0a0f */
[----:B------:R-:W-:Y:S01]  /*2220*/  IABS R23, R22 ;  /* 0x0000001600177213 */ /* 0x000fe20000000000 */
[----:B------:R-:W-:Y:S01]  /*2230*/  IMAD.HI.U32 R21, R244, R25, RZ ;  /* 0x00000019f4157227 */ /* 0x000fe200078e00ff */
[----:B------:R-:W-:-:S02]  /*2240*/  ISETP.GT.U32.AND P5, PT, R0, R18, PT ;  /* 0x000000120000720c */ /* 0x000fc40003fa4070 */
[----:B------:R-:W-:Y:S01]  /*2250*/  ISETP.GE.AND P4, PT, R20, RZ, PT ;  /* 0x000000ff1400720c */ /* 0x000fe20003f86270 */
[----:B------:R-:W-:Y:S01]  /*2260*/  IMAD.HI.U32 R20, R244, R23, RZ ;  /* 0x00000017f4147227 */ /* 0x000fe200078e00ff */
[----:B------:R-:W-:Y:S02]  /*2270*/  ISETP.GE.AND P1, PT, R22, RZ, PT ;  /* 0x000000ff1600720c */ /* 0x000fe40003f26270 */
[----:B------:R-:W-:Y:S01]  /*2280*/  @!P3 IADD3 R17, -R17, RZ, RZ ;  /* 0x000000ff1111b210 */ /* 0x000fe20007ffe1ff */
[----:B------:R-:W-:Y:S01]  /*2290*/  IMAD.HI.U32 R22, R244, R27, RZ ;  /* 0x0000001bf4167227 */ /* 0x000fe200078e00ff */
[----:B------:R-:W-:Y:S02]  /*22a0*/  ISETP.GE.AND P3, PT, R24, RZ, PT ;  /* 0x000000ff1800720c */ /* 0x000fe40003f66270 */
[----:B------:R-:W-:Y:S01]  /*22b0*/  IADD3 R62, -R62, RZ, RZ ;  /* 0x000000ff3e3e7210 */ /* 0x000fe20007ffe1ff */
[----:B------:R-:W-:Y:S01]  /*22c0*/  @!P6 IMAD.IADD R19, R19, 0x1, -R0 ;  /* 0x000000011313e824 */ /* 0x000fe200078e0a00 */
[C---:B------:R-:W-:Y:S01]  /*22d0*/  LOP3.LUT R84, R243.reuse, 0xa6, RZ, 0xfc, !PT ;  /* 0x000000a6f3547812 */ /* 0x040fe200078efcff */
[----:B------:R-:W-:Y:S01]  /*22e0*/  IMAD.MOV R22, RZ, RZ, -R22 ;  /* 0x000000ffff167224 */ /* 0x000fe200078e0a16 */
[----:B------:R-:W-:Y:S01]  /*22f0*/  IABS R81, R82 ;  /* 0x0000005200517213 */ /* 0x000fe20000000000 */
[----:B------:R-:W-:Y:S01]  /*2300*/  @!P5 IMAD.IADD R18, R18, 0x1, -R0 ;  /* 0x000000011212d824 */ /* 0x000fe200078e0a00 */
[C---:B------:R-:W-:Y:S01]  /*2310*/  ISETP.GT.U32.AND P6, PT, R0.reuse, R19, PT ;  /* 0x000000130000720c */ /* 0x040fe20003fc4070 */
[C---:B------:R-:W-:Y:S01]  /*2320*/  IMAD R22, R0.reuse, R22, R27 ;  /* 0x0000001600167224 */ /* 0x040fe200078e021b */
[----:B------:R-:W-:Y:S01]  /*2330*/  IABS R83, R84 ;  /* 0x0000005400537213 */ /* 0x000fe20000000000 */
[----:B------:R-:W-:Y:S01]  /*2340*/  @!P4 IMAD.MOV R18, RZ, RZ, -R18 ;  /* 0x000000ffff12c224 */ /* 0x000fe200078e0a12 */
[C---:B------:R-:W-:Y:S01]  /*2350*/  LOP3.LUT R86, R243.reuse, 0xaa, RZ, 0xfc, !PT ;  /* 0x000000aaf3567812 */ /* 0x040fe200078efcff */
[----:B------:R-:W-:Y:S01]  /*2360*/  IMAD.MOV R20, RZ, RZ, -R20 ;  /* 0x000000ffff147224 */ /* 0x000fe200078e0a14 */
[C---:B------:R-:W-:Y:S01]  /*2370*/  ISETP.GT.U32.AND P4, PT, R0.reuse, R22, PT ;  /* 0x000000160000720c */ /* 0x040fe20003f84070 */
[----:B------:R-:W-:Y:S01]  /*2380*/  IMAD.MOV R21, RZ, RZ, -R21 ;  /* 0x000000ffff157224 */ /* 0x000fe200078e0a15 */
[C---:B------:R-:W-:Y:S01]  /*2390*/  LOP3.LUT R85, R243.reuse, 0xa8, RZ, 0xfc, !PT ;  /* 0x000000a8f3557812 */ /* 0x040fe200078efcff */
[C---:B------:R-:W-:Y:S01]  /*23a0*/  IMAD R20, R0.reuse, R20, R23 ;  /* 0x0000001400147224 */ /* 0x040fe200078e0217 */
[C---:B------:R-:W-:Y:S01]  /*23b0*/  LOP3.LUT R23, R243.reuse, 0x3e, RZ, 0xfc, !PT ;  /* 0x0000003ef3177812 */ /* 0x040fe200078efcff */
[----:B------:R-:W-:Y:S01]  /*23c0*/  @!P0 IMAD.MOV R16, RZ, RZ, -R16 ;  /* 0x000000ffff108224 */ /* 0x000fe200078e0a10 */
[----:B------:R-:W-:Y:S01]  /*23d0*/  LOP3.LUT R90, R243, 0xba, RZ, 0xfc, !PT ;  /* 0x000000baf35a7812 */ /* 0x000fe200078efcff */
[----:B------:R-:W-:Y:S01]  /*23e0*/  @!P6 IMAD.IADD R19, R19, 0x1, -R0 ;  /* 0x000000011313e824 */ /* 0x000fe200078e0a00 */
[C---:B------:R-:W-:Y:S01]  /*23f0*/  ISETP.GT.U32.AND P0, PT, R0.reuse, R20, PT ;  /* 0x000000140000720c */ /* 0x040fe20003f04070 */
[----:B------:R-:W-:Y:S01]  /*2400*/  IMAD R21, R0, R21, R25 ;  /* 0x0000001500157224 */ /* 0x000fe200078e0219 */
[----:B------:R-:W-:Y:S01]  /*2410*/  ISETP.GE.AND P6, PT, R26, RZ, PT ;  /* 0x000000ff1a00720c */ /* 0x000fe20003fc6270 */
[----:B------:R-:W-:Y:S01]  /*2420*/  IMAD.HI.U32 R25, R244, R31, RZ ;  /* 0x0000001ff4197227 */ /* 0x000fe200078e00ff */
[----:B------:R-:W-:-:S02]  /*2430*/  LOP3.LUT R26, R243, 0x40, RZ, 0xfc, !PT ;  /* 0x00000040f31a7812 */ /* 0x000fc400078efcff */
[----:B------:R-:W-:Y:S01]  /*2440*/  ISETP.GT.U32.AND P5, PT, R0, R21, PT ;  /* 0x000000150000720c */ /* 0x000fe20003fa4070 */
[--C-:B------:R-:W-:Y:S01]  /*2450*/  @!P4 IMAD.IADD R22, R22, 0x1, -R0.reuse ;  /* 0x000000011616c824 */ /* 0x100fe200078e0a00 */
[----:B------:R-:W-:Y:S01]  /*2460*/  IABS R29, R26 ;  /* 0x0000001a001d7213 */ /* 0x000fe20000000000 */
[----:B------:R-:W-:Y:S01]  /*2470*/  IMAD.MOV R25, RZ, RZ, -R25 ;  /* 0x000000ffff197224 */ /* 0x000fe200078e0a19 */
[----:B------:R-:W-:Y:S01]  /*2480*/  IABS R27, R23 ;  /* 0x00000017001b7213 */ /* 0x000fe20000000000 */
[C---:B------:R-:W-:Y:S01]  /*2490*/  IMAD R62, R0.reuse, R62, R67 ;  /* 0x0000003e003e7224 */ /* 0x040fe200078e0243 */
[----:B------:R-:W-:Y:S01]  /*24a0*/  ISETP.GT.U32.AND P4, PT, R0, R22, PT ;  /* 0x000000160000720c */ /* 0x000fe20003f84070 */
[----:B------:R-:W-:Y:S01]  /*24b0*/  IMAD.HI.U32 R24, R244, R29, RZ ;  /* 0x0000001df4187227 */ /* 0x000fe200078e00ff */
[----:B------:R-:W-:Y:S02]  /*24c0*/  @!P2 IADD3 R19, -R19, RZ, RZ ;  /* 0x000000ff1313a210 */ /* 0x000fe40007ffe1ff */
[----:B------:R-:W-:Y:S01]  /*24d0*/  ISETP.GE.AND P2, PT, R23, RZ, PT ;  /* 0x000000ff1700720c */ /* 0x000fe20003f46270 */
[----:B------:R-:W-:Y:S01]  /*24e0*/  @!P0 IMAD.IADD R20, R20, 0x1, -R0 ;  /* 0x0000000114148824 */ /* 0x000fe200078e0a00 */
[----:B------:R-:W-:Y:S01]  /*24f0*/  IABS R67, R71 ;  /* 0x0000004700437213 */ /* 0x000fe20000000000 */
[----:B------:R-:W-:Y:S01]  /*2500*/  IMAD.MOV R24, RZ, RZ, -R24 ;  /* 0x000000ffff187224 */ /* 0x000fe200078e0a18 */
[----:B------:R-:W-:Y:S01]  /*2510*/  LOP3.LUT R88, R243, 0xb8, RZ, 0xfc, !PT ;  /* 0x000000b8f3587812 */ /* 0x000fe200078efcff */
[--C-:B------:R-:W-:Y:S01]  /*2520*/  @!P5 IMAD.IADD R21, R21, 0x1, -R0.reuse ;  /* 0x000000011515d824 */ /* 0x100fe200078e0a00 */
[C---:B------:R-:W-:Y:S01]  /*2530*/  ISETP.GT.U32.AND P0, PT, R0.reuse, R20, PT ;  /* 0x000000140000720c */ /* 0x040fe20003f04070 */
[----:B------:R-:W-:Y:S01]  /*2540*/  IMAD R24, R0, R24, R29 ;  /* 0x0000001800187224 */ /* 0x000fe200078e021d */
[----:B------:R-:W-:Y:S01]  /*2550*/  LOP3.LUT R92, R243, 0xbc, RZ, 0xfc, !PT ;  /* 0x000000bcf35c7812 */ /* 0x000fe200078efcff */
[----:B------:R-:W-:Y:S01]  /*2560*/  @!P4 IMAD.IADD R22, R22, 0x1, -R0 ;  /* 0x000000011616c824 */ /* 0x000fe200078e0a00 */
[----:B------:R-:W-:Y:S01]  /*2570*/  ISETP.GT.U32.AND P5, PT, R0, R21, PT ;  /* 0x000000150000720c */ /* 0x000fe20003fa4070 */
[----:B------:R-:W-:Y:S01]  /*2580*/  IMAD.HI.U32 R23, R244, R27, RZ ;  /* 0x0000001bf4177227 */ /* 0x000fe200078e00ff */
[----:B------:R-:W-:-:S02]  /*2590*/  ISETP.GT.U32.AND P4, PT, R0, R24, PT ;  /* 0x000000180000720c */ /* 0x000fc40003f84070 */
[----:B------:R-:W-:Y:S01]  /*25a0*/  IABS R89, R90 ;  /* 0x0000005a00597213 */ /* 0x000fe20000000000 */
[----:B------:R-:W-:Y:S01]  /*25b0*/  IMAD.MOV R23, RZ, RZ, -R23 ;  /* 0x000000ffff177224 */ /* 0x000fe200078e0a17 */
[----:B------:R-:W-:Y:S01]  /*25c0*/  IABS R91, R92 ;  /* 0x0000005c005b7213 */ /* 0x000fe20000000000 */
[----:B------:R-:W-:Y:S01]  /*25d0*/  IMAD R25, R0, R25, R31 ;  /* 0x0000001900197224 */ /* 0x000fe200078e021f */
[C---:B------:R-:W-:Y:S01]  /*25e0*/  LOP3.LUT R94, R243.reuse, 0xc4, RZ, 0xfc, !PT ;  /* 0x000000c4f35e7812 */ /* 0x040fe200078efcff */
[--C-:B------:R-:W-:Y:S01]  /*25f0*/  @!P0 IMAD.IADD R20, R20, 0x1, -R0.reuse ;  /* 0x0000000114148824 */ /* 0x100fe200078e0a00 */
[----:B------:R-:W-:Y:S01]  /*2600*/  ISETP.GE.AND P0, PT, R26, RZ, PT ;  /* 0x000000ff1a00720c */ /* 0x000fe20003f06270 */
[----:B------:R-:W-:Y:S01]  /*2610*/  IMAD R23, R0, R23, R27 ;  /* 0x0000001700177224 */ /* 0x000fe200078e021b */
[----:B------:R-:W-:Y:S01]  /*2620*/  LOP3.LUT R26, R243, 0x44, RZ, 0xfc, !PT ;  /* 0x00000044f31a7812 */ /* 0x000fe200078efcff */
[--C-:B------:R-:W-:Y:S01]  /*2630*/  @!P5 IMAD.IADD R21, R21, 0x1, -R0.reuse ;  /* 0x000000011515d824 */ /* 0x100fe200078e0a00 */
[----:B------:R-:W-:Y:S01]  /*2640*/  @!P1 IADD3 R20, -R20, RZ, RZ ;  /* 0x000000ff14149210 */ /* 0x000fe20007ffe1ff */
[----:B------:R-:W-:Y:S01]  /*2650*/  @!P4 IMAD.IADD R24, R24, 0x1, -R0 ;  /* 0x000000011818c824 */ /* 0x000fe200078e0a00 */
[----:B------:R-:W-:Y:S01]  /*2660*/  ISETP.GT.U32.AND P1, PT, R0, R23, PT ;  /* 0x000000170000720c */ /* 0x000fe20003f24070 */
[----:B------:R-:W-:Y:S01]  /*2670*/  @!P3 IMAD.MOV R21, RZ, RZ, -R21 ;  /* 0x000000ffff15b224 */ /* 0x000fe200078e0a15 */
[----:B------:R-:W-:Y:S01]  /*2680*/  IABS R31, R26 ;  /* 0x0000001a001f7213 */ /* 0x000fe20000000000 */
[----:B------:R-:W-:Y:S01]  /*2690*/  @!P6 IMAD.MOV R22, RZ, RZ, -R22 ;  /* 0x000000ffff16e224 */ /* 0x000fe200078e0a16 */
[----:B------:R-:W-:Y:S01]  /*26a0*/  ISETP.GE.AND P3, PT, R26, RZ, PT ;  /* 0x000000ff1a00720c */ /* 0x000fe20003f66270 */
[----:B------:R-:W-:Y:S01]  /*26b0*/  IMAD.HI.U32 R27, R244, R33, RZ ;  /* 0x00000021f41b7227 */ /* 0x000fe200078e00ff */
[----:B------:R-:W-:-:S02]  /*26c0*/  ISETP.GT.U32.AND P4, PT, R0, R24, PT ;  /* 0x000000180000720c */ /* 0x000fc40003f84070 */
[----:B------:R-:W-:Y:S01]  /*26d0*/  ISETP.GT.U32.AND P6, PT, R0, R25, PT ;  /* 0x000000190000720c */ /* 0x000fe20003fc4070 */
[----:B------:R-:W-:Y:S01]  /*26e0*/  IMAD.HI.U32 R26, R244, R31, RZ ;  /* 0x0000001ff41a7227 */ /* 0x000fe200078e00ff */
[----:B------:R-:W-:Y:S02]  /*26f0*/  ISETP.GE.AND P5, PT, R28, RZ, PT ;  /* 0x000000ff1c00720c */ /* 0x000fe40003fa6270 */
[----:B------:R-:W-:Y:S01]  /*2700*/  LOP3.LUT R96, R243, 0xc6, RZ, 0xfc, !PT ;  /* 0x000000c6f3607812 */ /* 0x000fe200078efcff */
[----:B------:R-:W-:Y:S01]  /*2710*/  IMAD.MOV R26, RZ, RZ, -R26 ;  /* 0x000000ffff1a7224 */ /* 0x000fe200078e0a1a */
[----:B------:R-:W-:Y:S01]  /*2720*/  IABS R95, R94 ;  /* 0x0000005e005f7213 */ /* 0x000fe20000000000 */
[----:B------:R-:W-:Y:S01]  /*2730*/  IMAD.MOV R27, RZ, RZ, -R27 ;  /* 0x000000ffff1b7224 */ /* 0x000fe200078e0a1b */
[----:B------:R-:W-:Y:S01]  /*2740*/  IABS R97, R96 ;  /* 0x0000006000617213 */ /* 0x000fe20000000000 */
[--C-:B------:R-:W-:Y:S01]  /*2750*/  @!P1 IMAD.IADD R23, R23, 0x1, -R0.reuse ;  /* 0x0000000117179824 */ /* 0x100fe200078e0a00 */
[C---:B------:R-:W-:Y:S01]  /*2760*/  LOP3.LUT R98, R243.reuse, 0xc8, RZ, 0xfc, !PT ;  /* 0x000000c8f3627812 */ /* 0x040fe200078efcff */
[C---:B------:R-:W-:Y:S01]  /*2770*/  IMAD R26, R0.reuse, R26, R31 ;  /* 0x0000001a001a7224 */ /* 0x040fe200078e021f */
[----:B------:R-:W-:Y:S01]  /*2780*/  LOP3.LUT R100, R243, 0xca, RZ, 0xfc, !PT ;  /* 0x000000caf3647812 */ /* 0x000fe200078efcff */
[C---:B------:R-:W-:Y:S01]  /*2790*/  IMAD R27, R0.reuse, R27, R33 ;  /* 0x0000001b001b7224 */ /* 0x040fe200078e0221 */
[----:B------:R-:W-:Y:S01]  /*27a0*/  ISETP.GT.U32.AND P1, PT, R0, R23, PT ;  /* 0x000000170000720c */ /* 0x000fe20003f24070 */
[--C-:B------:R-:W-:Y:S01]  /*27b0*/  @!P4 IMAD.IADD R24, R24, 0x1, -R0.reuse ;  /* 0x000000011818c824 */ /* 0x100fe200078e0a00 */
[C---:B------:R-:W-:Y:S01]  /*27c0*/  ISETP.GT.U32.AND P4, PT, R0.reuse, R26, PT ;  /* 0x0000001a0000720c */ /* 0x040fe20003f84070 */
[----:B------:R-:W-:Y:S01]  /*27d0*/  @!P6 IMAD.IADD R25, R25, 0x1, -R0 ;  /* 0x000000011919e824 */ /* 0x000fe200078e0a00 */
[----:B------:R-:W-:Y:S01]  /*27e0*/  ISETP.GT.U32.AND P6, PT, R0, R27, PT ;  /* 0x0000001b0000720c */ /* 0x000fe20003fc4070 */
[----:B------:R-:W-:Y:S01]  /*27f0*/  IMAD.HI.U32 R28, R244, R35, RZ ;  /* 0x00000023f41c7227 */ /* 0x000fe200078e00ff */
[----:B------:R-:W-:-:S02]  /*2800*/  IABS R33, R38 ;  /* 0x0000002600217213 */ /* 0x000fc40000000000 */
[C---:B------:R-:W-:Y:S01]  /*2810*/  LOP3.LUT R101, R243.reuse, 0xcc, RZ, 0xfc, !PT ;  /* 0x000000ccf3657812 */ /* 0x040fe200078efcff */
[----:B------:R-:W-:Y:S01]  /*2820*/  IMAD.HI.U32 R29, R244, R37, RZ ;  /* 0x00000025f41d7227 */ /* 0x000fe200078e00ff */
[----:B------:R-:W-:Y:S02]  /*2830*/  IADD3 R28, -R28, RZ, RZ ;  /* 0x000000ff1c1c7210 */ /* 0x000fe40007ffe1ff */
[----:B------:R-:W-:Y:S01]  /*2840*/  LOP3.LUT R102, R243, 0xce, RZ, 0xfc, !PT ;  /* 0x000000cef3667812 */ /* 0x000fe200078efcff */
[--C-:B------:R-:W-:Y:S01]  /*2850*/  @!P1 IMAD.IADD R23, R23, 0x1, -R0.reuse ;  /* 0x0000000117179824 */ /* 0x100fe200078e0a00 */
[----:B------:R-:W-:Y:S01]  /*2860*/  ISETP.GE.AND P1, PT, R30, RZ, PT ;  /* 0x000000ff1e00720c */ /* 0x000fe20003f26270 */
[----:B------:R-:W-:Y:S01]  /*2870*/  IMAD R28, R0, R28, R35 ;  /* 0x0000001c001c7224 */ /* 0x000fe200078e0223 */
[----:B------:R-:W-:Y:S01]  /*2880*/  IABS R35, R40 ;  /* 0x0000002800237213 */ /* 0x000fe20000000000 */
[----:B------:R-:W-:Y:S01]  /*2890*/  @!P4 IMAD.IADD R26, R26, 0x1, -R0 ;  /* 0x000000011a1ac824 */ /* 0x000fe200078e0a00 */
[C---:B------:R-:W-:Y:S01]  /*28a0*/  ISETP.GT.U32.AND P4, PT, R0.reuse, R25, PT ;  /* 0x000000190000720c */ /* 0x040fe20003f84070 */
[----:B------:R-:W-:Y:S01]  /*28b0*/  @!P2 IMAD.MOV R23, RZ, RZ, -R23 ;  /* 0x000000ffff17a224 */ /* 0x000fe200078e0a17 */
[----:B------:R-:W-:Y:S01]  /*28c0*/  @!P6 IADD3 R27, R27, -R0, RZ ;  /* 0x800000001b1be210 */ /* 0x000fe20007ffe0ff */
[----:B------:R-:W-:Y:S01]  /*28d0*/  IMAD.MOV R29, RZ, RZ, -R29 ;  /* 0x000000ffff1d7224 */ /* 0x000fe200078e0a1d */
[----:B------:R-:W-:Y:S01]  /*28e0*/  ISETP.GT.U32.AND P2, PT, R0, R26, PT ;  /* 0x0000001a0000720c */ /* 0x000fe20003f44070 */
[----:B------:R-:W-:Y:S01]  /*28f0*/  IMAD.HI.U32 R30, R244, R33, RZ ;  /* 0x00000021f41e7227 */ /* 0x000fe200078e00ff */
[----:B------:R-:W-:-:S02]  /*2900*/  ISETP.GT.U32.AND P6, PT, R0, R27, PT ;  /* 0x0000001b0000720c */ /* 0x000fc40003fc4070 */
[----:B------:R-:W-:Y:S01]  /*2910*/  IABS R99, R101 ;  /* 0x0000006500637213 */ /* 0x000fe20000000000 */
[----:B------:R-:W-:Y:S01]  /*2920*/  IMAD.HI.U32 R31, R244, R35, RZ ;  /* 0x00000023f41f7227 */ /* 0x000fe200078e00ff */
[C---:B------:R-:W-:Y:S02]  /*2930*/  LOP3.LUT R103, R243.reuse, 0xd0, RZ, 0xfc, !PT ;  /* 0x000000d0f3677812 */ /* 0x040fe400078efcff */
[C---:B------:R-:W-:Y:S01]  /*2940*/  LOP3.LUT R104, R243.reuse, 0xd8, RZ, 0xfc, !PT ;  /* 0x000000d8f3687812 */ /* 0x040fe200078efcff */
[C---:B------:R-:W-:Y:S01]  /*2950*/  IMAD R29, R0.reuse, R29, R37 ;  /* 0x0000001d001d7224 */ /* 0x040fe200078e0225 */
[----:B------:R-:W-:Y:S01]  /*2960*/  IABS R37, R41 ;  /* 0x0000002900257213 */ /* 0x000fe20000000000 */
[----:B------:R-:W-:Y:S01]  /*2970*/  IMAD.MOV R30, RZ, RZ, -R30 ;  /* 0x000000ffff1e7224 */ /* 0x000fe200078e0a1e */
[----:B------:R-:W-:Y:S01]  /*2980*/  IABS R105, R104 ;  /* 0x0000006800697213 */ /* 0x000fe20000000000 */
[----:B------:R-:W-:Y:S01]  /*2990*/  IMAD.MOV R31, RZ, RZ, -R31 ;  /* 0x000000ffff1f7224 */ /* 0x000fe200078e0a1f */
[----:B------:R-:W-:Y:S01]  /*29a0*/  LOP3.LUT R106, R243, 0xda, RZ, 0xfc, !PT ;  /* 0x000000daf36a7812 */ /* 0x000fe200078efcff */
[----:B------:R-:W-:Y:S01]  /*29b0*/  @!P0 IMAD.MOV R24, RZ, RZ, -R24 ;  /* 0x000000ffff188224 */ /* 0x000fe200078e0a18 */
[C---:B------:R-:W-:Y:S01]  /*29c0*/  ISETP.GT.U32.AND P0, PT, R0.reuse, R28, PT ;  /* 0x0000001c0000720c */ /* 0x040fe20003f04070 */
[--C-:B------:R-:W-:Y:S01]  /*29d0*/  @!P4 IMAD.IADD R25, R25, 0x1, -R0.reuse ;  /* 0x000000011919c824 */ /* 0x100fe200078e0a00 */
[C---:B------:R-:W-:Y:S01]  /*29e0*/  ISETP.GT.U32.AND P4, PT, R0.reuse, R29, PT ;  /* 0x0000001d0000720c */ /* 0x040fe20003f84070 */
[C---:B------:R-:W-:Y:S01]  /*29f0*/  IMAD R30, R0.reuse, R30, R33 ;  /* 0x0000001e001e7224 */ /* 0x040fe200078e0221 */
[----:B------:R-:W-:Y:S01]  /*2a00*/  LOP3.LUT R108, R243, 0xdc, RZ, 0xfc, !PT ;  /* 0x000000dcf36c7812 */ /* 0x000fe200078efcff */
[----:B------:R-:W-:Y:S01]  /*2a10*/  IMAD R31, R0, R31, R35 ;  /* 0x0000001f001f7224 */ /* 0x000fe200078e0223 */
[----:B------:R-:W-:Y:S01]  /*2a20*/  @!P5 IADD3 R25, -R25, RZ, RZ ;  /* 0x000000ff1919d210 */ /* 0x000fe20007ffe1ff */
[--C-:B------:R-:W-:Y:S01]  /*2a30*/  @!P2 IMAD.IADD R26, R26, 0x1, -R0.reuse ;  /* 0x000000011a1aa824 */ /* 0x100fe200078e0a00 */
[C---:B------:R-:W-:Y:S01]  /*2a40*/  ISETP.GT.U32.AND P2, PT, R0.reuse, R30, PT ;  /* 0x0000001e0000720c */ /* 0x040fe20003f44070 */
[----:B------:R-:W-:Y:S01]  /*2a50*/  @!P6 IMAD.IADD R27, R27, 0x1, -R0 ;  /* 0x000000011b1be824 */ /* 0x000fe200078e0a00 */
[----:B------:R-:W-:Y:S01]  /*2a60*/  ISETP.GT.U32.AND P6, PT, R0, R31, PT ;  /* 0x0000001f0000720c */ /* 0x000fe20003fc4070 */
[----:B------:R-:W-:Y:S01]  /*2a70*/  IMAD.HI.U32 R32, R244, R37, RZ ;  /* 0x00000025f4207227 */ /* 0x000fe200078e00ff */
[----:B------:R-:W-:-:S02]  /*2a80*/  LOP3.LUT R111, R243, 0xe0, RZ, 0xfc, !PT ;  /* 0x000000e0f36f7812 */ /* 0x000fc400078efcff */
[----:B------:R-:W-:Y:S01]  /*2a90*/  LOP3.LUT R110, R243, 0xde, RZ, 0xfc, !PT ;  /* 0x000000def36e7812 */ /* 0x000fe200078efcff */
[--C-:B------:R-:W-:Y:S01]  /*2aa0*/  @!P0 IMAD.IADD R28, R28, 0x1, -R0.reuse ;  /* 0x000000011c1c8824 */ /* 0x100fe200078e0a00 */
[----:B------:R-:W-:Y:S01]  /*2ab0*/  IADD3 R32, -R32, RZ, RZ ;  /* 0x000000ff20207210 */ /* 0x000fe20007ffe1ff */
[--C-:B------:R-:W-:Y:S01]  /*2ac0*/  @!P4 IMAD.IADD R29, R29, 0x1, -R0.reuse ;  /* 0x000000011d1dc824 */ /* 0x100fe200078e0a00 */
[----:B------:R-:W-:Y:S01]  /*2ad0*/  ISETP.GE.AND P4, PT, R36, RZ, PT ;  /* 0x000000ff2400720c */ /* 0x000fe20003f86270 */
[----:B------:R-:W-:Y:S01]  /*2ae0*/  IMAD.HI.U32 R33, R244, R39, RZ ;  /* 0x00000027f4217227 */ /* 0x000fe200078e00ff */
[----:B------:R-:W-:Y:S02]  /*2af0*/  LOP3.LUT R36, R243, 0x54, RZ, 0xfc, !PT ;  /* 0x00000054f3247812 */ /* 0x000fe400078efcff */
[----:B------:R-:W-:Y:S01]  /*2b00*/  ISETP.GE.AND P0, PT, R34, RZ, PT ;  /* 0x000000ff2200720c */ /* 0x000fe20003f06270 */
[--C-:B------:R-:W-:Y:S01]  /*2b10*/  @!P2 IMAD.IADD R30, R30, 0x1, -R0.reuse ;  /* 0x000000011e1ea824 */ /* 0x100fe200078e0a00 */
[C---:B------:R-:W-:Y:S01]  /*2b20*/  ISETP.GT.U32.AND P2, PT, R0.reuse, R28, PT ;  /* 0x0000001c0000720c */ /* 0x040fe20003f44070 */
[----:B------:R-:W-:Y:S01]  /*2b30*/  @!P6 IMAD.IADD R31, R31, 0x1, -R0 ;  /* 0x000000011f1fe824 */ /* 0x000fe200078e0a00 */
[C---:B------:R-:W-:Y:S01]  /*2b40*/  ISETP.GT.U32.AND P6, PT, R0.reuse, R29, PT ;  /* 0x0000001d0000720c */ /* 0x040fe20003fc4070 */
[----:B------:R-:W-:Y:S01]  /*2b50*/  IMAD.MOV R33, RZ, RZ, -R33 ;  /* 0x000000ffff217224 */ /* 0x000fe200078e0a21 */
[C---:B------:R-:W-:Y:S01]  /*2b60*/  ISETP.GT.U32.AND P5, PT, R0.reuse, R30, PT ;  /* 0x0000001e0000720c */ /* 0x040fe20003fa4070 */
[C---:B------:R-:W-:Y:S01]  /*2b70*/  IMAD R32, R0.reuse, R32, R37 ;  /* 0x0000002000207224 */ /* 0x040fe200078e0225 */
[----:B------:R-:W-:Y:S01]  /*2b80*/  IABS R37, R36 ;  /* 0x0000002400257213 */ /* 0x000fe20000000000 */
[C---:B------:R-:W-:Y:S01]  /*2b90*/  IMAD R33, R0.reuse, R33, R39 ;  /* 0x0000002100217224 */ /* 0x040fe200078e0227 */
[----:B------:R-:W-:Y:S01]  /*2ba0*/  IABS R39, R43 ;  /* 0x0000002b00277213 */ /* 0x000fe20000000000 */
[----:B------:R-:W-:Y:S01]  /*2bb0*/  @!P3 IMAD.MOV R26, RZ, RZ, -R26 ;  /* 0x000000ffff1ab224 */ /* 0x000fe200078e0a1a */
[----:B------:R-:W-:Y:S01]  /*2bc0*/  ISETP.GT.U32.AND P3, PT, R0, R31, PT ;  /* 0x0000001f0000720c */ /* 0x000fe20003f64070 */
[----:B------:R-:W-:Y:S01]  /*2bd0*/  IMAD.HI.U32 R34, R244, R37, RZ ;  /* 0x00000025f4227227 */ /* 0x000fe200078e00ff */
[----:B------:R-:W-:-:S02]  /*2be0*/  IABS R109, R111 ;  /* 0x0000006f006d7213 */ /* 0x000fc40000000000 */
[----:B------:R-:W-:Y:S01]  /*2bf0*/  IABS R107, R110 ;  /* 0x0000006e006b7213 */ /* 0x000fe20000000000 */
[--C-:B------:R-:W-:Y:S01]  /*2c00*/  @!P2 IMAD.IADD R28, R28, 0x1, -R0.reuse ;  /* 0x000000011c1ca824 */ /* 0x100fe200078e0a00 */
[----:B------:R-:W-:Y:S01]  /*2c10*/  ISETP.GE.AND P2, PT, R38, RZ, PT ;  /* 0x000000ff2600720c */ /* 0x000fe20003f46270 */
[--C-:B------:R-:W-:Y:S01]  /*2c20*/  @!P6 IMAD.IADD R29, R29, 0x1, -R0.reuse ;  /* 0x000000011d1de824 */ /* 0x100fe200078e0a00 */
[----:B------:R-:W-:Y:S01]  /*2c30*/  ISETP.GT.U32.AND P6, PT, R0, R33, PT ;  /* 0x000000210000720c */ /* 0x000fe20003fc4070 */
[----:B------:R-:W-:Y:S01]  /*2c40*/  @!P5 IMAD.IADD R30, R30, 0x1, -R0 ;  /* 0x000000011e1ed824 */ /* 0x000fe200078e0a00 */
[----:B------:R-:W-:Y:S01]  /*2c50*/  ISETP.GE.AND P5, PT, R40, RZ, PT ;  /* 0x000000ff2800720c */ /* 0x000fe20003fa6270 */
[----:B------:R-:W-:Y:S01]  /*2c60*/  IMAD.HI.U32 R35, R244, R39, RZ ;  /* 0x00000027f4237227 */ /* 0x000fe200078e00ff */
[C---:B------:R-:W-:Y:S02]  /*2c70*/  LOP3.LUT R38, R243.reuse, 0x5c, RZ, 0xfc, !PT ;  /* 0x0000005cf3267812 */ /* 0x040fe400078efcff */
[C---:B------:R-:W-:Y:S01]  /*2c80*/  LOP3.LUT R112, R243.reuse, 0xe2, RZ, 0xfc, !PT ;  /* 0x000000e2f3707812 */ /* 0x040fe200078efcff */
[----:B------:R-:W-:Y:S01]  /*2c90*/  IMAD.MOV R34, RZ, RZ, -R34 ;  /* 0x000000ffff227224 */ /* 0x000fe200078e0a22 */
[----:B------:R-:W-:Y:S01]  /*2ca0*/  IABS R40, R38 ;  /* 0x0000002600287213 */ /* 0x000fe20000000000 */
[----:B------:R-:W-:Y:S01]  /*2cb0*/  IMAD.MOV R35, RZ, RZ, -R35 ;  /* 0x000000ffff237224 */ /* 0x000fe200078e0a23 */
[C---:B------:R-:W-:Y:S01]  /*2cc0*/  LOP3.LUT R118, R243.reuse, 0xf0, RZ, 0xfc, !PT ;  /* 0x000000f0f3767812 */ /* 0x040fe200078efcff */
[C---:B------:R-:W-:Y:S01]  /*2cd0*/  IMAD R34, R0.reuse, R34, R37 ;  /* 0x0000002200227224 */ /* 0x040fe200078e0225 */
[----:B------:R-:W-:Y:S01]  /*2ce0*/  LOP3.LUT R37, R243, 0x5a, RZ, 0xfc, !PT ;  /* 0x0000005af3257812 */ /* 0x000fe200078efcff */
[--C-:B------:R-:W-:Y:S01]  /*2cf0*/  @!P3 IMAD.IADD R31, R31, 0x1, -R0.reuse ;  /* 0x000000011f1fb824 */ /* 0x100fe200078e0a00 */
[----:B------:R-:W-:Y:S01]  /*2d00*/  ISETP.GE.AND P3, PT, R41, RZ, PT ;  /* 0x000000ff2900720c */ /* 0x000fe20003f66270 */
[----:B------:R-:W-:Y:S01]  /*2d10*/  @!P1 IMAD.MOV R27, RZ, RZ, -R27 ;  /* 0x000000ffff1b9224 */ /* 0x000fe200078e0a1b */
[C---:B------:R-:W-:Y:S01]  /*2d20*/  ISETP.GT.U32.AND P1, PT, R0.reuse, R32, PT ;  /* 0x000000200000720c */ /* 0x040fe20003f24070 */
[----:B------:R-:W-:Y:S01]  /*2d30*/  @!P6 IMAD.IADD R33, R33, 0x1, -R0 ;  /* 0x000000012121e824 */ /* 0x000fe200078e0a00 */
[----:B------:R-:W-:Y:S01]  /*2d40*/  @!P5 IADD3 R31, -R31, RZ, RZ ;  /* 0x000000ff1f1fd210 */ /* 0x000fe20007ffe1ff */
[----:B------:R-:W-:Y:S01]  /*2d50*/  IMAD R35, R0, R35, R39 ;  /* 0x0000002300237224 */ /* 0x000fe200078e0227 */
[----:B------:R-:W-:Y:S01]  /*2d60*/  ISETP.GE.AND P6, PT, R36, RZ, PT ;  /* 0x000000ff2400720c */ /* 0x000fe20003fc6270 */
[----:B------:R-:W-:Y:S01]  /*2d70*/  @!P2 IMAD.MOV R30, RZ, RZ, -R30 ;  /* 0x000000ffff1ea224 */ /* 0x000fe200078e0a1e */
[C---:B------:R-:W-:Y:S01]  /*2d80*/  ISETP.GT.U32.AND P2, PT, R0.reuse, R34, PT ;  /* 0x000000220000720c */ /* 0x040fe20003f44070 */
[----:B------:R-:W-:Y:S01]  /*2d90*/  @!P4 IMAD.MOV R29, RZ, RZ, -R29 ;  /* 0x000000ffff1dc224 */ /* 0x000fe200078e0a1d */
[C---:B------:R-:W-:Y:S01]  /*2da0*/  ISETP.GT.U32.AND P4, PT, R0.reuse, R33, PT ;  /* 0x000000210000720c */ /* 0x040fe20003f84070 */
[----:B------:R-:W-:Y:S01]  /*2db0*/  @!P0 IMAD.MOV R28, RZ, RZ, -R28 ;  /* 0x000000ffff1c8224 */ /* 0x000fe200078e0a1c */
[----:B------:R-:W-:-:S02]  /*2dc0*/  ISETP.GT.U32.AND P5, PT, R0, R35, PT ;  /* 0x000000230000720c */ /* 0x000fc40003fa4070 */
[----:B------:R-:W-:Y:S02]  /*2dd0*/  LOP3.LUT R36, R243, 0x58, RZ, 0xfc, !PT ;  /* 0x00000058f3247812 */ /* 0x000fe400078efcff */
[----:B------:R-:W-:Y:S02]  /*2de0*/  @!P1 IADD3 R32, R32, -R0, RZ ;  /* 0x8000000020209210 */ /* 0x000fe40007ffe0ff */
[----:B------:R-:W-:Y:S02]  /*2df0*/  IABS R39, R36 ;  /* 0x0000002400277213 */ /* 0x000fe40000000000 */
[----:B------:R-:W-:Y:S01]  /*2e00*/  ISETP.GT.U32.AND P0, PT, R0, R32, PT ;  /* 0x000000200000720c */ /* 0x000fe20003f04070 */
[--C-:B------:R-:W-:Y:S01]  /*2e10*/  @!P2 IMAD.IADD R34, R34, 0x1, -R0.reuse ;  /* 0x000000012222a824 */ /* 0x100fe200078e0a00 */
[----:B------:R-:W-:Y:S01]  /*2e20*/  IABS R41, R37 ;  /* 0x0000002500297213 */ /* 0x000fe20000000000 */
[--C-:B------:R-:W-:Y:S01]  /*2e30*/  @!P4 IMAD.IADD R33, R33, 0x1, -R0.reuse ;  /* 0x000000012121c824 */ /* 0x100fe200078e0a00 */
[----:B------:R-:W-:Y:S01]  /*2e40*/  ISETP.GE.AND P4, PT, R36, RZ, PT ;  /* 0x000000ff2400720c */ /* 0x000fe20003f86270 */
[----:B------:R-:W-:Y:S01]  /*2e50*/  @!P5 IMAD.IADD R35, R35, 0x1, -R0 ;  /* 0x000000012323d824 */ /* 0x000fe200078e0a00 */
[----:B------:R-:W-:Y:S01]  /*2e60*/  ISETP.GT.U32.AND P5, PT, R0, R34, PT ;  /* 0x000000220000720c */ /* 0x000fe20003fa4070 */
[----:B------:R-:W-:Y:S01]  /*2e70*/  IMAD.HI.U32 R36, R244, R39, RZ ;  /* 0x00000027f4247227 */ /* 0x000fe200078e00ff */
[----:B------:R-:W-:-:S02]  /*2e80*/  ISETP.GE.AND P2, PT, R37, RZ, PT ;  /* 0x000000ff2500720c */ /* 0x000fc40003f46270 */
[----:B------:R-:W-:Y:S01]  /*2e90*/  ISETP.GE.AND P1, PT, R42, RZ, PT ;  /* 0x000000ff2a00720c */ /* 0x000fe20003f26270 */
[----:B------:R-:W-:Y:S01]  /*2ea0*/  IMAD.MOV R36, RZ, RZ, -R36 ;  /* 0x000000ffff247224 */ /* 0x000fe200078e0a24 */
[C---:B------:R-:W-:Y:S01]  /*2eb0*/  LOP3.LUT R116, R243.reuse, 0xee, RZ, 0xfc, !PT ;  /* 0x000000eef3747812 */ /* 0x040fe200078efcff */
[----:B------:R-:W-:Y:S01]  /*2ec0*/  IMAD.HI.U32 R37, R244, R41, RZ ;  /* 0x00000029f4257227 */ /* 0x000fe200078e00ff */
[C---:B------:R-:W-:Y:S02]  /*2ed0*/  LOP3.LUT R120, R243.reuse, 0xf2, RZ, 0xfc, !PT ;  /* 0x000000f2f3787812 */ /* 0x040fe400078efcff */
[----:B------:R-:W-:Y:S01]  /*2ee0*/  LOP3.LUT R121, R243, 0xf4, RZ, 0xfc, !PT ;  /* 0x000000f4f3797812 */ /* 0x000fe200078efcff */
[----:B------:R-:W-:Y:S01]  /*2ef0*/  IMAD R36, R0, R36, R39 ;  /* 0x0000002400247224 */ /* 0x000fe200078e0227 */
[----:B------:R-:W-:Y:S01]  /*2f00*/  IADD3 R37, -R37, RZ, RZ ;  /* 0x000000ff25257210 */ /* 0x000fe20007ffe1ff */
[--C-:B------:R-:W-:Y:S01]  /*2f10*/  @!P0 IMAD.IADD R32, R32, 0x1, -R0.reuse ;  /* 0x0000000120208824 */ /* 0x100fe200078e0a00 */
[----:B------:R-:W-:Y:S01]  /*2f20*/  ISETP.GE.AND P0, PT, R43, RZ, PT ;  /* 0x000000ff2b00720c */ /* 0x000fe20003f06270 */
[----:B------:R-:W-:Y:S01]  /*2f30*/  @!P5 IMAD.IADD R34, R34, 0x1, -R0 ;  /* 0x000000012222d824 */ /* 0x000fe200078e0a00 */
[C---:B------:R-:W-:Y:S01]  /*2f40*/  ISETP.GT.U32.AND P5, PT, R0.reuse, R36, PT ;  /* 0x000000240000720c */ /* 0x040fe20003fa4070 */
[----:B------:R-:W-:Y:S01]  /*2f50*/  @!P3 IMAD.MOV R32, RZ, RZ, -R32 ;  /* 0x000000ffff20b224 */ /* 0x000fe200078e0a20 */
[C---:B------:R-:W-:Y:S01]  /*2f60*/  ISETP.GT.U32.AND P3, PT, R0.reuse, R35, PT ;  /* 0x000000230000720c */ /* 0x040fe20003f64070 */
[C---:B------:R-:W-:Y:S01]  /*2f70*/  IMAD R37, R0.reuse, R37, R41 ;  /* 0x0000002500257224 */ /* 0x040fe200078e0229 */
[----:B------:R-:W-:Y:S01]  /*2f80*/  IABS R114, R120 ;  /* 0x0000007800727213 */ /* 0x000fe20000000000 */
[----:B------:R-:W-:Y:S01]  /*2f90*/  @!P6 IMAD.MOV R34, RZ, RZ, -R34 ;  /* 0x000000ffff22e224 */ /* 0x000fe200078e0a22 */
[----:B------:R-:W-:Y:S01]  /*2fa0*/  LOP3.LUT R122, R243, 0xf6, RZ, 0xfc, !PT ;  /* 0x000000f6f37a7812 */ /* 0x000fe200078efcff */
[----:B------:R-:W-:Y:S01]  /*2fb0*/  @!P1 IMAD.MOV R33, RZ, RZ, -R33 ;  /* 0x000000ffff219224 */ /* 0x000fe200078e0a21 */
[----:B------:R-:W-:Y:S01]  /*2fc0*/  ISETP.GT.U32.AND P6, PT, R0, R37, PT ;  /* 0x000000250000720c */ /* 0x000fe20003fc4070 */
[----:B------:R-:W-:Y:S01]  /*2fd0*/  IMAD.MOV.U32 R41, RZ, RZ, R40 ;  /* 0x000000ffff297224 */ /* 0x000fe200078e0028 */
[----:B------:R-:W-:-:S02]  /*2fe0*/  ISETP.GE.AND P1, PT, R38, RZ, PT ;  /* 0x000000ff2600720c */ /* 0x000fc40003f26270 */
[----:B------:R-:W-:Y:S02]  /*2ff0*/  LOP3.LUT R38, R243, 0x5e, RZ, 0xfc, !PT ;  /* 0x0000005ef3267812 */ /* 0x000fe400078efcff */
[----:B------:R-:W-:Y:S01]  /*3000*/  @!P5 IADD3 R36, R36, -R0, RZ ;  /* 0x800000002424d210 */ /* 0x000fe20007ffe0ff */
[----:B------:R-:W-:Y:S01]  /*3010*/  @!P3 IMAD.IADD R35, R35, 0x1, -R0 ;  /* 0x000000012323b824 */ /* 0x000fe200078e0a00 */
[----:B------:R-:W-:Y:S02]  /*3020*/  ISETP.GE.AND P3, PT, R38, RZ, PT ;  /* 0x000000ff2600720c */ /* 0x000fe40003f66270 */
[----:B------:R-:W-:Y:S01]  /*3030*/  IABS R43, R38 ;  /* 0x00000026002b7213 */ /* 0x000fe20000000000 */
[----:B------:R-:W-:Y:S01]  /*3040*/  IMAD.HI.U32 R38, R244, R41, RZ ;  /* 0x00000029f4267227 */ /* 0x000fe200078e00ff */
[----:B------:R-:W-:Y:S02]  /*3050*/  ISETP.GT.U32.AND P5, PT, R0, R36, PT ;  /* 0x000000240000720c */ /* 0x000fe40003fa4070 */
[----:B------:R-:W-:Y:S01]  /*3060*/  LOP3.LUT R40, R243, 0x60, RZ, 0xfc, !PT ;  /* 0x00000060f3287812 */ /* 0x000fe200078efcff */
[----:B------:R-:W-:Y:S01]  /*3070*/  IMAD.MOV R38, RZ, RZ, -R38 ;  /* 0x000000ffff267224 */ /* 0x000fe200078e0a26 */
[----:B------:R-:W-:Y:S01]  /*3080*/  IABS R119, R122 ;  /* 0x0000007a00777213 */ /* 0x000fe20000000000 */
[----:B------:R-:W-:Y:S01]  /*3090*/  @!P6 IMAD.IADD R37, R37, 0x1, -R0 ;  /* 0x000000012525e824 */ /* 0x000fe200078e0a00 */
[----:B------:R-:W-:Y:S01]  /*30a0*/  IABS R45, R40 ;  /* 0x00000028002d7213 */ /* 0x000fe20000000000 */
[----:B------:R-:W-:Y:S01]  /*30b0*/  @!P0 IMAD.MOV R35, RZ, RZ, -R35 ;  /* 0x000000ffff238224 */ /* 0x000fe200078e0a23 */
[----:B------:R-:W-:Y:S01]  /*30c0*/  ISETP.GE.AND P0, PT, R40, RZ, PT ;  /* 0x000000ff2800720c */ /* 0x000fe20003f06270 */
[C---:B------:R-:W-:Y:S01]  /*30d0*/  IMAD R38, R0.reuse, R38, R41 ;  /* 0x0000002600267224 */ /* 0x040fe200078e0229 */
[----:B------:R-:W-:Y:S01]  /*30e0*/  ISETP.GT.U32.AND P6, PT, R0, R37, PT ;  /* 0x000000250000720c */ /* 0x000fe20003fc4070 */
[----:B------:R-:W-:Y:S01]  /*30f0*/  IMAD.HI.U32 R40, R244, R45, RZ ;  /* 0x0000002df4287227 */ /* 0x000fe200078e00ff */
[----:B------:R-:W-:-:S02]  /*3100*/  LOP3.LUT R124, R243, 0xfe, RZ, 0xfc, !PT ;  /* 0x000000fef37c7812 */ /* 0x000fc400078efcff */
[C---:B------:R-:W-:Y:S01]  /*3110*/  LOP3.LUT R126, R243.reuse, 0x100, RZ, 0xfc, !PT ;  /* 0x00000100f37e7812 */ /* 0x040fe200078efcff */
[----:B------:R-:W-:Y:S01]  /*3120*/  @!P5 IMAD.IADD R36, R36, 0x1, -R0 ;  /* 0x000000012424d824 */ /* 0x000fe200078e0a00 */
[----:B------:R-:W-:Y:S01]  /*3130*/  ISETP.GT.U32.AND P5, PT, R0, R38, PT ;  /* 0x000000260000720c */ /* 0x000fe20003fa4070 */
[----:B------:R-:W-:Y:S01]  /*3140*/  IMAD.HI.U32 R41, R244, R47, RZ ;  /* 0x0000002ff4297227 */ /* 0x000fe200078e00ff */
[----:B------:R-:W-:Y:S02]  /*3150*/  IABS R125, R124 ;  /* 0x0000007c007d7213 */ /* 0x000fe40000000000 */
[----:B------:R-:W-:Y:S01]  /*3160*/  @!P4 IADD3 R36, -R36, RZ, RZ ;  /* 0x000000ff2424c210 */ /* 0x000fe20007ffe1ff */
[----:B------:R-:W-:Y:S01]  /*3170*/  IMAD.MOV R40, RZ, RZ, -R40 ;  /* 0x000000ffff287224 */ /* 0x000fe200078e0a28 */
[C---:B------:R-:W-:Y:S01]  /*3180*/  LOP3.LUT R128, R243.reuse, 0x102, RZ, 0xfc, !PT ;  /* 0x00000102f3807812 */ /* 0x040fe200078efcff */
[----:B------:R-:W-:Y:S01]  /*3190*/  IMAD.MOV R41, RZ, RZ, -R41 ;  /* 0x000000ffff297224 */ /* 0x000fe200078e0a29 */
[C---:B------:R-:W-:Y:S01]  /*31a0*/  LOP3.LUT R130, R243.reuse, 0x10a, RZ, 0xfc, !PT ;  /* 0x0000010af3827812 */ /* 0x040fe200078efcff */
[----:B------:R-:W-:Y:S01]  /*31b0*/  IMAD R40, R0, R40, R45 ;  /* 0x0000002800287224 */ /* 0x000fe200078e022d */
[----:B------:R-:W-:Y:S01]  /*31c0*/  IABS R45, R48 ;  /* 0x00000030002d7213 */ /* 0x000fe20000000000 */
[----:B------:R-:W-:Y:S01]  /*31d0*/  IMAD.HI.U32 R39, R244, R43, RZ ;  /* 0x0000002bf4277227 */ /* 0x000fe200078e00ff */
[----:B------:R-:W-:-:S02]  /*31e0*/  LOP3.LUT R132, R243, 0x10c, RZ, 0xfc, !PT ;  /* 0x0000010cf3847812 */ /* 0x000fc400078efcff */
[----:B------:R-:W-:Y:S01]  /*31f0*/  LOP3.LUT R134, R243, 0x110, RZ, 0xfc, !PT ;  /* 0x00000110f3867812 */ /* 0x000fe200078efcff */
[C---:B------:R-:W-:Y:S01]  /*3200*/  IMAD R41, R0.reuse, R41, R47 ;  /* 0x0000002900297224 */ /* 0x040fe200078e022f */
[----:B------:R-:W-:Y:S01]  /*3210*/  IABS R47, R50 ;  /* 0x00000032002f7213 */ /* 0x000fe20000000000 */
[--C-:B------:R-:W-:Y:S01]  /*3220*/  @!P6 IMAD.IADD R37, R37, 0x1, -R0.reuse ;  /* 0x000000012525e824 */ /* 0x100fe200078e0a00 */
[----:B------:R-:W-:Y:S01]  /*3230*/  ISETP.GT.U32.AND P6, PT, R0, R40, PT ;  /* 0x000000280000720c */ /* 0x000fe20003fc4070 */
[----:B------:R-:W-:Y:S01]  /*3240*/  IMAD.MOV R39, RZ, RZ, -R39 ;  /* 0x000000ffff277224 */ /* 0x000fe200078e0a27 */
[----:B------:R-:W-:Y:S01]  /*3250*/  IABS R129, R132 ;  /* 0x0000008400817213 */ /* 0x000fe20000000000 */
[----:B------:R-:W-:Y:S01]  /*3260*/  @!P5 IMAD.IADD R38, R38, 0x1, -R0 ;  /* 0x000000012626d824 */ /* 0x000fe200078e0a00 */
[C---:B------:R-:W-:Y:S01]  /*3270*/  ISETP.GT.U32.AND P5, PT, R0.reuse, R41, PT ;  /* 0x000000290000720c */ /* 0x040fe20003fa4070 */
[----:B------:R-:W-:Y:S01]  /*3280*/  IMAD R39, R0, R39, R43 ;  /* 0x0000002700277224 */ /* 0x000fe200078e022b */
[----:B------:R-:W-:-:S02]  /*3290*/  IABS R43, R46 ;  /* 0x0000002e002b7213 */ /* 0x000fc40000000000 */
[----:B------:R-:W-:Y:S02]  /*32a0*/  @!P2 IADD3 R37, -R37, RZ, RZ ;  /* 0x000000ff2525a210 */ /* 0x000fe40007ffe1ff */
[----:B------:R-:W-:Y:S01]  /*32b0*/  ISETP.GT.U32.AND P4, PT, R0, R39, PT ;  /* 0x000000270000720c */ /* 0x000fe20003f84070 */
[----:B------:R-:W-:Y:S01]  /*32c0*/  IMAD.HI.U32 R42, R244, R43, RZ ;  /* 0x0000002bf42a7227 */ /* 0x000fe200078e00ff */
[C---:B------:R-:W-:Y:S02]  /*32d0*/  LOP3.LUT R133, R243.reuse, 0x10e, RZ, 0xfc, !PT ;  /* 0x0000010ef3857812 */ /* 0x040fe400078efcff */
[C---:B------:R-:W-:Y:S01]  /*32e0*/  LOP3.LUT R136, R243.reuse, 0x112, RZ, 0xfc, !PT ;  /* 0x00000112f3887812 */ /* 0x040fe200078efcff */
[----:B------:R-:W-:Y:S01]  /*32f0*/  @!P6 IMAD.IADD R40, R40, 0x1, -R0 ;  /* 0x000000012828e824 */ /* 0x000fe200078e0a00 */
[----:B------:R-:W-:Y:S01]  /*3300*/  IABS R131, R133 ;  /* 0x0000008500837213 */ /* 0x000fe20000000000 */
[----:B------:R-:W-:Y:S01]  /*3310*/  IMAD.MOV R42, RZ, RZ, -R42 ;  /* 0x000000ffff2a7224 */ /* 0x000fe200078e0a2a */
[----:B------:R-:W-:Y:S01]  /*3320*/  LOP3.LUT R138, R243, 0x114, RZ, 0xfc, !PT ;  /* 0x00000114f38a7812 */ /* 0x000fe200078efcff */
[----:B------:R-:W-:Y:S01]  /*3330*/  @!P5 IMAD.IADD R41, R41, 0x1, -R0 ;  /* 0x000000012929d824 */ /* 0x000fe200078e0a00 */
[C---:B------:R-:W-:Y:S01]  /*3340*/  ISETP.GT.U32.AND P5, PT, R0.reuse, R40, PT ;  /* 0x000000280000720c */ /* 0x040fe20003fa4070 */
[----:B------:R-:W-:Y:S01]  /*3350*/  IMAD R42, R0, R42, R43 ;  /* 0x0000002a002a7224 */ /* 0x000fe200078e022b */
[----:B------:R-:W-:Y:S01]  /*3360*/  LOP3.LUT R139, R243, 0x116, RZ, 0xfc, !PT ;  /* 0x00000116f38b7812 */ /* 0x000fe200078efcff */
[----:B------:R-:W-:Y:S01]  /*3370*/  IMAD.HI.U32 R43, R244, R45, RZ ;  /* 0x0000002df42b7227 */ /* 0x000fe200078e00ff */
[----:B------:R-:W-:-:S02]  /*3380*/  ISETP.GT.U32.AND P2, PT, R0, R41, PT ;  /* 0x000000290000720c */ /* 0x000fc40003f44070 */
[----:B------:R-:W-:Y:S01]  /*3390*/  LOP3.LUT R140, R243, 0x118, RZ, 0xfc, !PT ;  /* 0x00000118f38c7812 */ /* 0x000fe200078efcff */
[----:B------:R-:W-:Y:S01]  /*33a0*/  IMAD.MOV R43, RZ, RZ, -R43 ;  /* 0x000000ffff2b7224 */ /* 0x000fe200078e0a2b */
[----:B------:R-:W-:Y:S01]  /*33b0*/  IABS R135, R139 ;  /* 0x0000008b00877213 */ /* 0x000fe20000000000 */
[--C-:B------:R-:W-:Y:S01]  /*33c0*/  @!P4 IMAD.IADD R39, R39, 0x1, -R0.reuse ;  /* 0x000000012727c824 */ /* 0x100fe200078e0a00 */
[C---:B------:R-:W-:Y:S01]  /*33d0*/  ISETP.GT.U32.AND P4, PT, R0.reuse, R38, PT ;  /* 0x000000260000720c */ /* 0x040fe20003f84070 */
[----:B------:R-:W-:Y:S01]  /*33e0*/  IMAD R43, R0, R43, R45 ;  /* 0x0000002b002b7224 */ /* 0x000fe200078e022d */
[----:B------:R-:W-:Y:S01]  /*33f0*/  IABS R137, R140 ;  /* 0x0000008c00897213 */ /* 0x000fe20000000000 */
[----:B------:R-:W-:Y:S01]  /*3400*/  @!P5 IMAD.IADD R40, R40, 0x1, -R0 ;  /* 0x000000012828d824 */ /* 0x000fe200078e0a00 */
[----:B------:R-:W-:Y:S01]  /*3410*/  ISETP.GT.U32.AND P6, PT, R0, R39, PT ;  /* 0x000000270000720c */ /* 0x000fe20003fc4070 */
[----:B------:R-:W-:Y:S01]  /*3420*/  IMAD.HI.U32 R45, R244, R49, RZ ;  /* 0x00000031f42d7227 */ /* 0x000fe200078e00ff */
[----:B------:R-:W-:-:S02]  /*3430*/  ISETP.GT.U32.AND P5, PT, R0, R43, PT ;  /* 0x0000002b0000720c */ /* 0x000fc40003fa4070 */
[----:B------:R-:W-:Y:S01]  /*3440*/  LOP3.LUT R141, R243, 0x11c, RZ, 0xfc, !PT ;  /* 0x0000011cf38d7812 */ /* 0x000fe200078efcff */
[--C-:B------:R-:W-:Y:S01]  /*3450*/  @!P2 IMAD.IADD R41, R41, 0x1, -R0.reuse ;  /* 0x000000012929a824 */ /* 0x100fe200078e0a00 */
[----:B------:R-:W-:Y:S01]  /*3460*/  ISETP.GE.AND P2, PT, R46, RZ, PT ;  /* 0x000000ff2e00720c */ /* 0x000fe20003f46270 */
[----:B------:R-:W-:Y:S01]  /*3470*/  IMAD.HI.U32 R46, R244, R51, RZ ;  /* 0x00000033f42e7227 */ /* 0x000fe200078e00ff */
[----:B------:R-:W-:Y:S02]  /*3480*/  IADD3 R45, -R45, RZ, RZ ;  /* 0x000000ff2d2d7210 */ /* 0x000fe40007ffe1ff */
[----:B------:R-:W-:Y:S01]  /*3490*/  LOP3.LUT R142, R243, 0x122, RZ, 0xfc, !PT ;  /* 0x00000122f38e7812 */ /* 0x000fe200078efcff */
[--C-:B------:R-:W-:Y:S01]  /*34a0*/  @!P4 IMAD.IADD R38, R38, 0x1, -R0.reuse ;  /* 0x000000012626c824 */ /* 0x100fe200078e0a00 */
[----:B------:R-:W-:Y:S01]  /*34b0*/  ISETP.GT.U32.AND P4, PT, R0, R42, PT ;  /* 0x0000002a0000720c */ /* 0x000fe20003f84070 */
[--C-:B------:R-:W-:Y:S01]  /*34c0*/  @!P6 IMAD.IADD R39, R39, 0x1, -R0.reuse ;  /* 0x000000012727e824 */ /* 0x100fe200078e0a00 */
[----:B------:R-:W-:Y:S01]  /*34d0*/  ISETP.GE.AND P6, PT, R44, RZ, PT ;  /* 0x000000ff2c00720c */ /* 0x000fe20003fc6270 */
[----:B------:R-:W-:Y:S01]  /*34e0*/  @!P5 IMAD.IADD R43, R43, 0x1, -R0 ;  /* 0x000000012b2bd824 */ /* 0x000fe200078e0a00 */
[C---:B------:R-:W-:Y:S01]  /*34f0*/  LOP3.LUT R144, R243.reuse, 0x128, RZ, 0xfc, !PT ;  /* 0x00000128f3907812 */ /* 0x040fe200078efcff */
[----:B------:R-:W-:Y:S01]  /*3500*/  IMAD.HI.U32 R44, R244, R47, RZ ;  /* 0x0000002ff42c7227 */ /* 0x000fe200078e00ff */
[----:B------:R-:W-:-:S02]  /*3510*/  LOP3.LUT R146, R243, 0x12c, RZ, 0xfc, !PT ;  /* 0x0000012cf3927812 */ /* 0x000fc400078efcff */
[----:B------:R-:W-:Y:S01]  /*3520*/  ISETP.GT.U32.AND P5, PT, R0, R43, PT ;  /* 0x0000002b0000720c */ /* 0x000fe20003fa4070 */
[----:B------:R-:W-:Y:S01]  /*3530*/  IMAD.MOV R46, RZ, RZ, -R46 ;  /* 0x000000ffff2e7224 */ /* 0x000fe200078e0a2e */
[----:B------:R-:W-:Y:S01]  /*3540*/  IABS R145, R144 ;  /* 0x0000009000917213 */ /* 0x000fe20000000000 */
[----:B------:R-:W-:Y:S01]  /*3550*/  @!P1 IMAD.MOV R38, RZ, RZ, -R38 ;  /* 0x000000ffff269224 */ /* 0x000fe200078e0a26 */
[----:B------:R-:W-:Y:S01]  /*3560*/  IABS R147, R146 ;  /* 0x0000009200937213 */ /* 0x000fe20000000000 */
[----:B------:R-:W-:Y:S01]  /*3570*/  @!P4 IMAD.IADD R42, R42, 0x1, -R0 ;  /* 0x000000012a2ac824 */ /* 0x000fe200078e0a00 */
[----:B------:R-:W-:Y:S01]  /*3580*/  ISETP.GE.AND P4, PT, R48, RZ, PT ;  /* 0x000000ff3000720c */ /* 0x000fe20003f86270 */
[----:B------:R-:W-:Y:S01]  /*3590*/  IMAD.MOV R44, RZ, RZ, -R44 ;  /* 0x000000ffff2c7224 */ /* 0x000fe200078e0a2c */
[----:B------:R-:W-:Y:S01]  /*35a0*/  @!P6 IADD3 R41, -R41, RZ, RZ ;  /* 0x000000ff2929e210 */ /* 0x000fe20007ffe1ff */
[C---:B------:R-:W-:Y:S01]  /*35b0*/  IMAD R46, R0.reuse, R46, R51 ;  /* 0x0000002e002e7224 */ /* 0x040fe200078e0233 */
[C---:B------:R-:W-:Y:S01]  /*35c0*/  ISETP.GT.U32.AND P1, PT, R0.reuse, R42, PT ;  /* 0x0000002a0000720c */ /* 0x040fe20003f24070 */
[C---:B------:R-:W-:Y:S01]  /*35d0*/  IMAD R44, R0.reuse, R44, R47 ;  /* 0x0000002c002c7224 */ /* 0x040fe200078e022f */
[----:B------:R-:W-:Y:S01]  /*35e0*/  LOP3.LUT R150, R243, 0x12e, RZ, 0xfc, !PT ;  /* 0x0000012ef3967812 */ /* 0x000fe200078efcff */
[----:B------:R-:W-:Y:S01]  /*35f0*/  @!P5 IMAD.IADD R43, R43, 0x1, -R0 ;  /* 0x000000012b2bd824 */ /* 0x000fe200078e0a00 */
[C---:B------:R-:W-:Y:S01]  /*3600*/  ISETP.GT.U32.AND P5, PT, R0.reuse, R46, PT ;  /* 0x0000002e0000720c */ /* 0x040fe20003fa4070 */
[C---:B------:R-:W-:Y:S01]  /*3610*/  IMAD R45, R0.reuse, R45, R49 ;  /* 0x0000002d002d7224 */ /* 0x040fe200078e0231 */
[----:B------:R-:W-:Y:S01]  /*3620*/  IABS R49, R54 ;  /* 0x0000003600317213 */ /* 0x000fe20000000000 */
[----:B------:R-:W-:Y:S01]  /*3630*/  @!P3 IMAD.MOV R39, RZ, RZ, -R39 ;  /* 0x000000ffff27b224 */ /* 0x000fe200078e0a27 */
[C---:B------:R-:W-:Y:S01]  /*3640*/  ISETP.GT.U32.AND P3, PT, R0.reuse, R44, PT ;  /* 0x0000002c0000720c */ /* 0x040fe20003f64070 */
[----:B------:R-:W-:Y:S01]  /*3650*/  @!P0 IMAD.MOV R40, RZ, RZ, -R40 ;  /* 0x000000ffff288224 */ /* 0x000fe200078e0a28 */
[----:B------:R-:W-:Y:S01]  /*3660*/  ISETP.GT.U32.AND P6, PT, R0, R45, PT ;  /* 0x0000002d0000720c */ /* 0x000fe20003fc4070 */
[----:B------:R-:W-:Y:S01]  /*3670*/  IMAD.HI.U32 R47, R244, R49, RZ ;  /* 0x00000031f42f7227 */ /* 0x000fe200078e00ff */
[----:B------:R-:W-:-:S02]  /*3680*/  ISETP.GE.AND P0, PT, R50, RZ, PT ;  /* 0x000000ff3200720c */ /* 0x000fc40003f06270 */
[----:B------:R-:W-:Y:S01]  /*3690*/  IABS R149, R150 ;  /* 0x0000009600957213 */ /* 0x000fe20000000000 */
[----:B------:R-:W-:Y:S01]  /*36a0*/  @!P1 IMAD.IADD R42, R42, 0x1, -R0 ;  /* 0x000000012a2a9824 */ /* 0x000fe200078e0a00 */
[----:B------:R-:W-:Y:S01]  /*36b0*/  ISETP.GE.AND P1, PT, R52, RZ, PT ;  /* 0x000000ff3400720c */ /* 0x000fe20003f26270 */
[----:B------:R-:W-:Y:S01]  /*36c0*/  IMAD.MOV R47, RZ, RZ, -R47 ;  /* 0x000000ffff2f7224 */ /* 0x000fe200078e0a2f */
[----:B------:R-:W-:Y:S01]  /*36d0*/  LOP3.LUT R52, R243, 0x70, RZ, 0xfc, !PT ;  /* 0x00000070f3347812 */ /* 0x000fe200078efcff */
[----:B------:R-:W-:Y:S01]  /*36e0*/  @!P2 IMAD.MOV R42, RZ, RZ, -R42 ;  /* 0x000000ffff2aa224 */ /* 0x000fe200078e0a2a */
[----:B------:R-:W-:Y:S01]  /*36f0*/  @!P5 IADD3 R46, R46, -R0, RZ ;  /* 0x800000002e2ed210 */ /* 0x000fe20007ffe0ff */
[--C-:B------:R-:W-:Y:S01]  /*3700*/  @!P3 IMAD.IADD R44, R44, 0x1, -R0.reuse ;  /* 0x000000012c2cb824 */ /* 0x100fe200078e0a00 */
[----:B------:R-:W-:Y:S01]  /*3710*/  IABS R51, R52 ;  /* 0x0000003400337213 */ /* 0x000fe20000000000 */
[----:B------:R-:W-:Y:S01]  /*3720*/  @!P6 IMAD.IADD R45, R45, 0x1, -R0 ;  /* 0x000000012d2de824 */ /* 0x000fe200078e0a00 */
[C---:B------:R-:W-:Y:S01]  /*3730*/  ISETP.GT.U32.AND P5, PT, R0.reuse, R46, PT ;  /* 0x0000002e0000720c */ /* 0x040fe20003fa4070 */
[C---:B------:R-:W-:Y:S01]  /*3740*/  IMAD R47, R0.reuse, R47, R49 ;  /* 0x0000002f002f7224 */ /* 0x040fe200078e0231 */
[----:B------:R-:W-:Y:S01]  /*3750*/  ISETP.GT.U32.AND P6, PT, R0, R44, PT ;  /* 0x0000002c0000720c */ /* 0x000fe20003fc4070 */
[----:B------:R-:W-:Y:S01]  /*3760*/  IMAD.HI.U32 R48, R244, R51, RZ ;  /* 0x00000033f4307227 */ /* 0x000fe200078e00ff */
[----:B------:R-:W-:-:S02]  /*3770*/  ISETP.GT.U32.AND P2, PT, R0, R45, PT ;  /* 0x0000002d0000720c */ /* 0x000fc40003f44070 */
[----:B------:R-:W-:Y:S01]  /*3780*/  ISETP.GE.AND P3, PT, R53, RZ, PT ;  /* 0x000000ff3500720c */ /* 0x000fe20003f66270 */
[----:B------:R-:W-:Y:S01]  /*3790*/  IMAD.MOV R48, RZ, RZ, -R48 ;  /* 0x000000ffff307224 */ /* 0x000fe200078e0a30 */
[----:B------:R-:W-:Y:S01]  /*37a0*/  IABS R53, R56 ;  /* 0x0000003800357213 */ /* 0x000fe20000000000 */
[----:B------:R-:W-:Y:S01]  /*37b0*/  @!P4 IMAD.MOV R43, RZ, RZ, -R43 ;  /* 0x000000ffff2bc224 */ /* 0x000fe200078e0a2b */
[C---:B------:R-:W-:Y:S01]  /*37c0*/  LOP3.LUT R152, R243.reuse, 0x130, RZ, 0xfc, !PT ;  /* 0x00000130f3987812 */ /* 0x040fe200078efcff */
[----:B------:R-:W-:Y:S01]  /*37d0*/  IMAD R48, R0, R48, R51 ;  /* 0x0000003000307224 */ /* 0x000fe200078e0233 */
[----:B------:R-:W-:Y:S01]  /*37e0*/  LOP3.LUT R154, R243, 0x132, RZ, 0xfc, !PT ;  /* 0x00000132f39a7812 */ /* 0x000fe200078efcff */
[--C-:B------:R-:W-:Y:S01]  /*37f0*/  @!P5 IMAD.IADD R46, R46, 0x1, -R0.reuse ;  /* 0x000000012e2ed824 */ /* 0x100fe200078e0a00 */
[----:B------:R-:W-:Y:S01]  /*3800*/  IABS R151, R152 ;  /* 0x0000009800977213 */ /* 0x000fe20000000000 */
[--C-:B------:R-:W-:Y:S01]  /*3810*/  @!P6 IMAD.IADD R44, R44, 0x1, -R0.reuse ;  /* 0x000000012c2ce824 */ /* 0x100fe200078e0a00 */
[C---:B------:R-:W-:Y:S01]  /*3820*/  ISETP.GT.U32.AND P5, PT, R0.reuse, R48, PT ;  /* 0x000000300000720c */ /* 0x040fe20003fa4070 */
[----:B------:R-:W-:Y:S01]  /*3830*/  @!P2 IMAD.IADD R45, R45, 0x1, -R0 ;  /* 0x000000012d2da824 */ /* 0x000fe200078e0a00 */
[----:B------:R-:W-:Y:S01]  /*3840*/  ISETP.GT.U32.AND P6, PT, R0, R47, PT ;  /* 0x0000002f0000720c */ /* 0x000fe20003fc4070 */
[----:B------:R-:W-:Y:S01]  /*3850*/  IMAD.HI.U32 R49, R244, R53, RZ ;  /* 0x00000035f4317227 */ /* 0x000fe200078e00ff */
[----:B------:R-:W-:-:S02]  /*3860*/  ISETP.GE.AND P2, PT, R54, RZ, PT ;  /* 0x000000ff3600720c */ /* 0x000fc40003f46270 */
[C---:B------:R-:W-:Y:S01]  /*3870*/  LOP3.LUT R54, R243.reuse, 0x76, RZ, 0xfc, !PT ;  /* 0x00000076f3367812 */ /* 0x040fe200078efcff */
[----:B------:R-:W-:Y:S01]  /*3880*/  IMAD.MOV R49, RZ, RZ, -R49 ;  /* 0x000000ffff317224 */ /* 0x000fe200078e0a31 */
[C---:B------:R-:W-:Y:S01]  /*3890*/  LOP3.LUT R155, R243.reuse, 0x134, RZ, 0xfc, !PT ;  /* 0x00000134f39b7812 */ /* 0x040fe200078efcff */
[----:B------:R-:W-:Y:S01]  /*38a0*/  @!P0 IMAD.MOV R44, RZ, RZ, -R44 ;  /* 0x000000ffff2c8224 */ /* 0x000fe200078e0a2c */
[----:B------:R-:W-:Y:S01]  /*38b0*/  IABS R57, R54 ;  /* 0x0000003600397213 */ /* 0x000fe20000000000 */
[----:B------:R-:W-:Y:S01]  /*38c0*/  IMAD R49, R0, R49, R53 ;  /* 0x0000003100317224 */ /* 0x000fe200078e0235 */
[----:B------:R-:W-:Y:S01]  /*38d0*/  IABS R53, R59 ;  /* 0x0000003b00357213 */ /* 0x000fe20000000000 */
[----:B------:R-:W-:Y:S01]  /*38e0*/  @!P5 IMAD.IADD R48, R48, 0x1, -R0 ;  /* 0x000000013030d824 */ /* 0x000fe200078e0a00 */
[----:B------:R-:W-:Y:S01]  /*38f0*/  LOP3.LUT R156, R243, 0x136, RZ, 0xfc, !PT ;  /* 0x00000136f39c7812 */ /* 0x000fe200078efcff */
[----:B------:R-:W-:Y:S01]  /*3900*/  IMAD.HI.U32 R51, R244, R57, RZ ;  /* 0x00000039f4337227 */ /* 0x000fe200078e00ff */
[----:B------:R-:W-:-:S02]  /*3910*/  @!P6 IADD3 R47, R47, -R0, RZ ;  /* 0x800000002f2fe210 */ /* 0x000fc40007ffe0ff */
[C---:B------:R-:W-:Y:S01]  /*3920*/  ISETP.GT.U32.AND P5, PT, R0.reuse, R48, PT ;  /* 0x000000300000720c */ /* 0x040fe20003fa4070 */
[----:B------:R-:W-:Y:S01]  /*3930*/  IMAD.MOV R51, RZ, RZ, -R51 ;  /* 0x000000ffff337224 */ /* 0x000fe200078e0a33 */
[----:B------:R-:W-:Y:S01]  /*3940*/  ISETP.GT.U32.AND P4, PT, R0, R47, PT ;  /* 0x0000002f0000720c */ /* 0x000fe20003f84070 */
[----:B------:R-:W-:Y:S01]  /*3950*/  IMAD.HI.U32 R50, R244, R55, RZ ;  /* 0x00000037f4327227 */ /* 0x000fe200078e00ff */
[----:B------:R-:W-:Y:S02]  /*3960*/  ISETP.GT.U32.AND P0, PT, R0, R49, PT ;  /* 0x000000310000720c */ /* 0x000fe40003f04070 */
[----:B------:R-:W-:Y:S01]  /*3970*/  ISETP.GE.AND P6, PT, R52, RZ, PT ;  /* 0x000000ff3400720c */ /* 0x000fe20003fc6270 */
[----:B------:R-:W-:Y:S01]  /*3980*/  IMAD R51, R0, R51, R57 ;  /* 0x0000003300337224 */ /* 0x000fe200078e0239 */
[C---:B------:R-:W-:Y:S01]  /*3990*/  LOP3.LUT R157, R243.reuse, 0x138, RZ, 0xfc, !PT ;  /* 0x00000138f39d7812 */ /* 0x040fe200078efcff */
[----:B------:R-:W-:Y:S01]  /*39a0*/  IMAD.MOV R50, RZ, RZ, -R50 ;  /* 0x000000ffff327224 */ /* 0x000fe200078e0a32 */
[----:B------:R-:W-:Y:S01]  /*39b0*/  LOP3.LUT R158, R243, 0x13c, RZ, 0xfc, !PT ;  /* 0x0000013cf39e7812 */ /* 0x000fe200078efcff */
[----:B------:R-:W-:Y:S01]  /*39c0*/  @!P1 IMAD.MOV R45, RZ, RZ, -R45 ;  /* 0x000000ffff2d9224 */ /* 0x000fe200078e0a2d */
[----:B------:R-:W-:Y:S01]  /*39d0*/  ISETP.GE.AND P1, PT, R56, RZ, PT ;  /* 0x000000ff3800720c */ /* 0x000fe20003f26270 */
[--C-:B------:R-:W-:Y:S01]  /*39e0*/  @!P5 IMAD.IADD R48, R48, 0x1, -R0.reuse ;  /* 0x000000013030d824 */ /* 0x100fe200078e0a00 */
[C---:B------:R-:W-:Y:S01]  /*39f0*/  ISETP.GT.U32.AND P5, PT, R0.reuse, R51, PT ;  /* 0x000000330000720c */ /* 0x040fe20003fa4070 */
[----:B------:R-:W-:Y:S01]  /*3a00*/  IMAD R50, R0, R50, R55 ;  /* 0x0000003200327224 */ /* 0x000fe200078e0237 */
[----:B------:R-:W-:Y:S01]  /*3a10*/  @!P4 IADD3 R47, R47, -R0, RZ ;  /* 0x800000002f2fc210 */ /* 0x000fe20007ffe0ff */
[----:B------:R-:W-:Y:S01]  /*3a20*/  @!P0 IMAD.IADD R49, R49, 0x1, -R0 ;  /* 0x0000000131318824 */ /* 0x000fe200078e0a00 */
[----:B------:R-:W-:Y:S01]  /*3a30*/  LOP3.LUT R56, R243, 0x7a, RZ, 0xfc, !PT ;  /* 0x0000007af3387812 */ /* 0x000fe200078efcff */
[----:B------:R-:W-:Y:S01]  /*3a40*/  IMAD.HI.U32 R52, R244, R53, RZ ;  /* 0x00000035f4347227 */ /* 0x000fe200078e00ff */
[----:B------:R-:W-:-:S02]  /*3a50*/  ISETP.GE.AND P4, PT, R58, RZ, PT ;  /* 0x000000ff3a00720c */ /* 0x000fc40003f86270 */
[----:B------:R-:W-:Y:S01]  /*3a60*/  IABS R55, R56 ;  /* 0x0000003800377213 */ /* 0x000fe20000000000 */
[----:B------:R-:W-:Y:S01]  /*3a70*/  @!P2 IMAD.MOV R47, RZ, RZ, -R47 ;  /* 0x000000ffff2fa224 */ /* 0x000fe200078e0a2f */
[C---:B------:R-:W-:Y:S01]  /*3a80*/  ISETP.GT.U32.AND P2, PT, R0.reuse, R49, PT ;  /* 0x000000310000720c */ /* 0x040fe20003f44070 */
[----:B------:R-:W-:Y:S01]  /*3a90*/  @!P3 IMAD.MOV R46, RZ, RZ, -R46 ;  /* 0x000000ffff2eb224 */ /* 0x000fe200078e0a2e */
[----:B------:R-:W-:Y:S01]  /*3aa0*/  ISETP.GT.U32.AND P3, PT, R0, R50, PT ;  /* 0x000000320000720c */ /* 0x000fe20003f64070 */
[----:B------:R-:W-:Y:S01]  /*3ab0*/  IMAD.MOV R52, RZ, RZ, -R52 ;  /* 0x000000ffff347224 */ /* 0x000fe200078e0a34 */
[----:B------:R-:W-:Y:S01]  /*3ac0*/  LOP3.LUT R58, R243, 0x7c, RZ, 0xfc, !PT ;  /* 0x0000007cf33a7812 */ /* 0x000fe200078efcff */
[----:B------:R-:W-:Y:S01]  /*3ad0*/  @!P5 IMAD.IADD R51, R51, 0x1, -R0 ;  /* 0x000000013333d824 */ /* 0x000fe200078e0a00 */
[----:B------:R-:W-:Y:S01]  /*3ae0*/  ISETP.GE.AND P0, PT, R54, RZ, PT ;  /* 0x000000ff3600720c */ /* 0x000fe20003f06270 */
[----:B------:R-:W-:Y:S01]  /*3af0*/  IMAD R52, R0, R52, R53 ;  /* 0x0000003400347224 */ /* 0x000fe200078e0235 */
[----:B------:R-:W-:Y:S01]  /*3b00*/  IABS R57, R58 ;  /* 0x0000003a00397213 */ /* 0x000fe20000000000 */
[----:B------:R-:W-:Y:S01]  /*3b10*/  IMAD.HI.U32 R53, R244, R55, RZ ;  /* 0x00000037f4357227 */ /* 0x000fe200078e00ff */
[----:B------:R-:W-:-:S02]  /*3b20*/  ISETP.GT.U32.AND P5, PT, R0, R51, PT ;  /* 0x000000330000720c */ /* 0x000fc40003fa4070 */
[----:B------:R-:W-:Y:S01]  /*3b30*/  @!P6 IADD3 R48, -R48, RZ, RZ ;  /* 0x000000ff3030e210 */ /* 0x000fe20007ffe1ff */
[--C-:B------:R-:W-:Y:S01]  /*3b40*/  @!P2 IMAD.IADD R49, R49, 0x1, -R0.reuse ;  /* 0x000000013131a824 */ /* 0x100fe200078e0a00 */
[----:B------:R-:W-:Y:S01]  /*3b50*/  ISETP.GT.U32.AND P2, PT, R0, R52, PT ;  /* 0x000000340000720c */ /* 0x000fe20003f44070 */
[----:B------:R-:W-:Y:S01]  /*3b60*/  IMAD.MOV R53, RZ, RZ, -R53 ;  /* 0x000000ffff357224 */ /* 0x000fe200078e0a35 */
[----:B------:R-:W-:Y:S01]  /*3b70*/  ISETP.GE.AND P6, PT, R59, RZ, PT ;  /* 0x000000ff3b00720c */ /* 0x000fe20003fc6270 */
[----:B------:R-:W-:Y:S01]  /*3b80*/  @!P3 IMAD.IADD R50, R50, 0x1, -R0 ;  /* 0x000000013232b824 */ /* 0x000fe200078e0a00 */
[----:B------:R-:W-:Y:S01]  /*3b90*/  @!P1 IADD3 R49, -R49, RZ, RZ ;  /* 0x000000ff31319210 */ /* 0x000fe20007ffe1ff */
[----:B------:R-:W-:Y:S01]  /*3ba0*/  IMAD R53, R0, R53, R55 ;  /* 0x0000003500357224 */ /* 0x000fe200078e0237 */
[----:B------:R-:W-:Y:S01]  /*3bb0*/  IABS R55, R61 ;  /* 0x0000003d00377213 */ /* 0x000fe20000000000 */
[----:B------:R-:W-:Y:S01]  /*3bc0*/  IMAD.HI.U32 R54, R244, R57, RZ ;  /* 0x00000039f4367227 */ /* 0x000fe200078e00ff */
[----:B------:R-:W-:-:S02]  /*3bd0*/  ISETP.GT.U32.AND P3, PT, R0, R50, PT ;  /* 0x000000320000720c */ /* 0x000fc40003f64070 */
[----:B------:R-:W-:Y:S01]  /*3be0*/  IABS R59, R60 ;  /* 0x0000003c003b7213 */ /* 0x000fe20000000000 */
[--C-:B------:R-:W-:Y:S01]  /*3bf0*/  @!P5 IMAD.IADD R51, R51, 0x1, -R0.reuse ;  /* 0x000000013333d824 */ /* 0x100fe200078e0a00 */
[----:B------:R-:W-:Y:S01]  /*3c00*/  ISETP.GT.U32.AND P5, PT, R0, R53, PT ;  /* 0x000000350000720c */ /* 0x000fe20003fa4070 */
[----:B------:R-:W-:Y:S01]  /*3c10*/  @!P2 IMAD.IADD R52, R52, 0x1, -R0 ;  /* 0x000000013434a824 */ /* 0x000fe200078e0a00 */
[----:B------:R-:W-:Y:S01]  /*3c20*/  ISETP.GE.AND P2, PT, R58, RZ, PT ;  /* 0x000000ff3a00720c */ /* 0x000fe20003f46270 */
[----:B------:R-:W-:Y:S01]  /*3c30*/  IMAD.MOV R54, RZ, RZ, -R54 ;  /* 0x000000ffff367224 */ /* 0x000fe200078e0a36 */
[C---:B------:R-:W-:Y:S01]  /*3c40*/  LOP3.LUT R58, R243.reuse, 0x82, RZ, 0xfc, !PT ;  /* 0x00000082f33a7812 */ /* 0x040fe200078efcff */
[----:B------:R-:W-:Y:S01]  /*3c50*/  @!P0 IMAD.MOV R51, RZ, RZ, -R51 ;  /* 0x000000ffff338224 */ /* 0x000fe200078e0a33 */
[C---:B------:R-:W-:Y:S01]  /*3c60*/  ISETP.GT.U32.AND P1, PT, R0.reuse, R52, PT ;  /* 0x000000340000720c */ /* 0x040fe20003f24070 */
[----:B------:R-:W-:Y:S01]  /*3c70*/  IMAD R54, R0, R54, R57 ;  /* 0x0000003600367224 */ /* 0x000fe200078e0239 */
[----:B------:R-:W-:Y:S01]  /*3c80*/  ISETP.GE.AND P0, PT, R60, RZ, PT ;  /* 0x000000ff3c00720c */ /* 0x000fe20003f06270 */
[----:B------:R-:W-:Y:S01]  /*3c90*/  IMAD.MOV.U32 R57, RZ, RZ, R55 ;  /* 0x000000ffff397224 */ /* 0x000fe200078e0037 */
[----:B------:R-:W-:Y:S01]  /*3ca0*/  LOP3.LUT R60, R243, 0x86, RZ, 0xfc, !PT ;  /* 0x00000086f33c7812 */ /* 0x000fe200078efcff */
[--C-:B------:R-:W-:Y:S01]  /*3cb0*/  @!P3 IMAD.IADD R50, R50, 0x1, -R0.reuse ;  /* 0x000000013232b824 */ /* 0x100fe200078e0a00 */
[----:B------:R-:W-:Y:S01]  /*3cc0*/  ISETP.GE.AND P3, PT, R56, RZ, PT ;  /* 0x000000ff3800720c */ /* 0x000fe20003f66270 */
[----:B------:R-:W-:Y:S01]  /*3cd0*/  @!P5 IMAD.IADD R53, R53, 0x1, -R0 ;  /* 0x000000013535d824 */ /* 0x000fe200078e0a00 */
[----:B------:R-:W-:Y:S01]  /*3ce0*/  IABS R65, R60 ;  /* 0x0000003c00417213 */ /* 0x000fe20000000000 */
[----:B------:R-:W-:Y:S01]  /*3cf0*/  IMAD.HI.U32 R56, R244, R57, RZ ;  /* 0x00000039f4387227 */ /* 0x000fe200078e00ff */
[----:B------:R-:W-:-:S02]  /*3d00*/  IABS R153, R157 ;  /* 0x0000009d00997213 */ /* 0x000fc40000000000 */
[C---:B------:R-:W-:Y:S01]  /*3d10*/  ISETP.GT.U32.AND P5, PT, R0.reuse, R53, PT ;  /* 0x000000350000720c */ /* 0x040fe20003fa4070 */
[----:B------:R-:W-:Y:S01]  /*3d20*/  @!P4 IMAD.MOV R50, RZ, RZ, -R50 ;  /* 0x000000ffff32c224 */ /* 0x000fe200078e0a32 */
[----:B------:R-:W-:Y:S01]  /*3d30*/  ISETP.GT.U32.AND P4, PT, R0, R54, PT ;  /* 0x000000360000720c */ /* 0x000fe20003f84070 */
[----:B------:R-:W-:Y:S01]  /*3d40*/  IMAD.MOV R56, RZ, RZ, -R56 ;  /* 0x000000ffff387224 */ /* 0x000fe200078e0a38 */
[----:B------:R-:W-:Y:S01]  /*3d50*/  @!P1 IADD3 R52, R52, -R0, RZ ;  /* 0x8000000034349210 */ /* 0x000fe20007ffe0ff */
[----:B------:R-:W-:Y:S01]  /*3d60*/  IMAD.HI.U32 R55, R244, R59, RZ ;  /* 0x0000003bf4377227 */ /* 0x000fe200078e00ff */
[----:B------:R-:W-:Y:S02]  /*3d70*/  ISETP.GE.AND P1, PT, R61, RZ, PT ;  /* 0x000000ff3d00720c */ /* 0x000fe40003f26270 */
[----:B------:R-:W-:Y:S01]  /*3d80*/  IABS R61, R58 ;  /* 0x0000003a003d7213 */ /* 0x000fe20000000000 */
[C---:B------:R-:W-:Y:S01]  /*3d90*/  IMAD R56, R0.reuse, R56, R57 ;  /* 0x0000003800387224 */ /* 0x040fe200078e0239 */
[C---:B------:R-:W-:Y:S01]  /*3da0*/  LOP3.LUT R160, R243.reuse, 0x148, RZ, 0xfc, !PT ;  /* 0x00000148f3a07812 */ /* 0x040fe200078efcff */
[----:B------:R-:W-:Y:S01]  /*3db0*/  IMAD.MOV R55, RZ, RZ, -R55 ;  /* 0x000000ffff377224 */ /* 0x000fe200078e0a37 */
[C---:B------:R-:W-:Y:S01]  /*3dc0*/  LOP3.LUT R164, R243.reuse, 0x14c, RZ, 0xfc, !PT ;  /* 0x0000014cf3a47812 */ /* 0x040fe200078efcff */
[----:B------:R-:W-:Y:S01]  /*3dd0*/  @!P6 IMAD.MOV R52, RZ, RZ, -R52 ;  /* 0x000000ffff34e224 */ /* 0x000fe200078e0a34 */
[C---:B------:R-:W-:Y:S01]  /*3de0*/  ISETP.GT.U32.AND P6, PT, R0.reuse, R56, PT ;  /* 0x000000380000720c */ /* 0x040fe20003fc4070 */
[----:B------:R-:W-:Y:S01]  /*3df0*/  IMAD R55, R0, R55, R59 ;  /* 0x0000003700377224 */ /* 0x000fe200078e023b */
[----:B------:R-:W-:Y:S01]  /*3e00*/  LOP3.LUT R59, R243, 0x84, RZ, 0xfc, !PT ;  /* 0x00000084f33b7812 */ /* 0x000fe200078efcff */
[--C-:B------:R-:W-:Y:S01]  /*3e10*/  @!P5 IMAD.IADD R53, R53, 0x1, -R0.reuse ;  /* 0x000000013535d824 */ /* 0x100fe200078e0a00 */
[----:B------:R-:W-:Y:S01]  /*3e20*/  IABS R161, R160 ;  /* 0x000000a000a17213 */ /* 0x000fe20000000000 */
[----:B------:R-:W-:Y:S01]  /*3e30*/  @!P4 IMAD.IADD R54, R54, 0x1, -R0 ;  /* 0x000000013636c824 */ /* 0x000fe200078e0a00 */
[----:B------:R-:W-:Y:S01]  /*3e40*/  ISETP.GT.U32.AND P5, PT, R0, R55, PT ;  /* 0x000000370000720c */ /* 0x000fe20003fa4070 */
[----:B------:R-:W-:Y:S01]  /*3e50*/  IMAD.HI.U32 R57, R244, R61, RZ ;  /* 0x0000003df4397227 */ /* 0x000fe200078e00ff */
[----:B------:R-:W-:-:S02]  /*3e60*/  IABS R63, R59 ;  /* 0x0000003b003f7213 */ /* 0x000fc40000000000 */
[----:B------:R-:W-:Y:S01]  /*3e70*/  ISETP.GT.U32.AND P4, PT, R0, R54, PT ;  /* 0x000000360000720c */ /* 0x000fe20003f84070 */
[----:B------:R-:W-:Y:S01]  /*3e80*/  IMAD.MOV R57, RZ, RZ, -R57 ;  /* 0x000000ffff397224 */ /* 0x000fe200078e0a39 */
[C---:B------:R-:W-:Y:S01]  /*3e90*/  LOP3.LUT R162, R243.reuse, 0x14a, RZ, 0xfc, !PT ;  /* 0x0000014af3a27812 */ /* 0x040fe200078efcff */
[--C-:B------:R-:W-:Y:S01]  /*3ea0*/  @!P6 IMAD.IADD R56, R56, 0x1, -R0.reuse ;  /* 0x000000013838e824 */ /* 0x100fe200078e0a00 */
[----:B------:R-:W-:Y:S01]  /*3eb0*/  LOP3.LUT R166, R243, 0x14e, RZ, 0xfc, !PT ;  /* 0x0000014ef3a67812 */ /* 0x000fe200078efcff */
[C---:B------:R-:W-:Y:S01]  /*3ec0*/  IMAD R57, R0.reuse, R57, R61 ;  /* 0x0000003900397224 */ /* 0x040fe200078e023d */
[----:B------:R-:W-:Y:S01]  /*3ed0*/  IABS R163, R162 ;  /* 0x000000a200a37213 */ /* 0x000fe20000000000 */
[----:B------:R-:W-:Y:S01]  /*3ee0*/  @!P3 IMAD.MOV R53, RZ, RZ, -R53 ;  /* 0x000000ffff35b224 */ /* 0x000fe200078e0a35 */
[----:B------:R-:W-:Y:S01]  /*3ef0*/  ISETP.GT.U32.AND P6, PT, R0, R56, PT ;  /* 0x000000380000720c */ /* 0x000fe20003fc4070 */
[----:B------:R-:W-:Y:S01]  /*3f00*/  @!P5 IMAD.IADD R55, R55, 0x1, -R0 ;  /* 0x000000013737d824 */ /* 0x000fe200078e0a00 */
[----:B------:R-:W-:Y:S01]  /*3f10*/  ISETP.GE.AND P3, PT, R58, RZ, PT ;  /* 0x000000ff3a00720c */ /* 0x000fe20003f66270 */
[----:B------:R-:W-:Y:S01]  /*3f20*/  IMAD.HI.U32 R58, R244, R63, RZ ;  /* 0x0000003ff43a7227 */ /* 0x000fe200078e00ff */
[----:B------:R-:W-:-:S02]  /*3f30*/  LOP3.LUT R168, R243, 0x152, RZ, 0xfc, !PT ;  /* 0x00000152f3a87812 */ /* 0x000fc400078efcff */
[----:B------:R-:W-:Y:S01]  /*3f40*/  @!P4 IADD3 R54, R54, -R0, RZ ;  /* 0x800000003636c210 */ /* 0x000fe20007ffe0ff */
[----:B------:R-:W-:Y:S01]  /*3f50*/  IMAD.MOV R58, RZ, RZ, -R58 ;  /* 0x000000ffff3a7224 */ /* 0x000fe200078e0a3a */
[----:B------:R-:W-:Y:S01]  /*3f60*/  ISETP.GT.U32.AND P5, PT, R0, R55, PT ;  /* 0x000000370000720c */ /* 0x000fe20003fa4070 */
[C---:B------:R-:W-:Y:S01]  /*3f70*/  IMAD.HI.U32 R148, R244.reuse, R153, RZ ;  /* 0x00000099f4947227 */ /* 0x040fe200078e00ff */
[----:B------:R-:W-:Y:S02]  /*3f80*/  ISETP.GE.AND P4, PT, R59, RZ, PT ;  /* 0x000000ff3b00720c */ /* 0x000fe40003f86270 */
[----:B------:R-:W-:Y:S01]  /*3f90*/  IABS R165, R168 ;  /* 0x000000a800a57213 */ /* 0x000fe20000000000 */
[----:B------:R-:W-:Y:S01]  /*3fa0*/  IMAD.HI.U32 R59, R244, R65, RZ ;  /* 0x00000041f43b7227 */ /* 0x000fe200078e00ff */
[----:B------:R-:W-:Y:S02]  /*3fb0*/  @!P6 IADD3 R56, R56, -R0, RZ ;  /* 0x800000003838e210 */ /* 0x000fe40007ffe0ff */
[----:B------:R-:W-:Y:S01]  /*3fc0*/  IADD3 R148, -R148, RZ, RZ ;  /* 0x000000ff94947210 */ /* 0x000fe20007ffe1ff */
[----:B------:R-:W-:Y:S01]  /*3fd0*/  IMAD.MOV R59, RZ, RZ, -R59 ;  /* 0x000000ffff3b7224 */ /* 0x000fe200078e0a3b */
[C---:B------:R-:W-:Y:S01]  /*3fe0*/  LOP3.LUT R167, R243.reuse, 0x150, RZ, 0xfc, !PT ;  /* 0x00000150f3a77812 */ /* 0x040fe200078efcff */
[----:B------:R-:W-:Y:S01]  /*3ff0*/  @!P1 IMAD.MOV R56, RZ, RZ, -R56 ;  /* 0x000000ffff389224 */ /* 0x000fe200078e0a38 */
[----:B------:R-:W-:Y:S01]  /*4000*/  LOP3.LUT R172, R243, 0x15c, RZ, 0xfc, !PT ;  /* 0x0000015cf3ac7812 */ /* 0x000fe200078efcff */
[C---:B------:R-:W-:Y:S01]  /*4010*/  IMAD R59, R0.reuse, R59, R65 ;  /* 0x0000003b003b7224 */ /* 0x040fe200078e0241 */
[----:B------:R-:W-:Y:S01]  /*4020*/  IABS R65, R64 ;  /* 0x0000004000417213 */ /* 0x000fe20000000000 */
[----:B------:R-:W-:Y:S01]  /*4030*/  @!P5 IMAD.IADD R55, R55, 0x1, -R0 ;  /* 0x000000013737d824 */ /* 0x000fe200078e0a00 */
[C---:B------:R-:W-:Y:S01]  /*4040*/  ISETP.GT.U32.AND P5, PT, R0.reuse, R57, PT ;  /* 0x000000390000720c */ /* 0x040fe20003fa4070 */
[----:B------:R-:W-:Y:S01]  /*4050*/  @!P2 IMAD.MOV R54, RZ, RZ, -R54 ;  /* 0x000000ffff36a224 */ /* 0x000fe200078e0a36 */
[C---:B------:R-:W-:Y:S01]  /*4060*/  ISETP.GT.U32.AND P1, PT, R0.reuse, R59, PT ;  /* 0x0000003b0000720c */ /* 0x040fe20003f24070 */
[----:B------:R-:W-:Y:S01]  /*4070*/  IMAD R58, R0, R58, R63 ;  /* 0x0000003a003a7224 */ /* 0x000fe200078e023f */
[----:B------:R-:W-:Y:S01]  /*4080*/  ISETP.GE.AND P2, PT, R60, RZ, PT ;  /* 0x000000ff3c00720c */ /* 0x000fe20003f46270 */
[----:B------:R-:W-:Y:S01]  /*4090*/  @!P0 IMAD.MOV R55, RZ, RZ, -R55 ;  /* 0x000000ffff378224 */ /* 0x000fe200078e0a37 */
[----:B------:R-:W-:Y:S01]  /*40a0*/  LOP3.LUT R60, R243, 0x88, RZ, 0xfc, !PT ;  /* 0x00000088f33c7812 */ /* 0x000fe200078efcff */
[----:B------:R-:W-:Y:S01]  /*40b0*/  IMAD.HI.U32 R61, R244, R65, RZ ;  /* 0x00000041f43d7227 */ /* 0x000fe200078e00ff */
[----:B------:R-:W-:-:S02]  /*40c0*/  ISETP.GT.U32.AND P0, PT, R0, R58, PT ;  /* 0x0000003a0000720c */ /* 0x000fc40003f04070 */
[----:B------:R-:W-:Y:S01]  /*40d0*/  IABS R63, R60 ;  /* 0x0000003c003f7213 */ /* 0x000fe20000000000 */
[----:B------:R-:W-:Y:S01]  /*40e0*/  IMAD.MOV R61, RZ, RZ, -R61 ;  /* 0x000000ffff3d7224 */ /* 0x000fe200078e0a3d */
[----:B------:R-:W-:Y:S01]  /*40f0*/  ISETP.GE.AND P6, PT, R60, RZ, PT ;  /* 0x000000ff3c00720c */ /* 0x000fe20003fc6270 */
[--C-:B------:R-:W-:Y:S01]  /*4100*/  @!P5 IMAD.IADD R57, R57, 0x1, -R0.reuse ;  /* 0x000000013939d824 */ /* 0x100fe200078e0a00 */
[----:B------:R-:W-:Y:S01]  /*4110*/  LOP3.LUT R170, R243, 0x15a, RZ, 0xfc, !PT ;  /* 0x0000015af3aa7812 */ /* 0x000fe200078efcff */
[----:B------:R-:W-:Y:S01]  /*4120*/  @!P1 IMAD.IADD R59, R59, 0x1, -R0 ;  /* 0x000000013b3b9824 */ /* 0x000fe200078e0a00 */
[C---:B------:R-:W-:Y:S01]  /*4130*/  LOP3.LUT R174, R243.reuse, 0x15e, RZ, 0xfc, !PT ;  /* 0x0000015ef3ae7812 */ /* 0x040fe200078efcff */
[----:B------:R-:W-:Y:S01]  /*4140*/  IMAD.HI.U32 R60, R244, R63, RZ ;  /* 0x0000003ff43c7227 */ /* 0x000fe200078e00ff */
[C---:B------:R-:W-:Y:S02]  /*4150*/  ISETP.GT.U32.AND P5, PT, R0.reuse, R57, PT ;  /* 0x000000390000720c */ /* 0x040fe40003fa4070 */
[----:B------:R-:W-:Y:S01]  /*4160*/  ISETP.GT.U32.AND P1, PT, R0, R59, PT ;  /* 0x0000003b0000720c */ /* 0x000fe20003f24070 */
[----:B------:R-:W-:Y:S01]  /*4170*/  IMAD.MOV R60, RZ, RZ, -R60 ;  /* 0x000000ffff3c7224 */ /* 0x000fe200078e0a3c */
[----:B------:R-:W-:Y:S01]  /*4180*/  IABS R171, R170 ;  /* 0x000000aa00ab7213 */ /* 0x000fe20000000000 */
[----:B------:R-:W-:Y:S01]  /*4190*/  @!P0 IMAD.IADD R58, R58, 0x1, -R0 ;  /* 0x000000013a3a8824 */ /* 0x000fe200078e0a00 */
[C---:B------:R-:W-:Y:S01]  /*41a0*/  LOP3.LUT R176, R243.reuse, 0x166, RZ, 0xfc, !PT ;  /* 0x00000166f3b07812 */ /* 0x040fe200078efcff */
        /* <DEDUP_REMOVED lines=8> */
[----:B------:R-:W-:Y:S01]  /*4230*/  @!P1 IADD3 R59, R59, -R0, RZ ;  /* 0x800000003b3b9210 */ /* 0x000fe20007ffe0ff */
[C---:B------:R-:W-:Y:S01]  /*4240*/  IMAD R61, R0.reuse, R61, R65 ;  /* 0x0000003d003d7224 */ /* 0x040fe200078e0241 */
[----:B------:R-:W-:Y:S01]  /*4250*/  IABS R65, R70 ;  /* 0x0000004600417213 */ /* 0x000fe20000000000 */
[----:B------:R-:W-:Y:S01]  /*4260*/  IMAD R63, R0, R63, R69 ;  /* 0x0000003f003f7224 */ /* 0x000fe200078e0245 */
[----:B------:R-:W-:Y:S01]  /*4270*/  ISETP.GE.AND P5, PT, R64, RZ, PT ;  /* 0x000000ff4000720c */ /* 0x000fe20003fa6270 */
[----:B------:R-:W-:Y:S01]  /*4280*/  @!P3 IMAD.MOV R57, RZ, RZ, -R57 ;  /* 0x000000ffff39b224 */ /* 0x000fe200078e0a39 */
[C---:B------:R-:W-:Y:S01]  /*4290*/  ISETP.GT.U32.AND P3, PT, R0.reuse, R61, PT ;  /* 0x0000003d0000720c */ /* 0x040fe20003f64070 */
[----:B------:R-:W-:Y:S01]  /*42a0*/  @!P2 IMAD.MOV R59, RZ, RZ, -R59 ;  /* 0x000000ffff3ba224 */ /* 0x000fe200078e0a3b */
[----:B------:R-:W-:Y:S01]  /*42b0*/  ISETP.GT.U32.AND P2, PT, R0, R63, PT ;  /* 0x0000003f0000720c */ /* 0x000fe20003f44070 */
[----:B------:R-:W-:Y:S01]  /*42c0*/  @!P0 IMAD.IADD R58, R58, 0x1, -R0 ;  /* 0x000000013a3a8824 */ /* 0x000fe200078e0a00 */
[----:B------:R-:W-:Y:S01]  /*42d0*/  ISETP.GT.U32.AND P0, PT, R0, R60, PT ;  /* 0x0000003c0000720c */ /* 0x000fe20003f04070 */
[----:B------:R-:W-:Y:S01]  /*42e0*/  IMAD.HI.U32 R64, R244, R65, RZ ;  /* 0x00000041f4407227 */ /* 0x000fe200078e00ff */
[----:B------:R-:W-:-:S02]  /*42f0*/  ISETP.GT.U32.AND P1, PT, R0, R62, PT ;  /* 0x0000003e0000720c */ /* 0x000fc40003f24070 */
[----:B------:R-:W-:Y:S01]  /*4300*/  IABS R69, R72 ;  /* 0x0000004800457213 */ /* 0x000fe20000000000 */
[----:B------:R-:W-:Y:S01]  /*4310*/  IMAD.MOV R64, RZ, RZ, -R64 ;  /* 0x000000ffff407224 */ /* 0x000fe200078e0a40 */
[----:B------:R-:W-:Y:S01]  /*4320*/  IABS R181, R178 ;  /* 0x000000b200b57213 */ /* 0x000fe20000000000 */
[----:B------:R-:W-:Y:S01]  /*4330*/  @!P4 IMAD.MOV R58, RZ, RZ, -R58 ;  /* 0x000000ffff3ac224 */ /* 0x000fe200078e0a3a */
[----:B------:R-:W-:Y:S01]  /*4340*/  ISETP.GE.AND P4, PT, R66, RZ, PT ;  /* 0x000000ff4200720c */ /* 0x000fe20003f86270 */
[----:B------:R-:W-:Y:S01]  /*4350*/  @!P3 IMAD.IADD R61, R61, 0x1, -R0 ;  /* 0x000000013d3db824 */ /* 0x000fe200078e0a00 */
[----:B------:R-:W-:Y:S01]  /*4360*/  LOP3.LUT R180, R243, 0x172, RZ, 0xfc, !PT ;  /* 0x00000172f3b47812 */ /* 0x000fe200078efcff */
[----:B------:R-:W-:Y:S01]  /*4370*/  IMAD R64, R0, R64, R65 ;  /* 0x0000004000407224 */ /* 0x000fe200078e0241 */
[----:B------:R-:W-:Y:S01]  /*4380*/  @!P2 IADD3 R63, R63, -R0, RZ ;  /* 0x800000003f3fa210 */ /* 0x000fe20007ffe0ff */
[----:B------:R-:W-:Y:S01]  /*4390*/  IMAD.HI.U32 R65, R244, R67, RZ ;  /* 0x00000043f4417227 */ /* 0x000fe200078e00ff */
[----:B------:R-:W-:-:S02]  /*43a0*/  ISETP.GT.U32.AND P3, PT, R0, R61, PT ;  /* 0x0000003d0000720c */ /* 0x000fc40003f64070 */
[----:B------:R-:W-:Y:S01]  /*43b0*/  ISETP.GT.U32.AND P2, PT, R0, R63, PT ;  /* 0x0000003f0000720c */ /* 0x000fe20003f44070 */
[--C-:B------:R-:W-:Y:S01]  /*43c0*/  @!P0 IMAD.IADD R60, R60, 0x1, -R0.reuse ;  /* 0x000000013c3c8824 */ /* 0x100fe200078e0a00 */
[----:B------:R-:W-:Y:S01]  /*43d0*/  IABS R183, R180 ;  /* 0x000000b400b77213 */ /* 0x000fe20000000000 */
[----:B------:R-:W-:Y:S01]  /*43e0*/  IMAD.MOV R65, RZ, RZ, -R65 ;  /* 0x000000ffff417224 */ /* 0x000fe200078e0a41 */
[C---:B------:R-:W-:Y:S01]  /*43f0*/  LOP3.LUT R186, R243.reuse, 0x178, RZ, 0xfc, !PT ;  /* 0x00000178f3ba7812 */ /* 0x040fe200078efcff */
[----:B------:R-:W-:Y:S01]  /*4400*/  @!P1 IMAD.IADD R62, R62, 0x1, -R0 ;  /* 0x000000013e3e9824 */ /* 0x000fe200078e0a00 */
[C---:B------:R-:W-:Y:S01]  /*4410*/  ISETP.GT.U32.AND P0, PT, R0.reuse, R60, PT ;  /* 0x0000003c0000720c */ /* 0x040fe20003f04070 */
[----:B------:R-:W-:Y:S01]  /*4420*/  IMAD R65, R0, R65, R67 ;  /* 0x0000004100417224 */ /* 0x000fe200078e0243 */
[----:B------:R-:W-:Y:S01]  /*4430*/  LOP3.LUT R67, R243, 0x96, RZ, 0xfc, !PT ;  /* 0x00000096f3437812 */ /* 0x000fe200078efcff */
[----:B------:R-:W-:Y:S01]  /*4440*/  IMAD.HI.U32 R66, R244, R69, RZ ;  /* 0x00000045f4427227 */ /* 0x000fe200078e00ff */
[----:B------:R-:W-:-:S02]  /*4450*/  ISETP.GT.U32.AND P1, PT, R0, R62, PT ;  /* 0x0000003e0000720c */ /* 0x000fc40003f24070 */
[----:B------:R-:W-:Y:S01]  /*4460*/  LOP3.LUT R184, R243, 0x176, RZ, 0xfc, !PT ;  /* 0x00000176f3b87812 */ /* 0x000fe200078efcff */
[----:B------:R-:W-:Y:S01]  /*4470*/  @!P3 IMAD.IADD R61, R61, 0x1, -R0 ;  /* 0x000000013d3db824 */ /* 0x000fe200078e0a00 */
[----:B------:R-:W-:Y:S01]  /*4480*/  @!P2 IADD3 R63, R63, -R0, RZ ;  /* 0x800000003f3fa210 */ /* 0x000fe20007ffe0ff */
[----:B------:R-:W-:Y:S01]  /*4490*/  IMAD.MOV R66, RZ, RZ, -R66 ;  /* 0x000000ffff427224 */ /* 0x000fe200078e0a42 */
[C---:B------:R-:W-:Y:S01]  /*44a0*/  ISETP.GT.U32.AND P3, PT, R0.reuse, R64, PT ;  /* 0x000000400000720c */ /* 0x040fe20003f64070 */
[----:B------:R-:W-:Y:S01]  /*44b0*/  @!P5 IMAD.MOV R61, RZ, RZ, -R61 ;  /* 0x000000ffff3dd224 */ /* 0x000fe200078e0a3d */
[----:B------:R-:W-:Y:S01]  /*44c0*/  ISETP.GT.U32.AND P2, PT, R0, R65, PT ;  /* 0x000000410000720c */ /* 0x000fe20003f44070 */
[--C-:B------:R-:W-:Y:S01]  /*44d0*/  @!P0 IMAD.IADD R60, R60, 0x1, -R0.reuse ;  /* 0x000000013c3c8824 */ /* 0x100fe200078e0a00 */
[----:B------:R-:W-:Y:S01]  /*44e0*/  ISETP.GE.AND P0, PT, R68, RZ, PT ;  /* 0x000000ff4400720c */ /* 0x000fe20003f06270 */
[----:B------:R-:W-:Y:S01]  /*44f0*/  IMAD R66, R0, R66, R69 ;  /* 0x0000004200427224 */ /* 0x000fe200078e0245 */
[----:B------:R-:W-:Y:S01]  /*4500*/  LOP3.LUT R68, R243, 0x98, RZ, 0xfc, !PT ;  /* 0x00000098f3447812 */ /* 0x000fe200078efcff */
[----:B------:R-:W-:Y:S01]  /*4510*/  @!P1 IMAD.IADD R62, R62, 0x1, -R0 ;  /* 0x000000013e3e9824 */ /* 0x000fe200078e0a00 */
[----:B------:R-:W-:Y:S01]  /*4520*/  IABS R69, R67 ;  /* 0x0000004300457213 */ /* 0x000fe20000000000 */
[----:B------:R-:W-:Y:S01]  /*4530*/  @!P6 IMAD.MOV R60, RZ, RZ, -R60 ;  /* 0x000000ffff3ce224 */ /* 0x000fe200078e0a3c */
[----:B------:R-:W-:Y:S01]  /*4540*/  ISETP.GE.AND P5, PT, R71, RZ, PT ;  /* 0x000000ff4700720c */ /* 0x000fe20003fa6270 */
[----:B------:R-:W-:Y:S01]  /*4550*/  @!P4 IMAD.MOV R62, RZ, RZ, -R62 ;  /* 0x000000ffff3ec224 */ /* 0x000fe200078e0a3e */
[----:B------:R-:W-:Y:S01]  /*4560*/  ISETP.GE.AND P4, PT, R67, RZ, PT ;  /* 0x000000ff4300720c */ /* 0x000fe20003f86270 */
[--C-:B------:R-:W-:Y:S01]  /*4570*/  @!P3 IMAD.IADD R64, R64, 0x1, -R0.reuse ;  /* 0x000000014040b824 */ /* 0x100fe200078e0a00 */
[----:B------:R-:W-:Y:S01]  /*4580*/  IABS R71, R68 ;  /* 0x0000004400477213 */ /* 0x000fe20000000000 */
[----:B------:R-:W-:Y:S01]  /*4590*/  @!P2 IMAD.IADD R65, R65, 0x1, -R0 ;  /* 0x000000014141a824 */ /* 0x000fe200078e0a00 */
[----:B------:R-:W-:Y:S01]  /*45a0*/  ISETP.GE.AND P6, PT, R70, RZ, PT ;  /* 0x000000ff4600720c */ /* 0x000fe20003fc6270 */
[----:B------:R-:W-:Y:S01]  /*45b0*/  IMAD.HI.U32 R67, R244, R69, RZ ;  /* 0x00000045f4437227 */ /* 0x000fe200078e00ff */
[----:B------:R-:W-:-:S02]  /*45c0*/  ISETP.GT.U32.AND P3, PT, R0, R64, PT ;  /* 0x000000400000720c */ /* 0x000fc40003f64070 */
[----:B------:R-:W-:Y:S01]  /*45d0*/  ISETP.GT.U32.AND P2, PT, R0, R65, PT ;  /* 0x000000410000720c */ /* 0x000fe20003f44070 */
[----:B------:R-:W-:Y:S01]  /*45e0*/  @!P0 IMAD.MOV R63, RZ, RZ, -R63 ;  /* 0x000000ffff3f8224 */ /* 0x000fe200078e0a3f */
[----:B------:R-:W-:Y:S01]  /*45f0*/  ISETP.GE.AND P0, PT, R68, RZ, PT ;  /* 0x000000ff4400720c */ /* 0x000fe20003f06270 */
[----:B------:R-:W-:Y:S01]  /*4600*/  IMAD.HI.U32 R68, R244, R71, RZ ;  /* 0x00000047f4447227 */ /* 0x000fe200078e00ff */
[----:B------:R-:W-:Y:S02]  /*4610*/  ISETP.GE.AND P1, PT, R72, RZ, PT ;  /* 0x000000ff4800720c */ /* 0x000fe40003f26270 */
[C---:B------:R-:W-:Y:S01]  /*4620*/  LOP3.LUT R72, R243.reuse, 0x9a, RZ, 0xfc, !PT ;  /* 0x0000009af3487812 */ /* 0x040fe200078efcff */
[----:B------:R-:W-:Y:S01]  /*4630*/  IMAD.MOV R67, RZ, RZ, -R67 ;  /* 0x000000ffff437224 */ /* 0x000fe200078e0a43 */
[C---:B------:R-:W-:Y:S01]  /*4640*/  LOP3.LUT R187, R243.reuse, 0x17a, RZ, 0xfc, !PT ;  /* 0x0000017af3bb7812 */ /* 0x040fe200078efcff */
[----:B------:R-:W-:Y:S01]  /*4650*/  IMAD.MOV R68, RZ, RZ, -R68 ;  /* 0x000000ffff447224 */ /* 0x000fe200078e0a44 */
[----:B------:R-:W-:Y:S01]  /*4660*/  IABS R73, R72 ;  /* 0x0000004800497213 */ /* 0x000fe20000000000 */
[----:B------:R-:W-:Y:S01]  /*4670*/  IMAD R67, R0, R67, R69 ;  /* 0x0000004300437224 */ /* 0x000fe200078e0245 */
[----:B------:R-:W-:Y:S01]  /*4680*/  LOP3.LUT R188, R243, 0x182, RZ, 0xfc, !PT ;  /* 0x00000182f3bc7812 */ /* 0x000fe200078efcff */
[--C-:B------:R-:W-:Y:S01]  /*4690*/  @!P3 IMAD.IADD R64, R64, 0x1, -R0.reuse ;  /* 0x000000014040b824 */ /* 0x100fe200078e0a00 */
[C---:B------:R-:W-:Y:S01]  /*46a0*/  ISETP.GT.U32.AND P3, PT, R0.reuse, R66, PT ;  /* 0x000000420000720c */ /* 0x040fe20003f64070 */
[C---:B------:R-:W-:Y:S01]  /*46b0*/  IMAD R68, R0.reuse, R68, R71 ;  /* 0x0000004400447224 */ /* 0x040fe200078e0247 */
[----:B------:R-:W-:Y:S01]  /*46c0*/  IABS R191, R188 ;  /* 0x000000bc00bf7213 */ /* 0x000fe20000000000 */
[----:B------:R-:W-:Y:S01]  /*46d0*/  @!P2 IMAD.IADD R65, R65, 0x1, -R0 ;  /* 0x000000014141a824 */ /* 0x000fe200078e0a00 */
[C---:B------:R-:W-:Y:S01]  /*46e0*/  ISETP.GT.U32.AND P2, PT, R0.reuse, R67, PT ;  /* 0x000000430000720c */ /* 0x040fe20003f44070 */
[----:B------:R-:W-:Y:S01]  /*46f0*/  @!P6 IMAD.MOV R64, RZ, RZ, -R64 ;  /* 0x000000ffff40e224 */ /* 0x000fe200078e0a40 */
[----:B------:R-:W-:Y:S01]  /*4700*/  ISETP.GT.U32.AND P6, PT, R0, R68, PT ;  /* 0x000000440000720c */ /* 0x000fe20003fc4070 */
[----:B------:R-:W-:Y:S01]  /*4710*/  IMAD.HI.U32 R69, R244, R73, RZ ;  /* 0x00000049f4457227 */ /* 0x000fe200078e00ff */
[----:B------:R-:W-:-:S02]  /*4720*/  LOP3.LUT R192, R243, 0x184, RZ, 0xfc, !PT ;  /* 0x00000184f3c07812 */ /* 0x000fc400078efcff */
[C---:B------:R-:W-:Y:S01]  /*4730*/  LOP3.LUT R196, R243.reuse, 0x186, RZ, 0xfc, !PT ;  /* 0x00000186f3c47812 */ /* 0x040fe200078efcff */
[----:B------:R-:W-:Y:S01]  /*4740*/  IMAD.HI.U32 R70, R244, R75, RZ ;  /* 0x0000004bf4467227 */ /* 0x000fe200078e00ff */
[C---:B------:R-:W-:Y:S02]  /*4750*/  LOP3.LUT R198, R243.reuse, 0x188, RZ, 0xfc, !PT ;  /* 0x00000188f3c67812 */ /* 0x040fe400078efcff */
[-C--:B------:R-:W-:Y:S01]  /*4760*/  @!P3 IADD3 R66, R66, -R0.reuse, RZ ;  /* 0x800000004242b210 */ /* 0x080fe20007ffe0ff */
[----:B------:R-:W-:Y:S01]  /*4770*/  IMAD.MOV R69, RZ, RZ, -R69 ;  /* 0x000000ffff457224 */ /* 0x000fe200078e0a45 */
[----:B------:R-:W-:Y:S01]  /*4780*/  LOP3.LUT R194, R243, 0x18c, RZ, 0xfc, !PT ;  /* 0x0000018cf3c27812 */ /* 0x000fe200078efcff */
[----:B------:R-:W-:Y:S01]  /*4790*/  IMAD.MOV R70, RZ, RZ, -R70 ;  /* 0x000000ffff467224 */ /* 0x000fe200078e0a46 */
[----:B------:R-:W-:Y:S01]  /*47a0*/  @!P2 IADD3 R67, R67, -R0, RZ ;  /* 0x800000004343a210 */ /* 0x000fe20007ffe0ff */
[----:B------:R-:W-:Y:S01]  /*47b0*/  @!P6 IMAD.IADD R68, R68, 0x1, -R0 ;  /* 0x000000014444e824 */ /* 0x000fe200078e0a00 */
[C---:B------:R-:W-:Y:S01]  /*47c0*/  ISETP.GT.U32.AND P3, PT, R0.reuse, R66, PT ;  /* 0x000000420000720c */ /* 0x040fe20003f64070 */
[C---:B------:R-:W-:Y:S01]  /*47d0*/  IMAD R69, R0.reuse, R69, R73 ;  /* 0x0000004500457224 */ /* 0x040fe200078e0249 */
[C---:B------:R-:W-:Y:S01]  /*47e0*/  ISETP.GT.U32.AND P2, PT, R0.reuse, R67, PT ;  /* 0x000000430000720c */ /* 0x040fe20003f44070 */
[C---:B------:R-:W-:Y:S01]  /*47f0*/  IMAD R70, R0.reuse, R70, R75 ;  /* 0x0000004600467224 */ /* 0x040fe200078e024b */
[----:B------:R-:W-:Y:S01]  /*4800*/  ISETP.GT.U32.AND P6, PT, R0, R68, PT ;  /* 0x000000440000720c */ /* 0x000fe20003fc4070 */
[----:B------:R-:W-:Y:S01]  /*4810*/  @!P5 IMAD.MOV R65, RZ, RZ, -R65 ;  /* 0x000000ffff41d224 */ /* 0x000fe200078e0a41 */
[----:B------:R-:W-:Y:S01]  /*4820*/  IABS R75, R76 ;  /* 0x0000004c004b7213 */ /* 0x000fe20000000000 */
[----:B------:R-:W-:Y:S01]  /*4830*/  IMAD.HI.U32 R73, R244, R79, RZ ;  /* 0x0000004ff4497227 */ /* 0x000fe200078e00ff */
[----:B------:R-:W-:-:S02]  /*4840*/  ISETP.GE.AND P5, PT, R72, RZ, PT ;  /* 0x000000ff4800720c */ /* 0x000fc40003fa6270 */
[----:B------:R-:W-:Y:S01]  /*4850*/  IABS R193, R198 ;  /* 0x000000c600c17213 */ /* 0x000fe20000000000 */
[----:B------:R-:W-:Y:S01]  /*4860*/  IMAD.HI.U32 R71, R244, R75, RZ ;  /* 0x0000004bf4477227 */ /* 0x000fe200078e00ff */
[----:B------:R-:W-:Y:S02]  /*4870*/  IABS R197, R194 ;  /* 0x000000c200c57213 */ /* 0x000fe40000000000 */
[----:B------:R-:W-:Y:S01]  /*4880*/  LOP3.LUT R199, R243, 0x18a, RZ, 0xfc, !PT ;  /* 0x0000018af3c77812 */ /* 0x000fe200078efcff */
[--C-:B------:R-:W-:Y:S01]  /*4890*/  @!P2 IMAD.IADD R67, R67, 0x1, -R0.reuse ;  /* 0x000000014343a824 */ /* 0x100fe200078e0a00 */
[----:B------:R-:W-:Y:S01]  /*48a0*/  ISETP.GT.U32.AND P2, PT, R0, R69, PT ;  /* 0x000000450000720c */ /* 0x000fe20003f44070 */
[----:B------:R-:W-:Y:S01]  /*48b0*/  @!P6 IMAD.IADD R68, R68, 0x1, -R0 ;  /* 0x000000014444e824 */ /* 0x000fe200078e0a00 */
[----:B------:R-:W-:Y:S01]  /*48c0*/  ISETP.GT.U32.AND P6, PT, R0, R70, PT ;  /* 0x000000460000720c */ /* 0x000fe20003fc4070 */
[----:B------:R-:W-:Y:S01]  /*48d0*/  IMAD.MOV R71, RZ, RZ, -R71 ;  /* 0x000000ffff477224 */ /* 0x000fe200078e0a47 */
[----:B------:R-:W-:Y:S01]  /*48e0*/  @!P4 IADD3 R67, -R67, RZ, RZ ;  /* 0x000000ff4343c210 */ /* 0x000fe20007ffe1ff */
[----:B------:R-:W-:Y:S01]  /*48f0*/  IMAD.HI.U32 R72, R244, R77, RZ ;  /* 0x0000004df4487227 */ /* 0x000fe200078e00ff */
[----:B------:R-:W-:-:S02]  /*4900*/  IABS R195, R199 ;  /* 0x000000c700c37213 */ /* 0x000fc40000000000 */
[C---:B------:R-:W-:Y:S01]  /*4910*/  LOP3.LUT R200, R243.reuse, 0x18e, RZ, 0xfc, !PT ;  /* 0x0000018ef3c87812 */ /* 0x040fe200078efcff */
[C---:B------:R-:W-:Y:S01]  /*4920*/  IMAD R71, R0.reuse, R71, R75 ;  /* 0x0000004700477224 */ /* 0x040fe200078e024b */
[C---:B------:R-:W-:Y:S01]  /*4930*/  LOP3.LUT R201, R243.reuse, 0x190, RZ, 0xfc, !PT ;  /* 0x00000190f3c97812 */ /* 0x040fe200078efcff */
[----:B------:R-:W-:Y:S01]  /*4940*/  IMAD.MOV R72, RZ, RZ, -R72 ;  /* 0x000000ffff487224 */ /* 0x000fe200078e0a48 */
[----:B------:R-:W-:Y:S01]  /*4950*/  LOP3.LUT R202, R243, 0x1a0, RZ, 0xfc, !PT ;  /* 0x000001a0f3ca7812 */ /* 0x000fe200078efcff */
[----:B------:R-:W-:Y:S01]  /*4960*/  IMAD.MOV R73, RZ, RZ, -R73 ;  /* 0x000000ffff497224 */ /* 0x000fe200078e0a49 */
[----:B------:R-:W-:Y:S01]  /*4970*/  @!P2 IADD3 R69, R69, -R0, RZ ;  /* 0x800000004545a210 */ /* 0x000fe20007ffe0ff */
[C---:B------:R-:W-:Y:S01]  /*4980*/  IMAD R72, R0.reuse, R72, R77 ;  /* 0x0000004800487224 */ /* 0x040fe200078e024d */
[----:B------:R-:W-:Y:S01]  /*4990*/  ISETP.GT.U32.AND P2, PT, R0, R71, PT ;  /* 0x000000470000720c */ /* 0x000fe20003f44070 */
[----:B------:R-:W-:Y:S01]  /*49a0*/  @!P6 IMAD.IADD R70, R70, 0x1, -R0 ;  /* 0x000000014646e824 */ /* 0x000fe200078e0a00 */
[----:B------:R-:W-:Y:S01]  /*49b0*/  LOP3.LUT R206, R243, 0x19e, RZ, 0xfc, !PT ;  /* 0x0000019ef3ce7812 */ /* 0x000fe200078efcff */
[C---:B------:R-:W-:Y:S01]  /*49c0*/  IMAD R73, R0.reuse, R73, R79 ;  /* 0x0000004900497224 */ /* 0x040fe200078e024f */
[----:B------:R-:W-:Y:S01]  /*49d0*/  ISETP.GT.U32.AND P6, PT, R0, R72, PT ;  /* 0x000000480000720c */ /* 0x000fe20003fc4070 */
[----:B------:R-:W-:Y:S01]  /*49e0*/  @!P0 IMAD.MOV R68, RZ, RZ, -R68 ;  /* 0x000000ffff448224 */ /* 0x000fe200078e0a44 */
[----:B------:R-:W-:Y:S01]  /*49f0*/  IABS R79, R85 ;  /* 0x00000055004f7213 */ /* 0x000fe20000000000 */
[----:B------:R-:W-:Y:S01]  /*4a00*/  @!P3 IMAD.IADD R66, R66, 0x1, -R0 ;  /* 0x000000014242b824 */ /* 0x000fe200078e0a00 */
[----:B------:R-:W-:Y:S01]  /*4a10*/  ISETP.GT.U32.AND P0, PT, R0, R73, PT ;  /* 0x000000490000720c */ /* 0x000fe20003f04070 */
[----:B------:R-:W-:Y:S01]  /*4a20*/  IMAD.HI.U32 R75, R244, R83, RZ ;  /* 0x00000053f44b7227 */ /* 0x000fe200078e00ff */
[----:B------:R-:W-:-:S02]  /*4a30*/  ISETP.GE.AND P3, PT, R74, RZ, PT ;  /* 0x000000ff4a00720c */ /* 0x000fc40003f66270 */
[----:B------:R-:W-:Y:S01]  /*4a40*/  LOP3.LUT R204, R243, 0x1a2, RZ, 0xfc, !PT ;  /* 0x000001a2f3cc7812 */ /* 0x000fe200078efcff */
[--C-:B------:R-:W-:Y:S01]  /*4a50*/  @!P2 IMAD.IADD R71, R71, 0x1, -R0.reuse ;  /* 0x000000014747a824 */ /* 0x100fe200078e0a00 */
[----:B------:R-:W-:Y:S01]  /*4a60*/  ISETP.GT.U32.AND P2, PT, R0, R69, PT ;  /* 0x000000450000720c */ /* 0x000fe20003f44070 */
[----:B------:R-:W-:Y:S01]  /*4a70*/  IMAD.HI.U32 R74, R244, R81, RZ ;  /* 0x00000051f44a7227 */ /* 0x000fe200078e00ff */
[----:B------:R-:W-:Y:S02]  /*4a80*/  IABS R205, R202 ;  /* 0x000000ca00cd7213 */ /* 0x000fe40000000000 */
[----:B------:R-:W-:Y:S01]  /*4a90*/  IABS R207, R204 ;  /* 0x000000cc00cf7213 */ /* 0x000fe20000000000 */
[----:B------:R-:W-:Y:S01]  /*4aa0*/  @!P6 IMAD.IADD R72, R72, 0x1, -R0 ;  /* 0x000000014848e824 */ /* 0x000fe200078e0a00 */
[C---:B------:R-:W-:Y:S01]  /*4ab0*/  ISETP.GT.U32.AND P6, PT, R0.reuse, R71, PT ;  /* 0x000000470000720c */ /* 0x040fe20003fc4070 */
[----:B------:R-:W-:Y:S01]  /*4ac0*/  IMAD.MOV R74, RZ, RZ, -R74 ;  /* 0x000000ffff4a7224 */ /* 0x000fe200078e0a4a */
[----:B------:R-:W-:Y:S01]  /*4ad0*/  LOP3.LUT R210, R243, 0x1a6, RZ, 0xfc, !PT ;  /* 0x000001a6f3d27812 */ /* 0x000fe200078efcff */
[----:B------:R-:W-:Y:S01]  /*4ae0*/  @!P1 IMAD.MOV R66, RZ, RZ, -R66 ;  /* 0x000000ffff429224 */ /* 0x000fe200078e0a42 */
[C---:B------:R-:W-:Y:S01]  /*4af0*/  ISETP.GT.U32.AND P1, PT, R0.reuse, R70, PT ;  /* 0x000000460000720c */ /* 0x040fe20003f24070 */
[----:B------:R-:W-:Y:S01]  /*4b00*/  IMAD.MOV R75, RZ, RZ, -R75 ;  /* 0x000000ffff4b7224 */ /* 0x000fe200078e0a4b */
[C---:B------:R-:W-:Y:S01]  /*4b10*/  ISETP.GT.U32.AND P4, PT, R0.reuse, R72, PT ;  /* 0x000000480000720c */ /* 0x040fe20003f84070 */
[C---:B------:R-:W-:Y:S01]  /*4b20*/  IMAD R74, R0.reuse, R74, R81 ;  /* 0x0000004a004a7224 */ /* 0x040fe200078e0251 */
[----:B------:R-:W-:Y:S01]  /*4b30*/  IABS R81, R86 ;  /* 0x0000005600517213 */ /* 0x000fe20000000000 */
[--C-:B------:R-:W-:Y:S01]  /*4b40*/  @!P2 IMAD.IADD R69, R69, 0x1, -R0.reuse ;  /* 0x000000014545a824 */ /* 0x100fe200078e0a00 */
[----:B------:R-:W-:Y:S01]  /*4b50*/  LOP3.LUT R212, R243, 0x1aa, RZ, 0xfc, !PT ;  /* 0x000001aaf3d47812 */ /* 0x000fe200078efcff */
[----:B------:R-:W-:Y:S01]  /*4b60*/  @!P0 IMAD.IADD R73, R73, 0x1, -R0 ;  /* 0x0000000149498824 */ /* 0x000fe200078e0a00 */
[C---:B------:R-:W-:Y:S01]  /*4b70*/  ISETP.GT.U32.AND P2, PT, R0.reuse, R74, PT ;  /* 0x0000004a0000720c */ /* 0x040fe20003f44070 */
[----:B------:R-:W-:Y:S01]  /*4b80*/  IMAD R75, R0, R75, R83 ;  /* 0x0000004b004b7224 */ /* 0x000fe200078e0253 */
[----:B------:R-:W-:Y:S01]  /*4b90*/  ISETP.GE.AND P0, PT, R80, RZ, PT ;  /* 0x000000ff5000720c */ /* 0x000fe20003f06270 */
[----:B------:R-:W-:Y:S01]  /*4ba0*/  IMAD.HI.U32 R77, R244, R81, RZ ;  /* 0x00000051f44d7227 */ /* 0x000fe200078e00ff */
[----:B------:R-:W-:-:S02]  /*4bb0*/  LOP3.LUT R80, R243, 0xae, RZ, 0xfc, !PT ;  /* 0x000000aef3507812 */ /* 0x000fc400078efcff */
[----:B------:R-:W-:Y:S01]  /*4bc0*/  IABS R209, R212 ;  /* 0x000000d400d17213 */ /* 0x000fe20000000000 */
[----:B------:R-:W-:Y:S01]  /*4bd0*/  @!P5 IMAD.MOV R69, RZ, RZ, -R69 ;  /* 0x000000ffff45d224 */ /* 0x000fe200078e0a45 */
[C---:B------:R-:W-:Y:S01]  /*4be0*/  ISETP.GT.U32.AND P5, PT, R0.reuse, R73, PT ;  /* 0x000000490000720c */ /* 0x040fe20003fa4070 */
[--C-:B------:R-:W-:Y:S01]  /*4bf0*/  @!P6 IMAD.IADD R71, R71, 0x1, -R0.reuse ;  /* 0x000000014747e824 */ /* 0x100fe200078e0a00 */
[----:B------:R-:W-:Y:S01]  /*4c00*/  ISETP.GT.U32.AND P6, PT, R0, R75, PT ;  /* 0x0000004b0000720c */ /* 0x000fe20003fc4070 */
[--C-:B------:R-:W-:Y:S01]  /*4c10*/  @!P1 IMAD.IADD R70, R70, 0x1, -R0.reuse ;  /* 0x0000000146469824 */ /* 0x100fe200078e0a00 */
[----:B------:R-:W-:Y:S01]  /*4c20*/  ISETP.GE.AND P1, PT, R76, RZ, PT ;  /* 0x000000ff4c00720c */ /* 0x000fe20003f26270 */
[----:B------:R-:W-:Y:S01]  /*4c30*/  IMAD.HI.U32 R76, R244, R79, RZ ;  /* 0x0000004ff44c7227 */ /* 0x000fe200078e00ff */
[----:B------:R-:W-:Y:S02]  /*4c40*/  IADD3 R77, -R77, RZ, RZ ;  /* 0x000000ff4d4d7210 */ /* 0x000fe40007ffe1ff */
[----:B------:R-:W-:Y:S01]  /*4c50*/  IABS R83, R80 ;  /* 0x0000005000537213 */ /* 0x000fe20000000000 */
[----:B------:R-:W-:Y:S01]  /*4c60*/  @!P4 IMAD.IADD R72, R72, 0x1, -R0 ;  /* 0x000000014848c824 */ /* 0x000fe200078e0a00 */
[----:B------:R-:W-:Y:S01]  /*4c70*/  ISETP.GE.AND P4, PT, R78, RZ, PT ;  /* 0x000000ff4e00720c */ /* 0x000fe20003f86270 */
[----:B------:R-:W-:Y:S01]  /*4c80*/  IMAD.MOV R76, RZ, RZ, -R76 ;  /* 0x000000ffff4c7224 */ /* 0x000fe200078e0a4c */
[C---:B------:R-:W-:Y:S01]  /*4c90*/  LOP3.LUT R208, R243.reuse, 0x1ac, RZ, 0xfc, !PT ;  /* 0x000001acf3d07812 */ /* 0x040fe200078efcff */
[C---:B------:R-:W-:Y:S01]  /*4ca0*/  IMAD R77, R0.reuse, R77, R81 ;  /* 0x0000004d004d7224 */ /* 0x040fe200078e0251 */
[C---:B------:R-:W-:Y:S01]  /*4cb0*/  LOP3.LUT R216, R243.reuse, 0x1b0, RZ, 0xfc, !PT ;  /* 0x000001b0f3d87812 */ /* 0x040fe200078efcff */
[C---:B------:R-:W-:Y:S01]  /*4cc0*/  IMAD R76, R0.reuse, R76, R79 ;  /* 0x0000004c004c7224 */ /* 0x040fe200078e024f */
[----:B------:R-:W-:Y:S01]  /*4cd0*/  LOP3.LUT R79, R243, 0xac, RZ, 0xfc, !PT ;  /* 0x000000acf34f7812 */ /* 0x000fe200078efcff */
[--C-:B------:R-:W-:Y:S01]  /*4ce0*/  @!P5 IMAD.IADD R73, R73, 0x1, -R0.reuse ;  /* 0x000000014949d824 */ /* 0x100fe200078e0a00 */
[C---:B------:R-:W-:Y:S01]  /*4cf0*/  ISETP.GT.U32.AND P5, PT, R0.reuse, R77, PT ;  /* 0x0000004d0000720c */ /* 0x040fe20003fa4070 */
[--C-:B------:R-:W-:Y:S01]  /*4d00*/  @!P6 IMAD.IADD R75, R75, 0x1, -R0.reuse ;  /* 0x000000014b4be824 */ /* 0x100fe200078e0a00 */
[----:B------:R-:W-:Y:S01]  /*4d10*/  IABS R81, R79 ;  /* 0x0000004f00517213 */ /* 0x000fe20000000000 */
[----:B------:R-:W-:Y:S01]  /*4d20*/  @!P1 IMAD.MOV R71, RZ, RZ, -R71 ;  /* 0x000000ffff479224 */ /* 0x000fe200078e0a47 */
[----:B------:R-:W-:Y:S01]  /*4d30*/  ISETP.GT.U32.AND P1, PT, R0, R76, PT ;  /* 0x0000004c0000720c */ /* 0x000fe20003f24070 */
[----:B------:R-:W-:Y:S01]  /*4d40*/  @!P2 IMAD.IADD R74, R74, 0x1, -R0 ;  /* 0x000000014a4aa824 */ /* 0x000fe200078e0a00 */
[----:B------:R-:W-:Y:S01]  /*4d50*/  ISETP.GT.U32.AND P6, PT, R0, R75, PT ;  /* 0x0000004b0000720c */ /* 0x000fe20003fc4070 */
[----:B------:R-:W-:Y:S01]  /*4d60*/  IMAD.HI.U32 R78, R244, R81, RZ ;  /* 0x00000051f44e7227 */ /* 0x000fe200078e00ff */
[----:B------:R-:W-:-:S02]  /*4d70*/  @!P4 IADD3 R72, -R72, RZ, RZ ;  /* 0x000000ff4848c210 */ /* 0x000fc40007ffe1ff */
[----:B------:R-:W-:Y:S01]  /*4d80*/  ISETP.GE.AND P4, PT, R84, RZ, PT ;  /* 0x000000ff5400720c */ /* 0x000fe20003f86270 */
[----:B------:R-:W-:Y:S01]  /*4d90*/  @!P3 IMAD.MOV R70, RZ, RZ, -R70 ;  /* 0x000000ffff46b224 */ /* 0x000fe200078e0a46 */
[----:B------:R-:W-:Y:S01]  /*4da0*/  ISETP.GT.U32.AND P3, PT, R0, R74, PT ;  /* 0x0000004a0000720c */ /* 0x000fe20003f64070 */
[----:B------:R-:W-:Y:S01]  /*4db0*/  @!P5 IMAD.IADD R77, R77, 0x1, -R0 ;  /* 0x000000014d4dd824 */ /* 0x000fe200078e0a00 */
[----:B------:R-:W-:Y:S01]  /*4dc0*/  ISETP.GE.AND P2, PT, R82, RZ, PT ;  /* 0x000000ff5200720c */ /* 0x000fe20003f46270 */
[----:B------:R-:W-:Y:S01]  /*4dd0*/  IMAD.MOV R78, RZ, RZ, -R78 ;  /* 0x000000ffff4e7224 */ /* 0x000fe200078e0a4e */
[----:B------:R-:W-:Y:S01]  /*4de0*/  @!P0 IADD3 R73, -R73, RZ, RZ ;  /* 0x000000ff49498210 */ /* 0x000fe20007ffe1ff */
[--C-:B------:R-:W-:Y:S01]  /*4df0*/  @!P1 IMAD.IADD R76, R76, 0x1, -R0.reuse ;  /* 0x000000014c4c9824 */ /* 0x100fe200078e0a00 */
[----:B------:R-:W-:Y:S01]  /*4e00*/  ISETP.GE.AND P1, PT, R79, RZ, PT ;  /* 0x000000ff4f00720c */ /* 0x000fe20003f26270 */
[----:B------:R-:W-:Y:S01]  /*4e10*/  @!P6 IMAD.IADD R75, R75, 0x1, -R0 ;  /* 0x000000014b4be824 */ /* 0x000fe200078e0a00 */
[C---:B------:R-:W-:Y:S01]  /*4e20*/  ISETP.GT.U32.AND P5, PT, R0.reuse, R77, PT ;  /* 0x0000004d0000720c */ /* 0x040fe20003fa4070 */
[C---:B------:R-:W-:Y:S01]  /*4e30*/  IMAD R78, R0.reuse, R78, R81 ;  /* 0x0000004e004e7224 */ /* 0x040fe200078e0251 */
[----:B------:R-:W-:Y:S01]  /*4e40*/  ISETP.GT.U32.AND P0, PT, R0, R76, PT ;  /* 0x0000004c0000720c */ /* 0x000fe20003f04070 */
[----:B------:R-:W-:Y:S01]  /*4e50*/  IMAD.HI.U32 R79, R244, R83, RZ ;  /* 0x00000053f44f7227 */ /* 0x000fe200078e00ff */
[----:B------:R-:W-:-:S02]  /*4e60*/  LOP3.LUT R84, R243, 0xb4, RZ, 0xfc, !PT ;  /* 0x000000b4f3547812 */ /* 0x000fc400078efcff */
[----:B------:R-:W-:Y:S01]  /*4e70*/  LOP3.LUT R81, R243, 0xb2, RZ, 0xfc, !PT ;  /* 0x000000b2f3517812 */ /* 0x000fe200078efcff */
[----:B------:R-:W-:Y:S01]  /*4e80*/  @!P4 IMAD.MOV R75, RZ, RZ, -R75 ;  /* 0x000000ffff4bc224 */ /* 0x000fe200078e0a4b */
[----:B------:R-:W-:Y:S01]  /*4e90*/  ISETP.GT.U32.AND P4, PT, R0, R78, PT ;  /* 0x0000004e0000720c */ /* 0x000fe20003f84070 */
[----:B------:R-:W-:Y:S01]  /*4ea0*/  IMAD.MOV R79, RZ, RZ, -R79 ;  /* 0x000000ffff4f7224 */ /* 0x000fe200078e0a4f */
[----:B------:R-:W-:Y:S01]  /*4eb0*/  IABS R87, R84 ;  /* 0x0000005400577213 */ /* 0x000fe20000000000 */
[----:B------:R-:W-:Y:S01]  /*4ec0*/  @!P3 IMAD.IADD R74, R74, 0x1, -R0 ;  /* 0x000000014a4ab824 */ /* 0x000fe200078e0a00 */
[----:B------:R-:W-:Y:S01]  /*4ed0*/  ISETP.GE.AND P3, PT, R85, RZ, PT ;  /* 0x000000ff5500720c */ /* 0x000fe20003f66270 */
[----:B------:R-:W-:Y:S01]  /*4ee0*/  IMAD R79, R0, R79, R83 ;  /* 0x0000004f004f7224 */ /* 0x000fe200078e0253 */
[----:B------:R-:W-:Y:S01]  /*4ef0*/  ISETP.GE.AND P6, PT, R86, RZ, PT ;  /* 0x000000ff5600720c */ /* 0x000fe20003fc6270 */
[----:B------:R-:W-:Y:S01]  /*4f00*/  @!P2 IMAD.MOV R74, RZ, RZ, -R74 ;  /* 0x000000ffff4aa224 */ /* 0x000fe200078e0a4a */
[----:B------:R-:W-:Y:S01]  /*4f10*/  ISETP.GE.AND P2, PT, R80, RZ, PT ;  /* 0x000000ff5000720c */ /* 0x000fe20003f46270 */
[--C-:B------:R-:W-:Y:S01]  /*4f20*/  @!P5 IMAD.IADD R77, R77, 0x1, -R0.reuse ;  /* 0x000000014d4dd824 */ /* 0x100fe200078e0a00 */
[----:B------:R-:W-:Y:S01]  /*4f30*/  ISETP.GT.U32.AND P5, PT, R0, R79, PT ;  /* 0x0000004f0000720c */ /* 0x000fe20003fa4070 */
[--C-:B------:R-:W-:Y:S01]  /*4f40*/  @!P0 IMAD.IADD R76, R76, 0x1, -R0.reuse ;  /* 0x000000014c4c8824 */ /* 0x100fe200078e0a00 */
[----:B------:R-:W-:Y:S01]  /*4f50*/  LOP3.LUT R80, R243, 0xb0, RZ, 0xfc, !PT ;  /* 0x000000b0f3507812 */ /* 0x000fe200078efcff */
[----:B------:R-:W-:Y:S01]  /*4f60*/  @!P4 IMAD.IADD R78, R78, 0x1, -R0 ;  /* 0x000000014e4ec824 */ /* 0x000fe200078e0a00 */
[----:B------:R-:W-:Y:S01]  /*4f70*/  IABS R85, R81 ;  /* 0x0000005100557213 */ /* 0x000fe20000000000 */
[----:B------:R-:W-:Y:S01]  /*4f80*/  IMAD.HI.U32 R82, R244, R87, RZ ;  /* 0x00000057f4527227 */ /* 0x000fe200078e00ff */
[----:B------:R-:W-:-:S02]  /*4f90*/  IABS R83, R80 ;  /* 0x0000005000537213 */ /* 0x000fc40000000000 */
[----:B------:R-:W-:Y:S01]  /*4fa0*/  @!P3 IADD3 R76, -R76, RZ, RZ ;  /* 0x000000ff4c4cb210 */ /* 0x000fe20007ffe1ff */
[----:B------:R-:W-:Y:S01]  /*4fb0*/  IMAD.MOV R82, RZ, RZ, -R82 ;  /* 0x000000ffff527224 */ /* 0x000fe200078e0a52 */
[----:B------:R-:W-:Y:S01]  /*4fc0*/  ISETP.GE.AND P0, PT, R80, RZ, PT ;  /* 0x000000ff5000720c */ /* 0x000fe20003f06270 */
[----:B------:R-:W-:Y:S01]  /*4fd0*/  IMAD.HI.U32 R80, R244, R83, RZ ;  /* 0x00000053f4507227 */ /* 0x000fe200078e00ff */
[----:B------:R-:W-:Y:S02]  /*4fe0*/  ISETP.GT.U32.AND P3, PT, R0, R78, PT ;  /* 0x0000004e0000720c */ /* 0x000fe40003f64070 */
[----:B------:R-:W-:Y:S01]  /*4ff0*/  ISETP.GE.AND P4, PT, R81, RZ, PT ;  /* 0x000000ff5100720c */ /* 0x000fe20003f86270 */
[----:B------:R-:W-:Y:S01]  /*5000*/  @!P5 IMAD.IADD R79, R79, 0x1, -R0 ;  /* 0x000000014f4fd824 */ /* 0x000fe200078e0a00 */
[----:B------:R-:W-:Y:S01]  /*5010*/  IABS R211, R208 ;  /* 0x000000d000d37213 */ /* 0x000fe20000000000 */
[----:B------:R-:W-:Y:S01]  /*5020*/  IMAD.MOV R80, RZ, RZ, -R80 ;  /* 0x000000ffff507224 */ /* 0x000fe200078e0a50 */
[----:B------:R-:W-:Y:S01]  /*5030*/  LOP3.LUT R214, R243, 0x1b4, RZ, 0xfc, !PT ;  /* 0x000001b4f3d67812 */ /* 0x000fe200078efcff */
[----:B------:R-:W-:Y:S01]  /*5040*/  IMAD.HI.U32 R81, R244, R85, RZ ;  /* 0x00000055f4517227 */ /* 0x000fe200078e00ff */
[----:B------:R-:W-:-:S02]  /*5050*/  ISETP.GT.U32.AND P5, PT, R0, R79, PT ;  /* 0x0000004f0000720c */ /* 0x000fc40003fa4070 */
[----:B------:R-:W-:Y:S01]  /*5060*/  IABS R215, R214 ;  /* 0x000000d600d77213 */ /* 0x000fe20000000000 */
[----:B------:R-:W-:Y:S01]  /*5070*/  IMAD R80, R0, R80, R83 ;  /* 0x0000005000507224 */ /* 0x000fe200078e0253 */
[C---:B------:R-:W-:Y:S01]  /*5080*/  LOP3.LUT R217, R243.reuse, 0x1b6, RZ, 0xfc, !PT ;  /* 0x000001b6f3d97812 */ /* 0x040fe200078efcff */
[----:B------:R-:W-:Y:S01]  /*5090*/  @!P3 IMAD.IADD R78, R78, 0x1, -R0 ;  /* 0x000000014e4eb824 */ /* 0x000fe200078e0a00 */
[C---:B------:R-:W-:Y:S01]  /*50a0*/  LOP3.LUT R218, R243.reuse, 0x1bc, RZ, 0xfc, !PT ;  /* 0x000001bcf3da7812 */ /* 0x040fe200078efcff */
[C---:B------:R-:W-:Y:S01]  /*50b0*/  IMAD R82, R0.reuse, R82, R87 ;  /* 0x0000005200527224 */ /* 0x040fe200078e0257 */
[----:B------:R-:W-:Y:S01]  /*50c0*/  ISETP.GT.U32.AND P3, PT, R0, R80, PT ;  /* 0x000000500000720c */ /* 0x000fe20003f64070 */
[----:B------:R-:W-:Y:S01]  /*50d0*/  IMAD.MOV R81, RZ, RZ, -R81 ;  /* 0x000000ffff517224 */ /* 0x000fe200078e0a51 */
[----:B------:R-:W-:Y:S01]  /*50e0*/  IABS R87, R88 ;  /* 0x0000005800577213 */ /* 0x000fe20000000000 */
[----:B------:R-:W-:Y:S01]  /*50f0*/  @!P6 IMAD.MOV R77, RZ, RZ, -R77 ;  /* 0x000000ffff4de224 */ /* 0x000fe200078e0a4d */
[----:B------:R-:W-:Y:S01]  /*5100*/  ISETP.GE.AND P6, PT, R84, RZ, PT ;  /* 0x000000ff5400720c */ /* 0x000fe20003fc6270 */
[----:B------:R-:W-:Y:S01]  /*5110*/  @!P1 IMAD.MOV R78, RZ, RZ, -R78 ;  /* 0x000000ffff4e9224 */ /* 0x000fe200078e0a4e */
[C---:B------:R-:W-:Y:S01]  /*5120*/  ISETP.GT.U32.AND P1, PT, R0.reuse, R82, PT ;  /* 0x000000520000720c */ /* 0x040fe20003f24070 */
[----:B------:R-:W-:Y:S01]  /*5130*/  IMAD R81, R0, R81, R85 ;  /* 0x0000005100517224 */ /* 0x000fe200078e0255 */
[----:B------:R-:W-:Y:S01]  /*5140*/  LOP3.LUT R84, R243, 0xb6, RZ, 0xfc, !PT ;  /* 0x000000b6f3547812 */ /* 0x000fe200078efcff */
[----:B------:R-:W-:Y:S01]  /*5150*/  IMAD.HI.U32 R86, R244, R91, RZ ;  /* 0x0000005bf4567227 */ /* 0x000fe200078e00ff */
[----:B------:R-:W-:-:S02]  /*5160*/  @!P5 IADD3 R79, R79, -R0, RZ ;  /* 0x800000004f4fd210 */ /* 0x000fc40007ffe0ff */
[----:B------:R-:W-:Y:S01]  /*5170*/  IABS R85, R84 ;  /* 0x0000005400557213 */ /* 0x000fe20000000000 */
[----:B------:R-:W-:Y:S01]  /*5180*/  @!P3 IMAD.IADD R80, R80, 0x1, -R0 ;  /* 0x000000015050b824 */ /* 0x000fe200078e0a00 */
[----:B------:R-:W-:Y:S01]  /*5190*/  ISETP.GT.U32.AND P5, PT, R0, R81, PT ;  /* 0x000000510000720c */ /* 0x000fe20003fa4070 */
[----:B------:R-:W-:Y:S01]  /*51a0*/  @!P2 IMAD.MOV R79, RZ, RZ, -R79 ;  /* 0x000000ffff4fa224 */ /* 0x000fe200078e0a4f */
[----:B------:R-:W-:Y:S01]  /*51b0*/  ISETP.GE.AND P2, PT, R84, RZ, PT ;  /* 0x000000ff5400720c */ /* 0x000fe20003f46270 */
[----:B------:R-:W-:Y:S01]  /*51c0*/  IMAD.HI.U32 R83, R244, R85, RZ ;  /* 0x00000055f4537227 */ /* 0x000fe200078e00ff */
[----:B------:R-:W-:Y:S02]  /*51d0*/  ISETP.GT.U32.AND P3, PT, R0, R80, PT ;  /* 0x000000500000720c */ /* 0x000fe40003f64070 */
[----:B------:R-:W-:Y:S01]  /*51e0*/  @!P1 IADD3 R82, R82, -R0, RZ ;  /* 0x8000000052529210 */ /* 0x000fe20007ffe0ff */
[----:B------:R-:W-:Y:S01]  /*51f0*/  IMAD.MOV R83, RZ, RZ, -R83 ;  /* 0x000000ffff537224 */ /* 0x000fe200078e0a53 */
[----:B------:R-:W-:Y:S01]  /*5200*/  IABS R219, R218 ;  /* 0x000000da00db7213 */ /* 0x000fe20000000000 */
[----:B------:R-:W-:Y:S01]  /*5210*/  IMAD.HI.U32 R84, R244, R87, RZ ;  /* 0x00000057f4547227 */ /* 0x000fe200078e00ff */
[----:B------:R-:W-:-:S02]  /*5220*/  ISETP.GT.U32.AND P1, PT, R0, R82, PT ;  /* 0x000000520000720c */ /* 0x000fc40003f24070 */
[----:B------:R-:W-:Y:S01]  /*5230*/  LOP3.LUT R224, R243, 0x1c0, RZ, 0xfc, !PT ;  /* 0x000001c0f3e07812 */ /* 0x000fe200078efcff */
[--C-:B------:R-:W-:Y:S01]  /*5240*/  @!P5 IMAD.IADD R81, R81, 0x1, -R0.reuse ;  /* 0x000000015151d824 */ /* 0x100fe200078e0a00 */
[C---:B------:R-:W-:Y:S01]  /*5250*/  LOP3.LUT R222, R243.reuse, 0x1c2, RZ, 0xfc, !PT ;  /* 0x000001c2f3de7812 */ /* 0x040fe200078efcff */
[----:B------:R-:W-:Y:S01]  /*5260*/  IMAD R83, R0, R83, R85 ;  /* 0x0000005300537224 */ /* 0x000fe200078e0255 */
[----:B------:R-:W-:Y:S01]  /*5270*/  IABS R225, R224 ;  /* 0x000000e000e17213 */ /* 0x000fe20000000000 */
[----:B------:R-:W-:Y:S01]  /*5280*/  IMAD.HI.U32 R85, R244, R89, RZ ;  /* 0x00000059f4557227 */ /* 0x000fe200078e00ff */
[----:B------:R-:W-:Y:S02]  /*5290*/  ISETP.GT.U32.AND P5, PT, R0, R81, PT ;  /* 0x000000510000720c */ /* 0x000fe40003fa4070 */
[C---:B------:R-:W-:Y:S01]  /*52a0*/  LOP3.LUT R220, R243.reuse, 0x1c4, RZ, 0xfc, !PT ;  /* 0x000001c4f3dc7812 */ /* 0x040fe200078efcff */
[----:B------:R-:W-:Y:S01]  /*52b0*/  IMAD.MOV R85, RZ, RZ, -R85 ;  /* 0x000000ffff557224 */ /* 0x000fe200078e0a55 */
[C---:B------:R-:W-:Y:S01]  /*52c0*/  LOP3.LUT R228, R243.reuse, 0x1d2, RZ, 0xfc, !PT ;  /* 0x000001d2f3e47812 */ /* 0x040fe200078efcff */
[----:B------:R-:W-:Y:S01]  /*52d0*/  @!P3 IMAD.IADD R80, R80, 0x1, -R0 ;  /* 0x000000015050b824 */ /* 0x000fe200078e0a00 */
[----:B------:R-:W-:Y:S01]  /*52e0*/  ISETP.GT.U32.AND P3, PT, R0, R83, PT ;  /* 0x000000530000720c */ /* 0x000fe20003f64070 */
[----:B------:R-:W-:Y:S01]  /*52f0*/  IMAD.MOV R84, RZ, RZ, -R84 ;  /* 0x000000ffff547224 */ /* 0x000fe200078e0a54 */
[----:B------:R-:W-:Y:S01]  /*5300*/  @!P1 IADD3 R82, R82, -R0, RZ ;  /* 0x8000000052529210 */ /* 0x000fe20007ffe0ff */
[----:B------:R-:W-:Y:S01]  /*5310*/  IMAD.MOV R86, RZ, RZ, -R86 ;  /* 0x000000ffff567224 */ /* 0x000fe200078e0a56 */
[----:B------:R-:W-:Y:S01]  /*5320*/  IABS R223, R220 ;  /* 0x000000dc00df7213 */ /* 0x000fe20000000000 */
[C---:B------:R-:W-:Y:S01]  /*5330*/  IMAD R85, R0.reuse, R85, R89 ;  /* 0x0000005500557224 */ /* 0x040fe200078e0259 */
[C---:B------:R-:W-:Y:S01]  /*5340*/  LOP3.LUT R235, R243.reuse, 0x1d8, RZ, 0xfc, !PT ;  /* 0x000001d8f3eb7812 */ /* 0x040fe200078efcff */
[C---:B------:R-:W-:Y:S01]  /*5350*/  IMAD R84, R0.reuse, R84, R87 ;  /* 0x0000005400547224 */ /* 0x040fe200078e0257 */
[----:B------:R-:W-:Y:S01]  /*5360*/  LOP3.LUT R229, R243, 0x1d6, RZ, 0xfc, !PT ;  /* 0x000001d6f3e57812 */ /* 0x000fe200078efcff */
[C---:B------:R-:W-:Y:S01]  /*5370*/  IMAD R86, R0.reuse, R86, R91 ;  /* 0x0000005600567224 */ /* 0x040fe200078e025b */
[C---:B------:R-:W-:Y:S01]  /*5380*/  ISETP.GT.U32.AND P1, PT, R0.reuse, R85, PT ;  /* 0x000000550000720c */ /* 0x040fe20003f24070 */
[----:B------:R-:W-:Y:S01]  /*5390*/  @!P0 IMAD.MOV R80, RZ, RZ, -R80 ;  /* 0x000000ffff508224 */ /* 0x000fe200078e0a50 */
[C---:B------:R-:W-:Y:S01]  /*53a0*/  ISETP.GT.U32.AND P0, PT, R0.reuse, R84, PT ;  /* 0x000000540000720c */ /* 0x040fe20003f04070 */
[----:B------:R-:W-:Y:S01]  /*53b0*/  @!P6 IMAD.MOV R82, RZ, RZ, -R82 ;  /* 0x000000ffff52e224 */ /* 0x000fe200078e0a52 */
[----:B------:R-:W-:Y:S01]  /*53c0*/  ISETP.GT.U32.AND P6, PT, R0, R86, PT ;  /* 0x000000560000720c */ /* 0x000fe20003fc4070 */
[--C-:B------:R-:W-:Y:S01]  /*53d0*/  @!P5 IMAD.IADD R81, R81, 0x1, -R0.reuse ;  /* 0x000000015151d824 */ /* 0x100fe200078e0a00 */
[----:B------:R-:W-:Y:S01]  /*53e0*/  ISETP.GE.AND P5, PT, R88, RZ, PT ;  /* 0x000000ff5800720c */ /* 0x000fe20003fa6270 */
[--C-:B------:R-:W-:Y:S01]  /*53f0*/  @!P3 IMAD.IADD R83, R83, 0x1, -R0.reuse ;  /* 0x000000015353b824 */ /* 0x100fe200078e0a00 */
[C---:B------:R-:W-:Y:S01]  /*5400*/  LOP3.LUT R88, R243.reuse, 0xbe, RZ, 0xfc, !PT ;  /* 0x000000bef3587812 */ /* 0x040fe200078efcff */
[----:B------:R-:W-:Y:S01]  /*5410*/  @!P4 IMAD.MOV R81, RZ, RZ, -R81 ;  /* 0x000000ffff51c224 */ /* 0x000fe200078e0a51 */
[----:B------:R-:W-:Y:S01]  /*5420*/  ISETP.GE.AND P4, PT, R90, RZ, PT ;  /* 0x000000ff5a00720c */ /* 0x000fe20003f86270 */
[C---:B------:R-:W-:Y:S01]  /*5430*/  IMAD R148, R0.reuse, R148, R153 ;  /* 0x0000009400947224 */ /* 0x040fe200078e0299 */
[----:B------:R-:W-:Y:S01]  /*5440*/  LOP3.LUT R90, R243, 0xc0, RZ, 0xfc, !PT ;  /* 0x000000c0f35a7812 */ /* 0x000fe200078efcff */
[--C-:B------:R-:W-:Y:S01]  /*5450*/  @!P1 IMAD.IADD R85, R85, 0x1, -R0.reuse ;  /* 0x0000000155559824 */ /* 0x100fe200078e0a00 */
[----:B------:R-:W-:Y:S01]  /*5460*/  ISETP.GT.U32.AND P3, PT, R0, R83, PT ;  /* 0x000000530000720c */ /* 0x000fe20003f64070 */
[----:B------:R-:W-:Y:S01]  /*5470*/  @!P0 IMAD.IADD R84, R84, 0x1, -R0 ;  /* 0x0000000154548824 */ /* 0x000fe200078e0a00 */
[----:B------:R-:W-:Y:S01]  /*5480*/  IABS R91, R90 ;  /* 0x0000005a005b7213 */ /* 0x000fe20000000000 */
[----:B------:R-:W-:Y:S01]  /*5490*/  IMAD.HI.U32 R190, R244, R197, RZ ;  /* 0x000000c5f4be7227 */ /* 0x000fe200078e00ff */
[----:B------:R-:W-:-:S02]  /*54a0*/  @!P6 IADD3 R86, R86, -R0, RZ ;  /* 0x800000005656e210 */ /* 0x000fc40007ffe0ff */
[----:B------:R-:W-:Y:S01]  /*54b0*/  IABS R89, R88 ;  /* 0x0000005800597213 */ /* 0x000fe20000000000 */
[----:B------:R-:W-:Y:S01]  /*54c0*/  IMAD.MOV R190, RZ, RZ, -R190 ;  /* 0x000000ffffbe7224 */ /* 0x000fe200078e0abe */
[----:B------:R-:W-:Y:S01]  /*54d0*/  ISETP.GE.AND P0, PT, R88, RZ, PT ;  /* 0x000000ff5800720c */ /* 0x000fe20003f06270 */
[----:B------:R-:W-:Y:S01]  /*54e0*/  IMAD.HI.U32 R88, R244, R91, RZ ;  /* 0x0000005bf4587227 */ /* 0x000fe200078e00ff */
[C---:B------:R-:W-:Y:S02]  /*54f0*/  ISETP.GT.U32.AND P6, PT, R0.reuse, R85, PT ;  /* 0x000000550000720c */ /* 0x040fe40003fc4070 */
[----:B------:R-:W-:Y:S01]  /*5500*/  ISETP.GT.U32.AND P1, PT, R0, R84, PT ;  /* 0x000000540000720c */ /* 0x000fe20003f24070 */
[----:B------:R-:W-:Y:S01]  /*5510*/  IMAD.MOV R88, RZ, RZ, -R88 ;  /* 0x000000ffff587224 */ /* 0x000fe200078e0a58 */
[----:B------:R-:W-:Y:S01]  /*5520*/  IABS R153, R158 ;  /* 0x0000009e00997213 */ /* 0x000fe20000000000 */
[----:B------:R-:W-:Y:S01]  /*5530*/  @!P3 IMAD.IADD R83, R83, 0x1, -R0 ;  /* 0x000000015353b824 */ /* 0x000fe200078e0a00 */
[----:B------:R-:W-:Y:S01]  /*5540*/  ISETP.GE.AND P3, PT, R92, RZ, PT ;  /* 0x000000ff5c00720c */ /* 0x000fe20003f66270 */
[C---:B------:R-:W-:Y:S01]  /*5550*/  IMAD R88, R0.reuse, R88, R91 ;  /* 0x0000005800587224 */ /* 0x040fe200078e025b */
[----:B------:R-:W-:Y:S01]  /*5560*/  LOP3.LUT R92, R243, 0xc2, RZ, 0xfc, !PT ;  /* 0x000000c2f35c7812 */ /* 0x000fe200078efcff */
[----:B------:R-:W-:Y:S01]  /*5570*/  @!P2 IMAD.MOV R83, RZ, RZ, -R83 ;  /* 0x000000ffff53a224 */ /* 0x000fe200078e0a53 */
[----:B------:R-:W-:Y:S01]  /*5580*/  ISETP.GT.U32.AND P2, PT, R0, R86, PT ;  /* 0x000000560000720c */ /* 0x000fe20003f44070 */
[----:B------:R-:W-:Y:S01]  /*5590*/  IMAD.HI.U32 R87, R244, R89, RZ ;  /* 0x00000059f4577227 */ /* 0x000fe200078e00ff */
[----:B------:R-:W-:-:S02]  /*55a0*/  IABS R93, R92 ;  /* 0x0000005c005d7213 */ /* 0x000fc40000000000 */
[----:B------:R-:W-:Y:S01]  /*55b0*/  LOP3.LUT R239, R243, 0x1dc, RZ, 0xfc, !PT ;  /* 0x000001dcf3ef7812 */ /* 0x000fe200078efcff */
[----:B------:R-:W-:Y:S01]  /*55c0*/  @!P6 IMAD.IADD R85, R85, 0x1, -R0 ;  /* 0x000000015555e824 */ /* 0x000fe200078e0a00 */
[----:B------:R-:W-:Y:S01]  /*55d0*/  ISETP.GT.U32.AND P6, PT, R0, R88, PT ;  /* 0x000000580000720c */ /* 0x000fe20003fc4070 */
[----:B------:R-:W-:Y:S01]  /*55e0*/  IMAD.MOV R87, RZ, RZ, -R87 ;  /* 0x000000ffff577224 */ /* 0x000fe200078e0a57 */
[----:B------:R-:W-:Y:S01]  /*55f0*/  IABS R233, R239 ;  /* 0x000000ef00e97213 */ /* 0x000fe20000000000 */
[----:B------:R-:W-:Y:S01]  /*5600*/  IMAD.HI.U32 R91, R244, R97, RZ ;  /* 0x00000061f45b7227 */ /* 0x000fe200078e00ff */
[C---:B------:R-:W-:Y:S02]  /*5610*/  LOP3.LUT R237, R243.reuse, 0x1da, RZ, 0xfc, !PT ;  /* 0x000001daf3ed7812 */ /* 0x040fe400078efcff */
[C---:B------:R-:W-:Y:S01]  /*5620*/  LOP3.LUT R236, R243.reuse, 0x1de, RZ, 0xfc, !PT ;  /* 0x000001def3ec7812 */ /* 0x040fe200078efcff */
[----:B------:R-:W-:Y:S01]  /*5630*/  IMAD R87, R0, R87, R89 ;  /* 0x0000005700577224 */ /* 0x000fe200078e0259 */
[----:B------:R-:W-:Y:S01]  /*5640*/  IABS R232, R237 ;  /* 0x000000ed00e87213 */ /* 0x000fe20000000000 */
[----:B------:R-:W-:Y:S01]  /*5650*/  IMAD.HI.U32 R89, R244, R93, RZ ;  /* 0x0000005df4597227 */ /* 0x000fe200078e00ff */
[----:B------:R-:W-:-:S02]  /*5660*/  LOP3.LUT R240, R243, 0x1e2, RZ, 0xfc, !PT ;  /* 0x000001e2f3f07812 */ /* 0x000fc400078efcff */
[----:B------:R-:W-:Y:S01]  /*5670*/  LOP3.LUT R238, R243, 0x1e0, RZ, 0xfc, !PT ;  /* 0x000001e0f3ee7812 */ /* 0x000fe200078efcff */
[--C-:B------:R-:W-:Y:S01]  /*5680*/  @!P2 IMAD.IADD R86, R86, 0x1, -R0.reuse ;  /* 0x000000015656a824 */ /* 0x100fe200078e0a00 */
[----:B------:R-:W-:Y:S01]  /*5690*/  ISETP.GE.AND P2, PT, R90, RZ, PT ;  /* 0x000000ff5a00720c */ /* 0x000fe20003f46270 */
[----:B------:R-:W-:Y:S01]  /*56a0*/  @!P6 IMAD.IADD R88, R88, 0x1, -R0 ;  /* 0x000000015858e824 */ /* 0x000fe200078e0a00 */
[----:B------:R-:W-:Y:S01]  /*56b0*/  IADD3 R89, -R89, RZ, RZ ;  /* 0x000000ff59597210 */ /* 0x000fe20007ffe1ff */
[----:B------:R-:W-:Y:S01]  /*56c0*/  IMAD.HI.U32 R90, R244, R95, RZ ;  /* 0x0000005ff45a7227 */ /* 0x000fe200078e00ff */
[C---:B------:R-:W-:Y:S02]  /*56d0*/  LOP3.LUT R241, R243.reuse, 0x1ec, RZ, 0xfc, !PT ;  /* 0x000001ecf3f17812 */ /* 0x040fe400078efcff */
[C---:B------:R-:W-:Y:S01]  /*56e0*/  ISETP.GT.U32.AND P6, PT, R0.reuse, R88, PT ;  /* 0x000000580000720c */ /* 0x040fe20003fc4070 */
[----:B------:R-:W-:Y:S01]  /*56f0*/  IMAD.MOV R90, RZ, RZ, -R90 ;  /* 0x000000ffff5a7224 */ /* 0x000fe200078e0a5a */
[C---:B------:R-:W-:Y:S01]  /*5700*/  LOP3.LUT R242, R243.reuse, 0x1ee, RZ, 0xfc, !PT ;  /* 0x000001eef3f27812 */ /* 0x040fe200078efcff */
[C---:B------:R-:W-:Y:S01]  /*5710*/  IMAD R89, R0.reuse, R89, R93 ;  /* 0x0000005900597224 */ /* 0x040fe200078e025d */
[C---:B------:R-:W-:Y:S01]  /*5720*/  LOP3.LUT R247, R243.reuse, 0x1f2, RZ, 0xfc, !PT ;  /* 0x000001f2f3f77812 */ /* 0x040fe200078efcff */
[----:B------:R-:W-:Y:S01]  /*5730*/  IMAD.MOV R91, RZ, RZ, -R91 ;  /* 0x000000ffff5b7224 */ /* 0x000fe200078e0a5b */
[C---:B-1----:R-:W-:Y:S01]  /*5740*/  LOP3.LUT R252, R243.reuse, 0x1f4, RZ, 0xfc, !PT ;  /* 0x000001f4f3fc7812 */ /* 0x042fe200078efcff */
[C---:B------:R-:W-:Y:S01]  /*5750*/  IMAD R90, R0.reuse, R90, R95 ;  /* 0x0000005a005a7224 */ /* 0x040fe200078e025f */
[----:B------:R-:W-:Y:S01]  /*5760*/  IABS R95, R98 ;  /* 0x00000062005f7213 */ /* 0x000fe20000000000 */
[----:B------:R-:W-:Y:S01]  /*5770*/  @!P4 IMAD.MOV R85, RZ, RZ, -R85 ;  /* 0x000000ffff55c224 */ /* 0x000fe200078e0a55 */
[----:B------:R-:W-:Y:S01]  /*5780*/  ISETP.GT.U32.AND P4, PT, R0, R89, PT ;  /* 0x000000590000720c */ /* 0x000fe20003f84070 */
[----:B------:R-:W-:Y:S01]  /*5790*/  @!P1 IMAD.IADD R84, R84, 0x1, -R0 ;  /* 0x0000000154549824 */ /* 0x000fe200078e0a00 */
[C---:B------:R-:W-:Y:S01]  /*57a0*/  ISETP.GT.U32.AND P1, PT, R0.reuse, R87, PT ;  /* 0x000000570000720c */ /* 0x040fe20003f24070 */
[C---:B------:R-:W-:Y:S01]  /*57b0*/  IMAD R91, R0.reuse, R91, R97 ;  /* 0x0000005b005b7224 */ /* 0x040fe200078e0261 */
[----:B------:R-:W-:Y:S01]  /*57c0*/  IABS R97, R100 ;  /* 0x0000006400617213 */ /* 0x000fe20000000000 */
[----:B------:R-:W-:Y:S01]  /*57d0*/  @!P3 IMAD.MOV R86, RZ, RZ, -R86 ;  /* 0x000000ffff56b224 */ /* 0x000fe200078e0a56 */
[----:B------:R-:W-:Y:S01]  /*57e0*/  ISETP.GT.U32.AND P3, PT, R0, R90, PT ;  /* 0x0000005a0000720c */ /* 0x000fe20003f64070 */
[----:B------:R-:W-:Y:S01]  /*57f0*/  @!P6 IMAD.IADD R88, R88, 0x1, -R0 ;  /* 0x000000015858e824 */ /* 0x000fe200078e0a00 */
[----:B------:R-:W-:Y:S01]  /*5800*/  ISETP.GT.U32.AND P6, PT, R0, R91, PT ;  /* 0x0000005b0000720c */ /* 0x000fe20003fc4070 */
[----:B------:R-:W-:Y:S01]  /*5810*/  IMAD.HI.U32 R93, R244, R97, RZ ;  /* 0x00000061f45d7227 */ /* 0x000fe200078e00ff */
[----:B--2---:R-:W-:-:S02]  /*5820*/  LOP3.LUT R250, R243, 0x1f6, RZ, 0xfc, !PT ;  /* 0x000001f6f3fa7812 */ /* 0x004fc400078efcff */
[----:B---3--:R-:W-:Y:S01]  /*5830*/  LOP3.LUT R249, R243, 0x1fa, RZ, 0xfc, !PT ;  /* 0x000001faf3f97812 */ /* 0x008fe200078efcff */
[--C-:B------:R-:W-:Y:S01]  /*5840*/  @!P4 IMAD.IADD R89, R89, 0x1, -R0.reuse ;  /* 0x000000015959c824 */ /* 0x100fe200078e0a00 */
[----:B------:R-:W-:Y:S01]  /*5850*/  IADD3 R93, -R93, RZ, RZ ;  /* 0x000000ff5d5d7210 */ /* 0x000fe20007ffe1ff */
[--C-:B------:R-:W-:Y:S01]  /*5860*/  @!P1 IMAD.IADD R87, R87, 0x1, -R0.reuse ;  /* 0x0000000157579824 */ /* 0x100fe200078e0a00 */
[----:B------:R-:W-:Y:S01]  /*5870*/  ISETP.GE.AND P1, PT, R92, RZ, PT ;  /* 0x000000ff5c00720c */ /* 0x000fe20003f26270 */
[----:B------:R-:W-:Y:S01]  /*5880*/  IMAD.HI.U32 R92, R244, R95, RZ ;  /* 0x0000005ff45c7227 */ /* 0x000fe200078e00ff */
[----:B------:R-:W-:Y:S02]  /*5890*/  ISETP.GE.AND P4, PT, R96, RZ, PT ;  /* 0x000000ff6000720c */ /* 0x000fe40003f86270 */
[----:B------:R-:W-:Y:S01]  /*58a0*/  IABS R96, R103 ;  /* 0x0000006700607213 */ /* 0x000fe20000000000 */
[--C-:B------:R-:W-:Y:S01]  /*58b0*/  @!P3 IMAD.IADD R90, R90, 0x1, -R0.reuse ;  /* 0x000000015a5ab824 */ /* 0x100fe200078e0a00 */
[C---:B------:R-:W-:Y:S01]  /*58c0*/  ISETP.GT.U32.AND P3, PT, R0.reuse, R89, PT ;  /* 0x000000590000720c */ /* 0x040fe20003f64070 */
[----:B------:R-:W-:Y:S01]  /*58d0*/  @!P6 IMAD.IADD R91, R91, 0x1, -R0 ;  /* 0x000000015b5be824 */ /* 0x000fe200078e0a00 */
[----:B----4-:R-:W-:Y:S01]  /*58e0*/  LOP3.LUT R3, R243, 0x1fc, RZ, 0xfc, !PT ;  /* 0x000001fcf3037812 */ /* 0x010fe200078efcff */
[----:B------:R-:W-:Y:S01]  /*58f0*/  IMAD.MOV R92, RZ, RZ, -R92 ;  /* 0x000000ffff5c7224 */ /* 0x000fe200078e0a5c */
[C---:B------:R-:W-:Y:S01]  /*5900*/  ISETP.GT.U32.AND P6, PT, R0.reuse, R90, PT ;  /* 0x0000005a0000720c */ /* 0x040fe20003fc4070 */
[----:B------:R-:W-:Y:S01]  /*5910*/  @!P5 IMAD.MOV R84, RZ, RZ, -R84 ;  /* 0x000000ffff54d224 */ /* 0x000fe200078e0a54 */
[C---:B------:R-:W-:Y:S01]  /*5920*/  ISETP.GT.U32.AND P5, PT, R0.reuse, R87, PT ;  /* 0x000000570000720c */ /* 0x040fe20003fa4070 */
[C---:B------:R-:W-:Y:S01]  /*5930*/  IMAD R92, R0.reuse, R92, R95 ;  /* 0x0000005c005c7224 */ /* 0x040fe200078e025f */
[----:B------:R1:W-:Y:S01]  /*5940*/  STL [R1+0x30], R3 ;  /* 0x0000300301007387 */ /* 0x0003e20000100800 */
[----:B------:R-:W-:Y:S01]  /*5950*/  IMAD R93, R0, R93, R97 ;  /* 0x0000005d005d7224 */ /* 0x000fe200078e0261 */
[----:B------:R-:W-:Y:S01]  /*5960*/  IABS R97, R102 ;  /* 0x0000006600617213 */ /* 0x000fe20000000000 */
[----:B------:R-:W-:-:S02]  /*5970*/  @!P2 IMAD.MOV R88, RZ, RZ, -R88 ;  /* 0x000000ffff58a224 */ /* 0x000fc400078e0a58 */
[----:B------:R-:W-:Y:S01]  /*5980*/  @!P3 IMAD.IADD R89, R89, 0x1, -R0 ;  /* 0x000000015959b824 */ /* 0x000fe200078e0a00 */
[----:B------:R-:W-:Y:S01]  /*5990*/  ISETP.GT.U32.AND P3, PT, R0, R92, PT ;  /* 0x0000005c0000720c */ /* 0x000fe20003f64070 */
[----:B------:R-:W-:Y:S01]  /*59a0*/  IMAD.HI.U32 R95, R244, R97, RZ ;  /* 0x00000061f45f7227 */ /* 0x000fe200078e00ff */
[----:B-1----:R-:W-:-:S03]  /*59b0*/  IABS R3, R3 ;  /* 0x0000000300037213 */ /* 0x002fc60000000000 */
[----:B------:R-:W-:Y:S01]  /*59c0*/  @!P6 IMAD.IADD R90, R90, 0x1, -R0 ;  /* 0x000000015a5ae824 */ /* 0x000fe200078e0a00 */
[C---:B------:R-:W-:Y:S01]  /*59d0*/  ISETP.GT.U32.AND P6, PT, R0.reuse, R93, PT ;  /* 0x0000005d0000720c */ /* 0x040fe20003fc4070 */
[----:B------:R-:W-:Y:S01]  /*59e0*/  @!P1 IMAD.MOV R89, RZ, RZ, -R89 ;  /* 0x000000ffff599224 */ /* 0x000fe200078e0a59 */
[----:B------:R-:W-:Y:S01]  /*59f0*/  @!P5 IADD3 R87, R87, -R0, RZ ;  /* 0x800000005757d210 */ /* 0x000fe20007ffe0ff */
[----:B------:R-:W-:Y:S01]  /*5a00*/  IMAD R190, R0, R190, R197 ;  /* 0x000000be00be7224 */ /* 0x000fe200078e02c5 */
[----:B------:R-:W-:Y:S01]  /*5a10*/  ISETP.GE.AND P5, PT, R94, RZ, PT ;  /* 0x000000ff5e00720c */ /* 0x000fe20003fa6270 */
[----:B------:R-:W-:Y:S01]  /*5a20*/  IMAD.HI.U32 R94, R244, R99, RZ ;  /* 0x00000063f45e7227 */ /* 0x000fe200078e00ff */
[----:B------:R-:W-:-:S03]  /*5a30*/  IADD3 R95, -R95, RZ, RZ ;  /* 0x000000ff5f5f7210 */ /* 0x000fc60007ffe1ff */
[--C-:B------:R-:W-:Y:S01]  /*5a40*/  @!P3 IMAD.IADD R92, R92, 0x1, -R0.reuse ;  /* 0x000000015c5cb824 */ /* 0x100fe200078e0a00 */
[----:B------:R-:W-:Y:S01]  /*5a50*/  ISETP.GE.AND P3, PT, R100, RZ, PT ;  /* 0x000000ff6400720c */ /* 0x000fe20003f66270 */
[----:B------:R-:W-:Y:S01]  /*5a60*/  @!P0 IMAD.MOV R87, RZ, RZ, -R87 ;  /* 0x000000ffff578224 */ /* 0x000fe200078e0a57 */
[C---:B------:R-:W-:Y:S01]  /*5a70*/  ISETP.GT.U32.AND P0, PT, R0.reuse, R91, PT ;  /* 0x0000005b0000720c */ /* 0x040fe20003f04070 */
[----:B------:R-:W-:Y:S01]  /*5a80*/  @!P6 IMAD.IADD R93, R93, 0x1, -R0 ;  /* 0x000000015d5de824 */ /* 0x000fe200078e0a00 */
[C---:B------:R-:W-:Y:S01]  /*5a90*/  ISETP.GT.U32.AND P6, PT, R0.reuse, R92, PT ;  /* 0x0000005c0000720c */ /* 0x040fe20003fc4070 */
[----:B------:R-:W-:Y:S01]  /*5aa0*/  IMAD.MOV R94, RZ, RZ, -R94 ;  /* 0x000000ffff5e7224 */ /* 0x000fe200078e0a5e */
[----:B------:R-:W-:Y:S01]  /*5ab0*/  LOP3.LUT R100, R243, 0xd4, RZ, 0xfc, !PT ;  /* 0x000000d4f3647812 */ /* 0x000fe200078efcff */
[C---:B------:R-:W-:Y:S01]  /*5ac0*/  IMAD R95, R0.reuse, R95, R97 ;  /* 0x0000005f005f7224 */ /* 0x040fe200078e0261 */
[C---:B------:R-:W-:Y:S01]  /*5ad0*/  ISETP.GT.U32.AND P1, PT, R0.reuse, R93, PT ;  /* 0x0000005d0000720c */ /* 0x040fe20003f24070 */
[----:B------:R-:W-:-:S02]  /*5ae0*/  IMAD R94, R0, R94, R99 ;  /* 0x0000005e005e7224 */ /* 0x000fc400078e0263 */
[----:B------:R-:W-:Y:S02]  /*5af0*/  IMAD.MOV.U32 R99, RZ, RZ, R96 ;  /* 0x000000ffff637224 */ /* 0x000fe400078e0060 */
[----:B------:R-:W-:Y:S01]  /*5b00*/  @!P5 IMAD.MOV R90, RZ, RZ, -R90 ;  /* 0x000000ffff5ad224 */ /* 0x000fe200078e0a5a */
[----:B------:R-:W-:Y:S01]  /*5b10*/  ISETP.GT.U32.AND P2, PT, R0, R94, PT ;  /* 0x0000005e0000720c */ /* 0x000fe20003f44070 */
[----:B------:R-:W-:Y:S01]  /*5b20*/  @!P0 IMAD.IADD R91, R91, 0x1, -R0 ;  /* 0x000000015b5b8824 */ /* 0x000fe200078e0a00 */
[----:B------:R-:W-:Y:S01]  /*5b30*/  ISETP.GE.AND P0, PT, R98, RZ, PT ;  /* 0x000000ff6200720c */ /* 0x000fe20003f06270 */
[----:B------:R-:W-:Y:S01]  /*5b40*/  IMAD.HI.U32 R96, R244, R99, RZ ;  /* 0x00000063f4607227 */ /* 0x000fe200078e00ff */
[----:B------:R-:W-:Y:S02]  /*5b50*/  @!P6 IADD3 R92, R92, -R0, RZ ;  /* 0x800000005c5ce210 */ /* 0x000fe40007ffe0ff */
[C---:B------:R-:W-:Y:S01]  /*5b60*/  ISETP.GT.U32.AND P6, PT, R0.reuse, R95, PT ;  /* 0x0000005f0000720c */ /* 0x040fe20003fc4070 */
[----:B------:R-:W-:Y:S01]  /*5b70*/  IMAD.MOV R96, RZ, RZ, -R96 ;  /* 0x000000ffff607224 */ /* 0x000fe200078e0a60 */
[----:B------:R-:W-:Y:S01]  /*5b80*/  LOP3.LUT R98, R243, 0xd2, RZ, 0xfc, !PT ;  /* 0x000000d2f3627812 */ /* 0x000fe200078efcff */
[--C-:B------:R-:W-:Y:S01]  /*5b90*/  @!P1 IMAD.IADD R93, R93, 0x1, -R0.reuse ;  /* 0x000000015d5d9824 */ /* 0x100fe200078e0a00 */
[----:B------:R-:W-:Y:S01]  /*5ba0*/  ISETP.GE.AND P5, PT, R101, RZ, PT ;  /* 0x000000ff6500720c */ /* 0x000fe20003fa6270 */
[----:B------:R-:W-:Y:S01]  /*5bb0*/  IMAD R96, R0, R96, R99 ;  /* 0x0000006000607224 */ /* 0x000fe200078e0263 */
[----:B------:R-:W-:Y:S01]  /*5bc0*/  IABS R97, R98 ;  /* 0x0000006200617213 */ /* 0x000fe20000000000 */
[--C-:B------:R-:W-:Y:S01]  /*5bd0*/  @!P2 IMAD.IADD R94, R94, 0x1, -R0.reuse ;  /* 0x000000015e5ea824 */ /* 0x100fe200078e0a00 */
[----:B------:R-:W-:Y:S01]  /*5be0*/  @!P3 IADD3 R93, -R93, RZ, RZ ;  /* 0x000000ff5d5db210 */ /* 0x000fe20007ffe1ff */
[----:B------:R-:W-:Y:S01]  /*5bf0*/  @!P4 IMAD.MOV R91, RZ, RZ, -R91 ;  /* 0x000000ffff5bc224 */ /* 0x000fe200078e0a5b */
[----:B------:R-:W-:Y:S01]  /*5c00*/  ISETP.GT.U32.AND P3, PT, R0, R96, PT ;  /* 0x000000600000720c */ /* 0x000fe20003f64070 */
[----:B------:R-:W-:Y:S01]  /*5c10*/  IMAD.MOV.U32 R99, RZ, RZ, R97 ;  /* 0x000000ffff637224 */ /* 0x000fe200078e0061 */
[----:B------:R-:W-:Y:S01]  /*5c20*/  ISETP.GE.AND P4, PT, R102, RZ, PT ;  /* 0x000000ff6600720c */ /* 0x000fe20003f86270 */
[----:B------:R-:W-:Y:S01]  /*5c30*/  @!P6 IMAD.IADD R95, R95, 0x1, -R0 ;  /* 0x000000015f5fe824 */ /* 0x000fe200078e0a00 */
[----:B------:R-:W-:Y:S01]  /*5c40*/  ISETP.GT.U32.AND P6, PT, R0, R94, PT ;  /* 0x0000005e0000720c */ /* 0x000fe20003fc4070 */
[----:B------:R-:W-:Y:S01]  /*5c50*/  IMAD.HI.U32 R97, R244, R99, RZ ;  /* 0x00000063f4617227 */ /* 0x000fe200078e00ff */
[----:B------:R-:W-:-:S02]  /*5c60*/  LOP3.LUT R102, R243, 0xd6, RZ, 0xfc, !PT ;  /* 0x000000d6f3667812 */ /* 0x000fc400078efcff */
[----:B------:R-:W-:Y:S01]  /*5c70*/  IABS R101, R100 ;  /* 0x0000006400657213 */ /* 0x000fe20000000000 */
[----:B------:R-:W-:Y:S01]  /*5c80*/  IMAD.MOV R97, RZ, RZ, -R97 ;  /* 0x000000ffff617224 */ /* 0x000fe200078e0a61 */
[----:B------:R-:W-:Y:S01]  /*5c90*/  ISETP.GE.AND P1, PT, R103, RZ, PT ;  /* 0x000000ff6700720c */ /* 0x000fe20003f26270 */
[----:B------:R-:W-:Y:S01]  /*5ca0*/  @!P0 IMAD.MOV R92, RZ, RZ, -R92 ;  /* 0x000000ffff5c8224 */ /* 0x000fe200078e0a5c */
[C---:B------:R-:W-:Y:S01]  /*5cb0*/  ISETP.GT.U32.AND P0, PT, R0.reuse, R95, PT ;  /* 0x0000005f0000720c */ /* 0x040fe20003f04070 */
[----:B------:R-:W-:Y:S01]  /*5cc0*/  IMAD R97, R0, R97, R99 ;  /* 0x0000006100617224 */ /* 0x000fe200078e0263 */
[----:B------:R-:W-:Y:S01]  /*5cd0*/  ISETP.GE.AND P2, PT, R98, RZ, PT ;  /* 0x000000ff6200720c */ /* 0x000fe20003f46270 */
[--C-:B------:R-:W-:Y:S01]  /*5ce0*/  @!P3 IMAD.IADD R96, R96, 0x1, -R0.reuse ;  /* 0x000000016060b824 */ /* 0x100fe200078e0a00 */
[----:B------:R-:W-:Y:S01]  /*5cf0*/  IABS R103, R102 ;  /* 0x0000006600677213 */ /* 0x000fe20000000000 */
[----:B------:R-:W-:Y:S01]  /*5d00*/  @!P6 IMAD.IADD R94, R94, 0x1, -R0 ;  /* 0x000000015e5ee824 */ /* 0x000fe200078e0a00 */
[----:B------:R-:W-:Y:S01]  /*5d10*/  ISETP.GT.U32.AND P6, PT, R0, R97, PT ;  /* 0x000000610000720c */ /* 0x000fe20003fc4070 */
[----:B------:R-:W-:Y:S01]  /*5d20*/  IMAD.HI.U32 R98, R244, R101, RZ ;  /* 0x00000065f4627227 */ /* 0x000fe200078e00ff */
[----:B------:R-:W-:-:S03]  /*5d30*/  ISETP.GE.AND P3, PT, R102, RZ, PT ;  /* 0x000000ff6600720c */ /* 0x000fc60003f66270 */
[----:B------:R-:W-:Y:S01]  /*5d40*/  @!P5 IMAD.MOV R94, RZ, RZ, -R94 ;  /* 0x000000ffff5ed224 */ /* 0x000fe200078e0a5e */
[----:B------:R-:W-:Y:S01]  /*5d50*/  ISETP.GT.U32.AND P5, PT, R0, R96, PT ;  /* 0x000000600000720c */ /* 0x000fe20003fa4070 */
[----:B------:R-:W-:-:S04]  /*5d60*/  IMAD.HI.U32 R99, R244, R103, RZ ;  /* 0x00000067f4637227 */ /* 0x000fc800078e00ff */
[----:B------:R-:W-:Y:S02]  /*5d70*/  IMAD.MOV R98, RZ, RZ, -R98 ;  /* 0x000000ffff627224 */ /* 0x000fe400078e0a62 */
[--C-:B------:R-:W-:Y:S01]  /*5d80*/  @!P0 IMAD.IADD R95, R95, 0x1, -R0.reuse ;  /* 0x000000015f5f8824 */ /* 0x100fe200078e0a00 */
[----:B------:R-:W-:Y:S01]  /*5d90*/  @!P6 IADD3 R97, R97, -R0, RZ ;  /* 0x800000006161e210 */ /* 0x000fe20007ffe0ff */
[----:B------:R-:W-:Y:S01]  /*5da0*/  IMAD.MOV R99, RZ, RZ, -R99 ;  /* 0x000000ffff637224 */ /* 0x000fe200078e0a63 */
[----:B------:R-:W-:Y:S01]  /*5db0*/  ISETP.GE.AND P0, PT, R100, RZ, PT ;  /* 0x000000ff6400720c */ /* 0x000fe20003f06270 */
[C---:B------:R-:W-:Y:S01]  /*5dc0*/  IMAD R98, R0.reuse, R98, R101 ;  /* 0x0000006200627224 */ /* 0x040fe200078e0265 */
[C---:B------:R-:W-:Y:S01]  /*5dd0*/  ISETP.GT.U32.AND P6, PT, R0.reuse, R97, PT ;  /* 0x000000610000720c */ /* 0x040fe20003fc4070 */
[C---:B------:R-:W-:Y:S01]  /*5de0*/  IMAD R99, R0.reuse, R99, R103 ;  /* 0x0000006300637224 */ /* 0x040fe200078e0267 */
[----:B------:R-:W-:Y:S01]  /*5df0*/  IABS R103, R106 ;  /* 0x0000006a00677213 */ /* 0x000fe20000000000 */
[----:B------:R-:W-:Y:S01]  /*5e00*/  @!P4 IMAD.MOV R95, RZ, RZ, -R95 ;  /* 0x000000ffff5fc224 */ /* 0x000fe200078e0a5f */
[----:B------:R-:W-:Y:S01]  /*5e10*/  ISETP.GT.U32.AND P4, PT, R0, R98, PT ;  /* 0x000000620000720c */ /* 0x000fe20003f84070 */
[----:B------:R-:W-:Y:S01]  /*5e20*/  @!P5 IMAD.IADD R96, R96, 0x1, -R0 ;  /* 0x000000016060d824 */ /* 0x000fe200078e0a00 */
[----:B------:R-:W-:Y:S01]  /*5e30*/  ISETP.GT.U32.AND P5, PT, R0, R99, PT ;  /* 0x000000630000720c */ /* 0x000fe20003fa4070 */
[----:B------:R-:W-:-:S04]  /*5e40*/  IMAD.HI.U32 R100, R244, R105, RZ ;  /* 0x00000069f4647227 */ /* 0x000fc800078e00ff */
[----:B------:R-:W-:Y:S02]  /*5e50*/  IMAD.MOV R100, RZ, RZ, -R100 ;  /* 0x000000ffff647224 */ /* 0x000fe400078e0a64 */
[--C-:B------:R-:W-:Y:S02]  /*5e60*/  @!P6 IMAD.IADD R97, R97, 0x1, -R0.reuse ;  /* 0x000000016161e824 */ /* 0x100fe400078e0a00 */
[----:B------:R-:W-:Y:S01]  /*5e70*/  IMAD R100, R0, R100, R105 ;  /* 0x0000006400647224 */ /* 0x000fe200078e0269 */
[----:B------:R-:W-:Y:S01]  /*5e80*/  IABS R105, R108 ;  /* 0x0000006c00697213 */ /* 0x000fe20000000000 */
[----:B------:R-:W-:Y:S01]  /*5e90*/  @!P4 IMAD.IADD R98, R98, 0x1, -R0 ;  /* 0x000000016262c824 */ /* 0x000fe200078e0a00 */
[----:B------:R-:W-:Y:S01]  /*5ea0*/  ISETP.GE.AND P4, PT, R104, RZ, PT ;  /* 0x000000ff6800720c */ /* 0x000fe20003f86270 */
[----:B------:R-:W-:Y:S01]  /*5eb0*/  IMAD.HI.U32 R101, R244, R103, RZ ;  /* 0x00000067f4657227 */ /* 0x000fe200078e00ff */
[C---:B------:R-:W-:Y:S02]  /*5ec0*/  ISETP.GT.U32.AND P6, PT, R0.reuse, R100, PT ;  /* 0x000000640000720c */ /* 0x040fe40003fc4070 */
[----:B------:R-:W-:Y:S01]  /*5ed0*/  @!P5 IADD3 R99, R99, -R0, RZ ;  /* 0x800000006363d210 */ /* 0x000fe20007ffe0ff */
[----:B------:R-:W-:Y:S01]  /*5ee0*/  IMAD.MOV R101, RZ, RZ, -R101 ;  /* 0x000000ffff657224 */ /* 0x000fe200078e0a65 */
[----:B------:R-:W-:Y:S01]  /*5ef0*/  ISETP.GT.U32.AND P5, PT, R0, R98, PT ;  /* 0x000000620000720c */ /* 0x000fe20003fa4070 */
[----:B------:R-:W-:-:S04]  /*5f00*/  IMAD.HI.U32 R102, R244, R105, RZ ;  /* 0x00000069f4667227 */ /* 0x000fc800078e00ff */
[----:B------:R-:W-:Y:S02]  /*5f10*/  IMAD R101, R0, R101, R103 ;  /* 0x0000006500657224 */ /* 0x000fe400078e0267 */
[----:B------:R-:W-:-:S04]  /*5f20*/  IMAD.HI.U32 R104, R244, R109, RZ ;  /* 0x0000006df4687227 */ /* 0x000fc800078e00ff */
[--C-:B------:R-:W-:Y:S01]  /*5f30*/  @!P6 IMAD.IADD R100, R100, 0x1, -R0.reuse ;  /* 0x000000016464e824 */ /* 0x100fe200078e0a00 */
[----:B------:R-:W-:Y:S01]  /*5f40*/  ISETP.GT.U32.AND P6, PT, R0, R99, PT ;  /* 0x000000630000720c */ /* 0x000fe20003fc4070 */
[----:B------:R-:W-:Y:S01]  /*5f50*/  @!P5 IMAD.IADD R98, R98, 0x1, -R0 ;  /* 0x000000016262d824 */ /* 0x000fe200078e0a00 */
[----:B------:R-:W-:Y:S01]  /*5f60*/  ISETP.GT.U32.AND P5, PT, R0, R101, PT ;  /* 0x000000650000720c */ /* 0x000fe20003fa4070 */
[----:B------:R-:W-:Y:S01]  /*5f70*/  IMAD.MOV R102, RZ, RZ, -R102 ;  /* 0x000000ffff667224 */ /* 0x000fe200078e0a66 */
[----:B------:R-:W-:Y:S01]  /*5f80*/  IADD3 R104, -R104, RZ, RZ ;  /* 0x000000ff68687210 */ /* 0x000fe20007ffe1ff */
[----:B------:R-:W-:Y:S01]  /*5f90*/  @!P1 IMAD.MOV R96, RZ, RZ, -R96 ;  /* 0x000000ffff609224 */ /* 0x000fe200078e0a60 */
[C---:B------:R-:W-:Y:S01]  /*5fa0*/  ISETP.GT.U32.AND P1, PT, R0.reuse, R100, PT ;  /* 0x000000640000720c */ /* 0x040fe20003f24070 */
[C---:B------:R-:W-:Y:S01]  /*5fb0*/  IMAD R102, R0.reuse, R102, R105 ;  /* 0x0000006600667224 */ /* 0x040fe200078e0269 */
[----:B------:R-:W-:Y:S01]  /*5fc0*/  IABS R105, R112 ;  /* 0x0000007000697213 */ /* 0x000fe20000000000 */
[----:B------:R-:W-:-:S02]  /*5fd0*/  IMAD R104, R0, R104, R109 ;  /* 0x0000006800687224 */ /* 0x000fc400078e026d */
[----:B------:R-:W-:-:S04]  /*5fe0*/  IMAD.HI.U32 R103, R244, R107, RZ ;  /* 0x0000006bf4677227 */ /* 0x000fc800078e00ff */
[--C-:B------:R-:W-:Y:S01]  /*5ff0*/  @!P6 IMAD.IADD R99, R99, 0x1, -R0.reuse ;  /* 0x000000016363e824 */ /* 0x100fe200078e0a00 */
[C---:B------:R-:W-:Y:S01]  /*6000*/  ISETP.GT.U32.AND P6, PT, R0.reuse, R102, PT ;  /* 0x000000660000720c */ /* 0x040fe20003fc4070 */
[----:B------:R-:W-:Y:S02]  /*6010*/  @!P5 IMAD.IADD R101, R101, 0x1, -R0 ;  /* 0x000000016565d824 */ /* 0x000fe400078e0a00 */
[----:B------:R-:W-:Y:S02]  /*6020*/  @!P0 IMAD.MOV R98, RZ, RZ, -R98 ;  /* 0x000000ffff628224 */ /* 0x000fe400078e0a62 */
[----:B------:R-:W-:Y:S01]  /*6030*/  @!P3 IMAD.MOV R99, RZ, RZ, -R99 ;  /* 0x000000ffff63b224 */ /* 0x000fe200078e0a63 */
[C---:B------:R-:W-:Y:S01]  /*6040*/  ISETP.GT.U32.AND P0, PT, R0.reuse, R101, PT ;  /* 0x000000650000720c */ /* 0x040fe20003f04070 */
[----:B------:R-:W-:Y:S01]  /*6050*/  @!P2 IMAD.MOV R97, RZ, RZ, -R97 ;  /* 0x000000ffff61a224 */ /* 0x000fe200078e0a61 */
[----:B------:R-:W-:Y:S01]  /*6060*/  ISETP.GT.U32.AND P3, PT, R0, R104, PT ;  /* 0x000000680000720c */ /* 0x000fe20003f64070 */
[----:B------:R-:W-:Y:S01]  /*6070*/  IMAD.MOV R103, RZ, RZ, -R103 ;  /* 0x000000ffff677224 */ /* 0x000fe200078e0a67 */
[----:B------:R-:W-:Y:S01]  /*6080*/  ISETP.GE.AND P2, PT, R106, RZ, PT ;  /* 0x000000ff6a00720c */ /* 0x000fe20003f46270 */
[----:B------:R-:W-:Y:S01]  /*6090*/  @!P1 IMAD.IADD R100, R100, 0x1, -R0 ;  /* 0x0000000164649824 */ /* 0x000fe200078e0a00 */
[----:B------:R-:W-:Y:S01]  /*60a0*/  ISETP.GE.AND P1, PT, R108, RZ, PT ;  /* 0x000000ff6c00720c */ /* 0x000fe20003f26270 */
[----:B------:R-:W-:Y:S01]  /*60b0*/  IMAD R103, R0, R103, R107 ;  /* 0x0000006700677224 */ /* 0x000fe200078e026b */
[----:B------:R-:W-:Y:S01]  /*60c0*/  LOP3.LUT R108, R243, 0xe4, RZ, 0xfc, !PT ;  /* 0x000000e4f36c7812 */ /* 0x000fe200078efcff */
[----:B------:R-:W-:-:S02]  /*60d0*/  IMAD.MOV.U32 R107, RZ, RZ, R105 ;  /* 0x000000ffff6b7224 */ /* 0x000fc400078e0069 */
[--C-:B------:R-:W-:Y:S01]  /*60e0*/  @!P6 IMAD.IADD R102, R102, 0x1, -R0.reuse ;  /* 0x000000016666e824 */ /* 0x100fe200078e0a00 */
[----:B------:R-:W-:Y:S01]  /*60f0*/  IABS R109, R108 ;  /* 0x0000006c006d7213 */ /* 0x000fe20000000000 */
[----:B------:R-:W-:Y:S01]  /*6100*/  IMAD.HI.U32 R105, R244, R107, RZ ;  /* 0x0000006bf4697227 */ /* 0x000fe200078e00ff */
[C---:B------:R-:W-:Y:S02]  /*6110*/  ISETP.GT.U32.AND P5, PT, R0.reuse, R103, PT ;  /* 0x000000670000720c */ /* 0x040fe40003fa4070 */
[----:B------:R-:W-:Y:S01]  /*6120*/  ISETP.GT.U32.AND P6, PT, R0, R102, PT ;  /* 0x000000660000720c */ /* 0x000fe20003fc4070 */
[--C-:B------:R-:W-:Y:S01]  /*6130*/  @!P0 IMAD.IADD R101, R101, 0x1, -R0.reuse ;  /* 0x0000000165658824 */ /* 0x100fe200078e0a00 */
[----:B------:R-:W-:Y:S01]  /*6140*/  IADD3 R105, -R105, RZ, RZ ;  /* 0x000000ff69697210 */ /* 0x000fe20007ffe1ff */
[----:B------:R-:W-:Y:S01]  /*6150*/  @!P3 IMAD.IADD R104, R104, 0x1, -R0 ;  /* 0x000000016868b824 */ /* 0x000fe200078e0a00 */
[----:B------:R-:W-:Y:S01]  /*6160*/  ISETP.GE.AND P0, PT, R111, RZ, PT ;  /* 0x000000ff6f00720c */ /* 0x000fe20003f06270 */
[----:B------:R-:W-:Y:S01]  /*6170*/  IMAD.HI.U32 R106, R244, R109, RZ ;  /* 0x0000006df46a7227 */ /* 0x000fe200078e00ff */
[----:B------:R-:W-:-:S03]  /*6180*/  ISETP.GE.AND P3, PT, R112, RZ, PT ;  /* 0x000000ff7000720c */ /* 0x000fc60003f66270 */
[----:B------:R-:W-:Y:S01]  /*6190*/  @!P2 IMAD.MOV R101, RZ, RZ, -R101 ;  /* 0x000000ffff65a224 */ /* 0x000fe200078e0a65 */
[C---:B------:R-:W-:Y:S01]  /*61a0*/  ISETP.GT.U32.AND P2, PT, R0.reuse, R104, PT ;  /* 0x000000680000720c */ /* 0x040fe20003f44070 */
[----:B------:R-:W-:Y:S01]  /*61b0*/  IMAD R105, R0, R105, R107 ;  /* 0x0000006900697224 */ /* 0x000fe200078e026b */
[----:B------:R-:W-:Y:S01]  /*61c0*/  IADD3 R106, -R106, RZ, RZ ;  /* 0x000000ff6a6a7210 */ /* 0x000fe20007ffe1ff */
[--C-:B------:R-:W-:Y:S01]  /*61d0*/  @!P6 IMAD.IADD R102, R102, 0x1, -R0.reuse ;  /* 0x000000016666e824 */ /* 0x100fe200078e0a00 */
[----:B------:R-:W-:Y:S01]  /*61e0*/  LOP3.LUT R107, R243, 0xe6, RZ, 0xfc, !PT ;  /* 0x000000e6f36b7812 */ /* 0x000fe200078efcff */
[----:B------:R-:W-:Y:S01]  /*61f0*/  @!P5 IMAD.IADD R103, R103, 0x1, -R0 ;  /* 0x000000016767d824 */ /* 0x000fe200078e0a00 */
[C---:B------:R-:W-:Y:S01]  /*6200*/  ISETP.GT.U32.AND P6, PT, R0.reuse, R105, PT ;  /* 0x000000690000720c */ /* 0x040fe20003fc4070 */
[C---:B------:R-:W-:Y:S01]  /*6210*/  IMAD R106, R0.reuse, R106, R109 ;  /* 0x0000006a006a7224 */ /* 0x040fe200078e026d */
[----:B------:R-:W-:Y:S01]  /*6220*/  IABS R111, R107 ;  /* 0x0000006b006f7213 */ /* 0x000fe20000000000 */
[----:B------:R-:W-:Y:S01]  /*6230*/  @!P1 IMAD.MOV R102, RZ, RZ, -R102 ;  /* 0x000000ffff669224 */ /* 0x000fe200078e0a66 */
[----:B------:R-:W-:Y:S01]  /*6240*/  ISETP.GT.U32.AND P5, PT, R0, R103, PT ;  /* 0x000000670000720c */ /* 0x000fe20003fa4070 */
[----:B------:R-:W-:Y:S01]  /*6250*/  @!P4 IMAD.MOV R100, RZ, RZ, -R100 ;  /* 0x000000ffff64c224 */ /* 0x000fe200078e0a64 */
[----:B------:R-:W-:Y:S01]  /*6260*/  LOP3.LUT R109, R243, 0xea, RZ, 0xfc, !PT ;  /* 0x000000eaf36d7812 */ /* 0x000fe200078efcff */
[----:B------:R-:W-:Y:S01]  /*6270*/  @!P2 IMAD.IADD R104, R104, 0x1, -R0 ;  /* 0x000000016868a824 */ /* 0x000fe200078e0a00 */
[----:B------:R-:W-:-:S02]  /*6280*/  ISETP.GT.U32.AND P2, PT, R0, R106, PT ;  /* 0x0000006a0000720c */ /* 0x000fc40003f44070 */
[----:B------:R-:W-:Y:S01]  /*6290*/  ISETP.GE.AND P1, PT, R107, RZ, PT ;  /* 0x000000ff6b00720c */ /* 0x000fe20003f26270 */
[----:B------:R-:W-:Y:S01]  /*62a0*/  IMAD.HI.U32 R107, R244, R111, RZ ;  /* 0x0000006ff46b7227 */ /* 0x000fe200078e00ff */
[----:B------:R-:W-:Y:S02]  /*62b0*/  IABS R115, R109 ;  /* 0x0000006d00737213 */ /* 0x000fe40000000000 */
[----:B------:R-:W-:Y:S01]  /*62c0*/  ISETP.GE.AND P4, PT, R110, RZ, PT ;  /* 0x000000ff6e00720c */ /* 0x000fe20003f86270 */
[--C-:B------:R-:W-:Y:S01]  /*62d0*/  @!P6 IMAD.IADD R105, R105, 0x1, -R0.reuse ;  /* 0x000000016969e824 */ /* 0x100fe200078e0a00 */
[----:B------:R-:W-:Y:S01]  /*62e0*/  @!P0 IADD3 R104, -R104, RZ, RZ ;  /* 0x000000ff68688210 */ /* 0x000fe20007ffe1ff */
[--C-:B------:R-:W-:Y:S01]  /*62f0*/  @!P5 IMAD.IADD R103, R103, 0x1, -R0.reuse ;  /* 0x000000016767d824 */ /* 0x100fe200078e0a00 */
[----:B------:R-:W-:Y:S01]  /*6300*/  ISETP.GE.AND P5, PT, R108, RZ, PT ;  /* 0x000000ff6c00720c */ /* 0x000fe20003fa6270 */
[----:B------:R-:W-:Y:S01]  /*6310*/  IMAD.MOV R107, RZ, RZ, -R107 ;  /* 0x000000ffff6b7224 */ /* 0x000fe200078e0a6b */
[----:B------:R-:W-:Y:S01]  /*6320*/  ISETP.GT.U32.AND P6, PT, R0, R105, PT ;  /* 0x000000690000720c */ /* 0x000fe20003fc4070 */
[----:B------:R-:W-:Y:S01]  /*6330*/  @!P2 IMAD.IADD R106, R106, 0x1, -R0 ;  /* 0x000000016a6aa824 */ /* 0x000fe200078e0a00 */
[----:B------:R-:W-:Y:S01]  /*6340*/  ISETP.GE.AND P0, PT, R109, RZ, PT ;  /* 0x000000ff6d00720c */ /* 0x000fe20003f06270 */
[----:B------:R-:W-:Y:S01]  /*6350*/  IMAD.HI.U32 R109, R244, R115, RZ ;  /* 0x00000073f46d7227 */ /* 0x000fe200078e00ff */
[----:B------:R-:W-:-:S02]  /*6360*/  LOP3.LUT R108, R243, 0xe8, RZ, 0xfc, !PT ;  /* 0x000000e8f36c7812 */ /* 0x000fc400078efcff */
[C---:B------:R-:W-:Y:S01]  /*6370*/  ISETP.GT.U32.AND P2, PT, R0.reuse, R106, PT ;  /* 0x0000006a0000720c */ /* 0x040fe20003f44070 */
[----:B------:R-:W-:Y:S01]  /*6380*/  IMAD R107, R0, R107, R111 ;  /* 0x0000006b006b7224 */ /* 0x000fe200078e026f */
[----:B------:R-:W-:Y:S01]  /*6390*/  IABS R113, R108 ;  /* 0x0000006c00717213 */ /* 0x000fe20000000000 */
[----:B------:R-:W-:Y:S01]  /*63a0*/  IMAD.MOV R109, RZ, RZ, -R109 ;  /* 0x000000ffff6d7224 */ /* 0x000fe200078e0a6d */
[----:B------:R-:W-:Y:S01]  /*63b0*/  LOP3.LUT R110, R243, 0xec, RZ, 0xfc, !PT ;  /* 0x000000ecf36e7812 */ /* 0x000fe200078efcff */
[----:B------:R-:W-:Y:S01]  /*63c0*/  @!P4 IMAD.MOV R103, RZ, RZ, -R103 ;  /* 0x000000ffff67c224 */ /* 0x000fe200078e0a67 */
[----:B------:R-:W-:Y:S01]  /*63d0*/  ISETP.GE.AND P4, PT, R108, RZ, PT ;  /* 0x000000ff6c00720c */ /* 0x000fe20003f86270 */
[--C-:B------:R-:W-:Y:S01]  /*63e0*/  @!P6 IMAD.IADD R105, R105, 0x1, -R0.reuse ;  /* 0x000000016969e824 */ /* 0x100fe200078e0a00 */
[----:B------:R-:W-:Y:S01]  /*63f0*/  IABS R117, R110 ;  /* 0x0000006e00757213 */ /* 0x000fe20000000000 */
[----:B------:R-:W-:Y:S01]  /*6400*/  IMAD R109, R0, R109, R115 ;  /* 0x0000006d006d7224 */ /* 0x000fe200078e0273 */
[----:B------:R-:W-:Y:S01]  /*6410*/  ISETP.GE.AND P6, PT, R110, RZ, PT ;  /* 0x000000ff6e00720c */ /* 0x000fe20003fc6270 */
[----:B------:R-:W-:Y:S01]  /*6420*/  @!P3 IMAD.MOV R105, RZ, RZ, -R105 ;  /* 0x000000ffff69b224 */ /* 0x000fe200078e0a69 */
[----:B------:R-:W-:Y:S01]  /*6430*/  ISETP.GT.U32.AND P3, PT, R0, R107, PT ;  /* 0x0000006b0000720c */ /* 0x000fe20003f64070 */
[----:B------:R-:W-:Y:S01]  /*6440*/  @!P2 IMAD.IADD R106, R106, 0x1, -R0 ;  /* 0x000000016a6aa824 */ /* 0x000fe200078e0a00 */
[----:B------:R-:W-:Y:S01]  /*6450*/  IABS R115, R118 ;  /* 0x0000007600737213 */ /* 0x000fe20000000000 */
[----:B------:R-:W-:-:S04]  /*6460*/  IMAD.HI.U32 R108, R244, R113, RZ ;  /* 0x00000071f46c7227 */ /* 0x000fc800078e00ff */
[----:B------:R-:W-:Y:S01]  /*6470*/  @!P5 IMAD.MOV R106, RZ, RZ, -R106 ;  /* 0x000000ffff6ad224 */ /* 0x000fe200078e0a6a */
[----:B------:R-:W-:Y:S01]  /*6480*/  ISETP.GT.U32.AND P5, PT, R0, R109, PT ;  /* 0x0000006d0000720c */ /* 0x000fe20003fa4070 */
[----:B------:R-:W-:Y:S02]  /*6490*/  IMAD.MOV R108, RZ, RZ, -R108 ;  /* 0x000000ffff6c7224 */ /* 0x000fe400078e0a6c */
[----:B------:R-:W-:-:S04]  /*64a0*/  IMAD.HI.U32 R110, R244, R117, RZ ;  /* 0x00000075f46e7227 */ /* 0x000fc800078e00ff */
[----:B------:R-:W-:Y:S01]  /*64b0*/  IMAD R108, R0, R108, R113 ;  /* 0x0000006c006c7224 */ /* 0x000fe200078e0271 */
[----:B------:R-:W-:Y:S01]  /*64c0*/  IADD3 R110, -R110, RZ, RZ ;  /* 0x000000ff6e6e7210 */ /* 0x000fe20007ffe1ff */
[--C-:B------:R-:W-:Y:S01]  /*64d0*/  @!P3 IMAD.IADD R107, R107, 0x1, -R0.reuse ;  /* 0x000000016b6bb824 */ /* 0x100fe200078e0a00 */
[----:B------:R-:W-:Y:S01]  /*64e0*/  IABS R113, R116 ;  /* 0x0000007400717213 */ /* 0x000fe20000000000 */
[----:B------:R-:W-:Y:S01]  /*64f0*/  IMAD.HI.U32 R112, R244, R115, RZ ;  /* 0x00000073f4707227 */ /* 0x000fe200078e00ff */
[C---:B------:R-:W-:Y:S02]  /*6500*/  ISETP.GT.U32.AND P2, PT, R0.reuse, R108, PT ;  /* 0x0000006c0000720c */ /* 0x040fe40003f44070 */
[----:B------:R-:W-:Y:S01]  /*6510*/  ISETP.GT.U32.AND P3, PT, R0, R107, PT ;  /* 0x0000006b0000720c */ /* 0x000fe20003f64070 */
[----:B------:R-:W-:Y:S01]  /*6520*/  @!P5 IMAD.IADD R109, R109, 0x1, -R0 ;  /* 0x000000016d6dd824 */ /* 0x000fe200078e0a00 */
[----:B------:R-:W-:Y:S01]  /*6530*/  IADD3 R112, -R112, RZ, RZ ;  /* 0x000000ff70707210 */ /* 0x000fe20007ffe1ff */
[----:B------:R-:W-:Y:S01]  /*6540*/  IMAD R110, R0, R110, R117 ;  /* 0x0000006e006e7224 */ /* 0x000fe200078e0275 */
[----:B------:R-:W-:Y:S01]  /*6550*/  IABS R117, R121 ;  /* 0x0000007900757213 */ /* 0x000fe20000000000 */
[----:B------:R-:W-:Y:S01]  /*6560*/  IMAD.HI.U32 R111, R244, R113, RZ ;  /* 0x00000071f46f7227 */ /* 0x000fe200078e00ff */
[----:B------:R-:W-:-:S03]  /*6570*/  ISETP.GT.U32.AND P5, PT, R0, R109, PT ;  /* 0x0000006d0000720c */ /* 0x000fc60003fa4070 */
[----:B------:R-:W-:Y:S02]  /*6580*/  IMAD R112, R0, R112, R115 ;  /* 0x0000007000707224 */ /* 0x000fe400078e0273 */
[--C-:B------:R-:W-:Y:S02]  /*6590*/  @!P2 IMAD.IADD R108, R108, 0x1, -R0.reuse ;  /* 0x000000016c6ca824 */ /* 0x100fe400078e0a00 */
[----:B------:R-:W-:Y:S01]  /*65a0*/  @!P3 IMAD.IADD R107, R107, 0x1, -R0 ;  /* 0x000000016b6bb824 */ /* 0x000fe200078e0a00 */
[C---:B------:R-:W-:Y:S01]  /*65b0*/  ISETP.GT.U32.AND P3, PT, R0.reuse, R110, PT ;  /* 0x0000006e0000720c */ /* 0x040fe20003f64070 */
[----:B------:R-:W-:Y:S01]  /*65c0*/  IMAD.MOV R111, RZ, RZ, -R111 ;  /* 0x000000ffff6f7224 */ /* 0x000fe200078e0a6f */
[C---:B------:R-:W-:Y:S01]  /*65d0*/  ISETP.GT.U32.AND P2, PT, R0.reuse, R108, PT ;  /* 0x0000006c0000720c */ /* 0x040fe20003f44070 */
[----:B------:R-:W-:Y:S02]  /*65e0*/  IMAD.MOV.U32 R115, RZ, RZ, R114 ;  /* 0x000000ffff737224 */ /* 0x000fe400078e0072 */
[----:B------:R-:W-:Y:S01]  /*65f0*/  @!P5 IMAD.IADD R109, R109, 0x1, -R0 ;  /* 0x000000016d6dd824 */ /* 0x000fe200078e0a00 */
[C---:B------:R-:W-:Y:S01]  /*6600*/  ISETP.GT.U32.AND P5, PT, R0.reuse, R112, PT ;  /* 0x000000700000720c */ /* 0x040fe20003fa4070 */
[----:B------:R-:W-:-:S02]  /*6610*/  IMAD R111, R0, R111, R113 ;  /* 0x0000006f006f7224 */ /* 0x000fc400078e0271 */
[----:B------:R-:W-:Y:S01]  /*6620*/  IMAD.HI.U32 R113, R244, R115, RZ ;  /* 0x00000073f4717227 */ /* 0x000fe200078e00ff */
[----:B------:R-:W-:Y:S02]  /*6630*/  @!P0 IADD3 R109, -R109, RZ, RZ ;  /* 0x000000ff6d6d8210 */ /* 0x000fe40007ffe1ff */
[----:B------:R-:W-:Y:S01]  /*6640*/  ISETP.GE.AND P0, PT, R120, RZ, PT ;  /* 0x000000ff7800720c */ /* 0x000fe20003f06270 */
[--C-:B------:R-:W-:Y:S01]  /*6650*/  @!P3 IMAD.IADD R110, R110, 0x1, -R0.reuse ;  /* 0x000000016e6eb824 */ /* 0x100fe200078e0a00 */
[----:B------:R-:W-:Y:S01]  /*6660*/  IADD3 R113, -R113, RZ, RZ ;  /* 0x000000ff71717210 */ /* 0x000fe20007ffe1ff */
[--C-:B------:R-:W-:Y:S01]  /*6670*/  @!P2 IMAD.IADD R108, R108, 0x1, -R0.reuse ;  /* 0x000000016c6ca824 */ /* 0x100fe200078e0a00 */
[C---:B------:R-:W-:Y:S01]  /*6680*/  ISETP.GT.U32.AND P2, PT, R0.reuse, R111, PT ;  /* 0x0000006f0000720c */ /* 0x040fe20003f44070 */
[----:B------:R-:W-:Y:S01]  /*6690*/  @!P1 IMAD.MOV R107, RZ, RZ, -R107 ;  /* 0x000000ffff6b9224 */ /* 0x000fe200078e0a6b */
[----:B------:R-:W-:Y:S01]  /*66a0*/  ISETP.GT.U32.AND P1, PT, R0, R110, PT ;  /* 0x0000006e0000720c */ /* 0x000fe20003f24070 */
[----:B------:R-:W-:Y:S01]  /*66b0*/  @!P5 IMAD.IADD R112, R112, 0x1, -R0 ;  /* 0x000000017070d824 */ /* 0x000fe200078e0a00 */
[----:B------:R-:W-:Y:S01]  /*66c0*/  ISETP.GE.AND P3, PT, R116, RZ, PT ;  /* 0x000000ff7400720c */ /* 0x000fe20003f66270 */
[----:B------:R-:W-:Y:S01]  /*66d0*/  IMAD.HI.U32 R114, R244, R117, RZ ;  /* 0x00000075f4727227 */ /* 0x000fe200078e00ff */
[----:B------:R-:W-:-:S02]  /*66e0*/  LOP3.LUT R120, R243, 0xfa, RZ, 0xfc, !PT ;  /* 0x000000faf3787812 */ /* 0x000fc400078efcff */
[C---:B------:R-:W-:Y:S01]  /*66f0*/  ISETP.GT.U32.AND P5, PT, R0.reuse, R112, PT ;  /* 0x000000700000720c */ /* 0x040fe20003fa4070 */
[----:B------:R-:W-:Y:S02]  /*6700*/  IMAD R113, R0, R113, R115 ;  /* 0x0000007100717224 */ /* 0x000fe400078e0273 */
[----:B------:R-:W-:-:S04]  /*6710*/  IMAD.HI.U32 R115, R244, R119, RZ ;  /* 0x00000077f4737227 */ /* 0x000fc800078e00ff */
[----:B------:R-:W-:Y:S02]  /*6720*/  IMAD.MOV R114, RZ, RZ, -R114 ;  /* 0x000000ffff727224 */ /* 0x000fe400078e0a72 */
[----:B------:R-:W-:Y:S02]  /*6730*/  IMAD.MOV R115, RZ, RZ, -R115 ;  /* 0x000000ffff737224 */ /* 0x000fe400078e0a73 */
[--C-:B------:R-:W-:Y:S01]  /*6740*/  @!P2 IMAD.IADD R111, R111, 0x1, -R0.reuse ;  /* 0x000000016f6fa824 */ /* 0x100fe200078e0a00 */
[----:B------:R-:W-:Y:S01]  /*6750*/  ISETP.GE.AND P2, PT, R118, RZ, PT ;  /* 0x000000ff7600720c */ /* 0x000fe20003f46270 */
[----:B------:R-:W-:Y:S01]  /*6760*/  IMAD R114, R0, R114, R117 ;  /* 0x0000007200727224 */ /* 0x000fe200078e0275 */
        /* <DEDUP_REMOVED lines=9> */
[----:B------:R-:W-:Y:S01]  /*6800*/  @!P5 IMAD.IADD R112, R112, 0x1, -R0 ;  /* 0x000000017070d824 */ /* 0x000fe200078e0a00 */
[----:B------:R-:W-:Y:S01]  /*6810*/  ISETP.GT.U32.AND P5, PT, R0, R115, PT ;  /* 0x000000730000720c */ /* 0x000fe20003fa4070 */
[----:B------:R-:W-:-:S04]  /*6820*/  IMAD.HI.U32 R116, R244, R119, RZ ;  /* 0x00000077f4747227 */ /* 0x000fc800078e00ff */
[----:B------:R-:W-:Y:S01]  /*6830*/  @!P1 IMAD.IADD R113, R113, 0x1, -R0 ;  /* 0x0000000171719824 */ /* 0x000fe200078e0a00 */
[----:B------:R-:W-:Y:S01]  /*6840*/  ISETP.GE.AND P1, PT, R122, RZ, PT ;  /* 0x000000ff7a00720c */ /* 0x000fe20003f26270 */
[----:B------:R-:W-:Y:S01]  /*6850*/  IMAD.MOV R116, RZ, RZ, -R116 ;  /* 0x000000ffff747224 */ /* 0x000fe200078e0a74 */
[----:B------:R-:W-:Y:S01]  /*6860*/  LOP3.LUT R122, R243, 0xfc, RZ, 0xfc, !PT ;  /* 0x000000fcf37a7812 */ /* 0x000fe200078efcff */
[--C-:B------:R-:W-:Y:S01]  /*6870*/  @!P4 IMAD.IADD R111, R111, 0x1, -R0.reuse ;  /* 0x000000016f6fc824 */ /* 0x100fe200078e0a00 */
[----:B------:R-:W-:Y:S01]  /*6880*/  ISETP.GE.AND P4, PT, R121, RZ, PT ;  /* 0x000000ff7900720c */ /* 0x000fe20003f86270 */
[----:B------:R-:W-:Y:S01]  /*6890*/  @!P6 IMAD.IADD R114, R114, 0x1, -R0 ;  /* 0x000000017272e824 */ /* 0x000fe200078e0a00 */
[----:B------:R-:W-:Y:S01]  /*68a0*/  IABS R121, R120 ;  /* 0x0000007800797213 */ /* 0x000fe20000000000 */
[----:B------:R-:W-:Y:S01]  /*68b0*/  @!P3 IMAD.MOV R111, RZ, RZ, -R111 ;  /* 0x000000ffff6fb224 */ /* 0x000fe200078e0a6f */
[C---:B------:R-:W-:Y:S01]  /*68c0*/  ISETP.GT.U32.AND P6, PT, R0.reuse, R113, PT ;  /* 0x000000710000720c */ /* 0x040fe20003fc4070 */
[----:B------:R-:W-:Y:S01]  /*68d0*/  IMAD R116, R0, R116, R119 ;  /* 0x0000007400747224 */ /* 0x000fe200078e0277 */
[----:B------:R-:W-:Y:S01]  /*68e0*/  @!P5 IADD3 R115, R115, -R0, RZ ;  /* 0x800000007373d210 */ /* 0x000fe20007ffe0ff */
[----:B------:R-:W-:Y:S01]  /*68f0*/  IMAD.HI.U32 R117, R244, R121, RZ ;  /* 0x00000079f4757227 */ /* 0x000fe200078e00ff */
[----:B------:R-:W-:-:S02]  /*6900*/  ISETP.GT.U32.AND P5, PT, R0, R114, PT ;  /* 0x000000720000720c */ /* 0x000fc40003fa4070 */
[----:B------:R-:W-:Y:S01]  /*6910*/  ISETP.GT.U32.AND P3, PT, R0, R115, PT ;  /* 0x000000730000720c */ /* 0x000fe20003f64070 */
[----:B------:R-:W-:Y:S01]  /*6920*/  IMAD.MOV R117, RZ, RZ, -R117 ;  /* 0x000000ffff757224 */ /* 0x000fe200078e0a75 */
[----:B------:R-:W-:Y:S01]  /*6930*/  IABS R123, R122 ;  /* 0x0000007a007b7213 */ /* 0x000fe20000000000 */
[----:B------:R-:W-:-:S04]  /*6940*/  IMAD.HI.U32 R119, R244, R125, RZ ;  /* 0x0000007df4777227 */ /* 0x000fc800078e00ff */
[--C-:B------:R-:W-:Y:S01]  /*6950*/  @!P6 IMAD.IADD R113, R113, 0x1, -R0.reuse ;  /* 0x000000017171e824 */ /* 0x100fe200078e0a00 */
[C---:B------:R-:W-:Y:S01]  /*6960*/  ISETP.GT.U32.AND P6, PT, R0.reuse, R116, PT ;  /* 0x000000740000720c */ /* 0x040fe20003fc4070 */
[----:B------:R-:W-:Y:S01]  /*6970*/  IMAD R117, R0, R117, R121 ;  /* 0x0000007500757224 */ /* 0x000fe200078e0279 */
[----:B------:R-:W-:Y:S01]  /*6980*/  IADD3 R119, -R119, RZ, RZ ;  /* 0x000000ff77777210 */ /* 0x000fe20007ffe1ff */
[--C-:B------:R-:W-:Y:S01]  /*6990*/  @!P5 IMAD.IADD R114, R114, 0x1, -R0.reuse ;  /* 0x000000017272d824 */ /* 0x100fe200078e0a00 */
[----:B------:R-:W-:Y:S01]  /*69a0*/  ISETP.GE.AND P5, PT, R118, RZ, PT ;  /* 0x000000ff7600720c */ /* 0x000fe20003fa6270 */
[----:B------:R-:W-:Y:S01]  /*69b0*/  @!P3 IMAD.IADD R115, R115, 0x1, -R0 ;  /* 0x000000017373b824 */ /* 0x000fe200078e0a00 */
[----:B------:R-:W-:Y:S01]  /*69c0*/  ISETP.GT.U32.AND P3, PT, R0, R117, PT ;  /* 0x000000750000720c */ /* 0x000fe20003f64070 */
[----:B------:R-:W-:-:S04]  /*69d0*/  IMAD.HI.U32 R118, R244, R123, RZ ;  /* 0x0000007bf4767227 */ /* 0x000fc800078e00ff */
[----:B------:R-:W-:Y:S02]  /*69e0*/  IMAD.MOV R118, RZ, RZ, -R118 ;  /* 0x000000ffff767224 */ /* 0x000fe400078e0a76 */
[----:B------:R-:W-:Y:S01]  /*69f0*/  @!P6 IMAD.IADD R116, R116, 0x1, -R0 ;  /* 0x000000017474e824 */ /* 0x000fe200078e0a00 */
[----:B------:R-:W-:Y:S01]  /*6a00*/  ISETP.GE.AND P6, PT, R120, RZ, PT ;  /* 0x000000ff7800720c */ /* 0x000fe20003fc6270 */
[----:B------:R-:W-:Y:S02]  /*6a10*/  @!P2 IMAD.MOV R112, RZ, RZ, -R112 ;  /* 0x000000ffff70a224 */ /* 0x000fe400078e0a70 */
[C---:B------:R-:W-:Y:S01]  /*6a20*/  IMAD R118, R0.reuse, R118, R123 ;  /* 0x0000007600767224 */ /* 0x040fe200078e027b */
[C---:B------:R-:W-:Y:S01]  /*6a30*/  ISETP.GT.U32.AND P2, PT, R0.reuse, R116, PT ;  /* 0x000000740000720c */ /* 0x040fe20003f44070 */
[----:B------:R-:W-:Y:S01]  /*6a40*/  @!P3 IMAD.IADD R117, R117, 0x1, -R0 ;  /* 0x000000017575b824 */ /* 0x000fe200078e0a00 */
[----:B------:R-:W-:Y:S01]  /*6a50*/  IABS R123, R126 ;  /* 0x0000007e007b7213 */ /* 0x000fe20000000000 */
[C---:B------:R-:W-:Y:S01]  /*6a60*/  IMAD R119, R0.reuse, R119, R125 ;  /* 0x0000007700777224 */ /* 0x040fe200078e027d */
[----:B------:R-:W-:Y:S01]  /*6a70*/  IABS R125, R128 ;  /* 0x00000080007d7213 */ /* 0x000fe20000000000 */
[----:B------:R-:W-:Y:S01]  /*6a80*/  @!P4 IMAD.MOV R114, RZ, RZ, -R114 ;  /* 0x000000ffff72c224 */ /* 0x000fe200078e0a72 */
[----:B------:R-:W-:Y:S01]  /*6a90*/  ISETP.GT.U32.AND P3, PT, R0, R117, PT ;  /* 0x000000750000720c */ /* 0x000fe20003f64070 */
[----:B------:R-:W-:Y:S01]  /*6aa0*/  IMAD.HI.U32 R120, R244, R123, RZ ;  /* 0x0000007bf4787227 */ /* 0x000fe200078e00ff */
[----:B------:R-:W-:-:S03]  /*6ab0*/  ISETP.GT.U32.AND P4, PT, R0, R119, PT ;  /* 0x000000770000720c */ /* 0x000fc60003f84070 */
[----:B------:R-:W-:Y:S02]  /*6ac0*/  IMAD.HI.U32 R121, R244, R125, RZ ;  /* 0x0000007df4797227 */ /* 0x000fe400078e00ff */
[----:B------:R-:W-:Y:S02]  /*6ad0*/  @!P2 IADD3 R116, R116, -R0, RZ ;  /* 0x800000007474a210 */ /* 0x000fe40007ffe0ff */
[----:B------:R-:W-:Y:S01]  /*6ae0*/  IMAD.MOV R120, RZ, RZ, -R120 ;  /* 0x000000ffff787224 */ /* 0x000fe200078e0a78 */
[----:B------:R-:W-:Y:S01]  /*6af0*/  ISETP.GE.AND P2, PT, R124, RZ, PT ;  /* 0x000000ff7c00720c */ /* 0x000fe20003f46270 */
[----:B------:R-:W-:Y:S01]  /*6b00*/  @!P0 IMAD.MOV R113, RZ, RZ, -R113 ;  /* 0x000000ffff718224 */ /* 0x000fe200078e0a71 */
[C---:B------:R-:W-:Y:S01]  /*6b10*/  ISETP.GT.U32.AND P0, PT, R0.reuse, R118, PT ;  /* 0x000000760000720c */ /* 0x040fe20003f04070 */
[----:B------:R-:W-:Y:S02]  /*6b20*/  IMAD.MOV R121, RZ, RZ, -R121 ;  /* 0x000000ffff797224 */ /* 0x000fe400078e0a79 */
[----:B------:R-:W-:Y:S01]  /*6b30*/  IMAD R120, R0, R120, R123 ;  /* 0x0000007800787224 */ /* 0x000fe200078e027b */
[----:B------:R-:W-:Y:S01]  /*6b40*/  LOP3.LUT R123, R243, 0x104, RZ, 0xfc, !PT ;  /* 0x00000104f37b7812 */ /* 0x000fe200078efcff */
[----:B------:R-:W-:Y:S01]  /*6b50*/  @!P3 IMAD.IADD R117, R117, 0x1, -R0 ;  /* 0x000000017575b824 */ /* 0x000fe200078e0a00 */
[----:B------:R-:W-:Y:S01]  /*6b60*/  ISETP.GE.AND P3, PT, R126, RZ, PT ;  /* 0x000000ff7e00720c */ /* 0x000fe20003f66270 */
[C---:B------:R-:W-:Y:S01]  /*6b70*/  IMAD R121, R0.reuse, R121, R125 ;  /* 0x0000007900797224 */ /* 0x040fe200078e027d */
[----:B------:R-:W-:Y:S01]  /*6b80*/  LOP3.LUT R126, R243, 0x106, RZ, 0xfc, !PT ;  /* 0x00000106f37e7812 */ /* 0x000fe200078efcff */
[----:B------:R-:W-:Y:S01]  /*6b90*/  @!P5 IMAD.MOV R116, RZ, RZ, -R116 ;  /* 0x000000ffff74d224 */ /* 0x000fe200078e0a74 */
[----:B------:R-:W-:Y:S01]  /*6ba0*/  ISETP.GT.U32.AND P5, PT, R0, R120, PT ;  /* 0x000000780000720c */ /* 0x000fe20003fa4070 */
[--C-:B------:R-:W-:Y:S01]  /*6bb0*/  @!P4 IMAD.IADD R119, R119, 0x1, -R0.reuse ;  /* 0x000000017777c824 */ /* 0x100fe200078e0a00 */
[----:B------:R-:W-:Y:S01]  /*6bc0*/  @!P6 IADD3 R117, -R117, RZ, RZ ;  /* 0x000000ff7575e210 */ /* 0x000fe20007ffe1ff */
[----:B------:R-:W-:Y:S01]  /*6bd0*/  @!P0 IMAD.IADD R118, R118, 0x1, -R0 ;  /* 0x0000000176768824 */ /* 0x000fe200078e0a00 */
[C---:B------:R-:W-:Y:S01]  /*6be0*/  ISETP.GT.U32.AND P6, PT, R0.reuse, R121, PT ;  /* 0x000000790000720c */ /* 0x040fe20003fc4070 */
[----:B------:R-:W-:Y:S01]  /*6bf0*/  @!P1 IMAD.MOV R115, RZ, RZ, -R115 ;  /* 0x000000ffff739224 */ /* 0x000fe200078e0a73 */
[----:B------:R-:W-:-:S02]  /*6c00*/  ISETP.GT.U32.AND P4, PT, R0, R119, PT ;  /* 0x000000770000720c */ /* 0x000fc40003f84070 */
[----:B------:R-:W-:Y:S02]  /*6c10*/  ISETP.GT.U32.AND P0, PT, R0, R118, PT ;  /* 0x000000760000720c */ /* 0x000fe40003f04070 */
[----:B------:R-:W-:Y:S02]  /*6c20*/  IABS R125, R123 ;  /* 0x0000007b007d7213 */ /* 0x000fe40000000000 */
[----:B------:R-:W-:Y:S01]  /*6c30*/  ISETP.GE.AND P1, PT, R122, RZ, PT ;  /* 0x000000ff7a00720c */ /* 0x000fe20003f26270 */
[----:B------:R-:W-:Y:S01]  /*6c40*/  @!P5 IMAD.IADD R120, R120, 0x1, -R0 ;  /* 0x000000017878d824 */ /* 0x000fe200078e0a00 */
[----:B------:R-:W-:Y:S01]  /*6c50*/  IABS R127, R126 ;  /* 0x0000007e007f7213 */ /* 0x000fe20000000000 */
[----:B------:R-:W-:-:S03]  /*6c60*/  IMAD.HI.U32 R122, R244, R125, RZ ;  /* 0x0000007df47a7227 */ /* 0x000fc600078e00ff */
[----:B------:R-:W-:Y:S01]  /*6c70*/  ISETP.GT.U32.AND P5, PT, R0, R120, PT ;  /* 0x000000780000720c */ /* 0x000fe20003fa4070 */
[--C-:B------:R-:W-:Y:S02]  /*6c80*/  @!P6 IMAD.IADD R121, R121, 0x1, -R0.reuse ;  /* 0x000000017979e824 */ /* 0x100fe400078e0a00 */
[----:B------:R-:W-:Y:S01]  /*6c90*/  @!P4 IMAD.IADD R119, R119, 0x1, -R0 ;  /* 0x000000017777c824 */ /* 0x000fe200078e0a00 */
[----:B------:R-:W-:Y:S01]  /*6ca0*/  ISETP.GE.AND P4, PT, R123, RZ, PT ;  /* 0x000000ff7b00720c */ /* 0x000fe20003f86270 */
[----:B------:R-:W-:Y:S01]  /*6cb0*/  IMAD.HI.U32 R123, R244, R127, RZ ;  /* 0x0000007ff47b7227 */ /* 0x000fe200078e00ff */
[----:B------:R-:W-:-:S03]  /*6cc0*/  ISETP.GT.U32.AND P6, PT, R0, R121, PT ;  /* 0x000000790000720c */ /* 0x000fc60003fc4070 */
[----:B------:R-:W-:Y:S02]  /*6cd0*/  IMAD.MOV R122, RZ, RZ, -R122 ;  /* 0x000000ffff7a7224 */ /* 0x000fe400078e0a7a */
[--C-:B------:R-:W-:Y:S01]  /*6ce0*/  @!P0 IMAD.IADD R118, R118, 0x1, -R0.reuse ;  /* 0x0000000176768824 */ /* 0x100fe200078e0a00 */
[----:B------:R-:W-:Y:S01]  /*6cf0*/  ISETP.GE.AND P0, PT, R128, RZ, PT ;  /* 0x000000ff8000720c */ /* 0x000fe20003f06270 */
[----:B------:R-:W-:Y:S01]  /*6d00*/  IMAD.MOV R123, RZ, RZ, -R123 ;  /* 0x000000ffff7b7224 */ /* 0x000fe200078e0a7b */
[----:B------:R-:W-:Y:S01]  /*6d10*/  LOP3.LUT R128, R243, 0x108, RZ, 0xfc, !PT ;  /* 0x00000108f3807812 */ /* 0x000fe200078efcff */
[----:B------:R-:W-:Y:S01]  /*6d20*/  IMAD R122, R0, R122, R125 ;  /* 0x0000007a007a7224 */ /* 0x000fe200078e027d */
[----:B------:R-:W-:Y:S01]  /*6d30*/  @!P1 IADD3 R118, -R118, RZ, RZ ;  /* 0x000000ff76769210 */ /* 0x000fe20007ffe1ff */
[----:B------:R-:W-:Y:S01]  /*6d40*/  IMAD R123, R0, R123, R127 ;  /* 0x0000007b007b7224 */ /* 0x000fe200078e027f */
[----:B------:R-:W-:Y:S01]  /*6d50*/  IABS R124, R128 ;  /* 0x00000080007c7213 */ /* 0x000fe20000000000 */
[--C-:B------:R-:W-:Y:S01]  /*6d60*/  @!P5 IMAD.IADD R120, R120, 0x1, -R0.reuse ;  /* 0x000000017878d824 */ /* 0x100fe200078e0a00 */
[C---:B------:R-:W-:Y:S01]  /*6d70*/  ISETP.GT.U32.AND P5, PT, R0.reuse, R122, PT ;  /* 0x0000007a0000720c */ /* 0x040fe20003fa4070 */
[----:B------:R-:W-:Y:S01]  /*6d80*/  @!P6 IMAD.IADD R121, R121, 0x1, -R0 ;  /* 0x000000017979e824 */ /* 0x000fe200078e0a00 */
[----:B------:R-:W-:Y:S01]  /*6d90*/  ISETP.GT.U32.AND P6, PT, R0, R123, PT ;  /* 0x0000007b0000720c */ /* 0x000fe20003fc4070 */
[----:B------:R-:W-:Y:S01]  /*6da0*/  IMAD.MOV.U32 R125, RZ, RZ, R124 ;  /* 0x000000ffff7d7224 */ /* 0x000fe200078e007c */
[----:B------:R-:W-:Y:S01]  /*6db0*/  IABS R127, R130 ;  /* 0x00000082007f7213 */ /* 0x000fe20000000000 */
[----:B------:R-:W-:Y:S01]  /*6dc0*/  @!P2 IMAD.MOV R119, RZ, RZ, -R119 ;  /* 0x000000ffff77a224 */ /* 0x000fe200078e0a77 */
[----:B------:R-:W-:Y:S01]  /*6dd0*/  ISETP.GE.AND P1, PT, R126, RZ, PT ;  /* 0x000000ff7e00720c */ /* 0x000fe20003f26270 */
[----:B------:R-:W-:Y:S01]  /*6de0*/  IMAD.HI.U32 R124, R244, R125, RZ ;  /* 0x0000007df47c7227 */ /* 0x000fe200078e00ff */
[----:B------:R-:W-:-:S02]  /*6df0*/  ISETP.GE.AND P2, PT, R128, RZ, PT ;  /* 0x000000ff8000720c */ /* 0x000fc40003f46270 */
[----:B------:R-:W-:Y:S01]  /*6e00*/  @!P0 IADD3 R121, -R121, RZ, RZ ;  /* 0x000000ff79798210 */ /* 0x000fe20007ffe1ff */
[----:B------:R-:W-:Y:S01]  /*6e10*/  IMAD.MOV R124, RZ, RZ, -R124 ;  /* 0x000000ffff7c7224 */ /* 0x000fe200078e0a7c */
[----:B------:R-:W-:Y:S01]  /*6e20*/  ISETP.GE.AND P0, PT, R130, RZ, PT ;  /* 0x000000ff8200720c */ /* 0x000fe20003f06270 */
[--C-:B------:R-:W-:Y:S02]  /*6e30*/  @!P5 IMAD.IADD R122, R122, 0x1, -R0.reuse ;  /* 0x000000017a7ad824 */ /* 0x100fe400078e0a00 */
[C---:B------:R-:W-:Y:S02]  /*6e40*/  IMAD R124, R0.reuse, R124, R125 ;  /* 0x0000007c007c7224 */ /* 0x040fe400078e027d */
[----:B------:R-:W-:Y:S01]  /*6e50*/  @!P6 IMAD.IADD R123, R123, 0x1, -R0 ;  /* 0x000000017b7be824 */ /* 0x000fe200078e0a00 */
[----:B------:R-:W-:Y:S01]  /*6e60*/  ISETP.GT.U32.AND P6, PT, R0, R122, PT ;  /* 0x0000007a0000720c */ /* 0x000fe20003fc4070 */
[----:B------:R-:W-:Y:S01]  /*6e70*/  IMAD.HI.U32 R125, R244, R127, RZ ;  /* 0x0000007ff47d7227 */ /* 0x000fe200078e00ff */
[----:B------:R-:W-:-:S03]  /*6e80*/  ISETP.GT.U32.AND P5, PT, R0, R124, PT ;  /* 0x0000007c0000720c */ /* 0x000fc60003fa4070 */
[----:B------:R-:W-:-:S04]  /*6e90*/  IMAD.HI.U32 R126, R244, R129, RZ ;  /* 0x00000081f47e7227 */ /* 0x000fc800078e00ff */
[----:B------:R-:W-:Y:S01]  /*6ea0*/  IMAD.MOV R125, RZ, RZ, -R125 ;  /* 0x000000ffff7d7224 */ /* 0x000fe200078e0a7d */
[----:B------:R-:W-:Y:S01]  /*6eb0*/  IADD3 R126, -R126, RZ, RZ ;  /* 0x000000ff7e7e7210 */ /* 0x000fe20007ffe1ff */
[----:B------:R-:W-:Y:S02]  /*6ec0*/  @!P3 IMAD.MOV R120, RZ, RZ, -R120 ;  /* 0x000000ffff78b224 */ /* 0x000fe400078e0a78 */
[C---:B------:R-:W-:Y:S01]  /*6ed0*/  IMAD R125, R0.reuse, R125, R127 ;  /* 0x0000007d007d7224 */ /* 0x040fe200078e027f */
[----:B------:R-:W-:Y:S01]  /*6ee0*/  IABS R127, R134 ;  /* 0x00000086007f7213 */ /* 0x000fe20000000000 */
[----:B------:R-:W-:Y:S02]  /*6ef0*/  IMAD R126, R0, R126, R129 ;  /* 0x0000007e007e7224 */ /* 0x000fe400078e0281 */
[----:B------:R-:W-:Y:S01]  /*6f00*/  @!P6 IMAD.IADD R122, R122, 0x1, -R0 ;  /* 0x000000017a7ae824 */ /* 0x000fe200078e0a00 */
[----:B------:R-:W-:Y:S01]  /*6f10*/  ISETP.GT.U32.AND P6, PT, R0, R125, PT ;  /* 0x0000007d0000720c */ /* 0x000fe20003fc4070 */
[----:B------:R-:W-:-:S02]  /*6f20*/  IMAD.MOV.U32 R129, RZ, RZ, R127 ;  /* 0x000000ffff817224 */ /* 0x000fc400078e007f */
[----:B------:R-:W-:-:S04]  /*6f30*/  IMAD.HI.U32 R127, R244, R131, RZ ;  /* 0x00000083f47f7227 */ /* 0x000fc800078e00ff */
[----:B------:R-:W-:Y:S02]  /*6f40*/  IMAD.MOV R127, RZ, RZ, -R127 ;  /* 0x000000ffff7f7224 */ /* 0x000fe400078e0a7f */
[----:B------:R-:W-:Y:S01]  /*6f50*/  @!P4 IMAD.MOV R122, RZ, RZ, -R122 ;  /* 0x000000ffff7ac224 */ /* 0x000fe200078e0a7a */
[C---:B------:R-:W-:Y:S01]  /*6f60*/  ISETP.GT.U32.AND P4, PT, R0.reuse, R126, PT ;  /* 0x0000007e0000720c */ /* 0x040fe20003f84070 */
[----:B------:R-:W-:Y:S01]  /*6f70*/  IMAD R127, R0, R127, R131 ;  /* 0x0000007f007f7224 */ /* 0x000fe200078e0283 */
[----:B------:R-:W-:Y:S01]  /*6f80*/  IABS R131, R136 ;  /* 0x0000008800837213 */ /* 0x000fe20000000000 */
[----:B------:R-:W-:Y:S02]  /*6f90*/  @!P6 IMAD.IADD R125, R125, 0x1, -R0 ;  /* 0x000000017d7de824 */ /* 0x000fe400078e0a00 */
[----:B------:R-:W-:Y:S01]  /*6fa0*/  IMAD.HI.U32 R128, R244, R129, RZ ;  /* 0x00000081f4807227 */ /* 0x000fe200078e00ff */
[----:B------:R-:W-:-:S03]  /*6fb0*/  ISETP.GT.U32.AND P6, PT, R0, R127, PT ;  /* 0x0000007f0000720c */ /* 0x000fc60003fc4070 */
[----:B------:R-:W-:Y:S02]  /*6fc0*/  IMAD.MOV R128, RZ, RZ, -R128 ;  /* 0x000000ffff807224 */ /* 0x000fe400078e0a80 */
[--C-:B------:R-:W-:Y:S01]  /*6fd0*/  @!P5 IMAD.IADD R124, R124, 0x1, -R0.reuse ;  /* 0x000000017c7cd824 */ /* 0x100fe200078e0a00 */
[C---:B------:R-:W-:Y:S01]  /*6fe0*/  ISETP.GT.U32.AND P5, PT, R0.reuse, R123, PT ;  /* 0x0000007b0000720c */ /* 0x040fe20003fa4070 */
[----:B------:R-:W-:Y:S01]  /*6ff0*/  IMAD R128, R0, R128, R129 ;  /* 0x0000008000807224 */ /* 0x000fe200078e0281 */
[----:B------:R-:W-:Y:S01]  /*7000*/  @!P4 IADD3 R126, R126, -R0, RZ ;  /* 0x800000007e7ec210 */ /* 0x000fe20007ffe0ff */
[----:B------:R-:W-:Y:S01]  /*7010*/  IMAD.HI.U32 R129, R244, R131, RZ ;  /* 0x00000083f4817227 */ /* 0x000fe200078e00ff */
[C---:B------:R-:W-:Y:S02]  /*7020*/  ISETP.GT.U32.AND P4, PT, R0.reuse, R125, PT ;  /* 0x0000007d0000720c */ /* 0x040fe40003f84070 */
[----:B------:R-:W-:Y:S01]  /*7030*/  ISETP.GT.U32.AND P3, PT, R0, R124, PT ;  /* 0x0000007c0000720c */ /* 0x000fe20003f64070 */
[----:B------:R-:W-:-:S02]  /*7040*/  @!P6 IMAD.IADD R127, R127, 0x1, -R0 ;  /* 0x000000017f7fe824 */ /* 0x000fc400078e0a00 */
[----:B------:R-:W-:-:S03]  /*7050*/  IMAD.MOV R129, RZ, RZ, -R129 ;  /* 0x000000ffff817224 */ /* 0x000fc600078e0a81 */
[C---:B------:R-:W-:Y:S01]  /*7060*/  ISETP.GT.U32.AND P6, PT, R0.reuse, R127, PT ;  /* 0x0000007f0000720c */ /* 0x040fe20003fc4070 */
[----:B------:R-:W-:Y:S02]  /*7070*/  IMAD R129, R0, R129, R131 ;  /* 0x0000008100817224 */ /* 0x000fe400078e0283 */
[--C-:B------:R-:W-:Y:S01]  /*7080*/  @!P5 IMAD.IADD R123, R123, 0x1, -R0.reuse ;  /* 0x000000017b7bd824 */ /* 0x100fe200078e0a00 */
[----:B------:R-:W-:Y:S01]  /*7090*/  ISETP.GE.AND P5, PT, R132, RZ, PT ;  /* 0x000000ff8400720c */ /* 0x000fe20003fa6270 */
[--C-:B------:R-:W-:Y:S01]  /*70a0*/  @!P4 IMAD.IADD R125, R125, 0x1, -R0.reuse ;  /* 0x000000017d7dc824 */ /* 0x100fe200078e0a00 */
[----:B------:R-:W-:Y:S01]  /*70b0*/  ISETP.GT.U32.AND P4, PT, R0, R128, PT ;  /* 0x000000800000720c */ /* 0x000fe20003f84070 */
[----:B------:R-:W-:Y:S01]  /*70c0*/  @!P3 IMAD.IADD R124, R124, 0x1, -R0 ;  /* 0x000000017c7cb824 */ /* 0x000fe200078e0a00 */
[----:B------:R-:W-:Y:S01]  /*70d0*/  ISETP.GE.AND P3, PT, R133, RZ, PT ;  /* 0x000000ff8500720c */ /* 0x000fe20003f66270 */
[----:B------:R-:W-:Y:S01]  /*70e0*/  @!P1 IMAD.MOV R123, RZ, RZ, -R123 ;  /* 0x000000ffff7b9224 */ /* 0x000fe200078e0a7b */
[----:B------:R-:W-:Y:S01]  /*70f0*/  ISETP.GT.U32.AND P1, PT, R0, R126, PT ;  /* 0x0000007e0000720c */ /* 0x000fe20003f24070 */
[----:B------:R-:W-:Y:S01]  /*7100*/  IMAD.HI.U32 R131, R244, R135, RZ ;  /* 0x00000087f4837227 */ /* 0x000fe200078e00ff */
[----:B------:R-:W-:-:S03]  /*7110*/  IABS R133, R138 ;  /* 0x0000008a00857213 */ /* 0x000fc60000000000 */
[----:B------:R-:W-:Y:S01]  /*7120*/  @!P6 IMAD.IADD R127, R127, 0x1, -R0 ;  /* 0x000000017f7fe824 */ /* 0x000fe200078e0a00 */
[----:B------:R-:W-:Y:S01]  /*7130*/  ISETP.GT.U32.AND P6, PT, R0, R129, PT ;  /* 0x000000810000720c */ /* 0x000fe20003fc4070 */
[----:B------:R-:W-:-:S04]  /*7140*/  IMAD.HI.U32 R130, R244, R133, RZ ;  /* 0x00000085f4827227 */ /* 0x000fc800078e00ff */
[--C-:B------:R-:W-:Y:S01]  /*7150*/  @!P4 IMAD.IADD R128, R128, 0x1, -R0.reuse ;  /* 0x000000018080c824 */ /* 0x100fe200078e0a00 */
[----:B------:R-:W-:Y:S01]  /*7160*/  IADD3 R130, -R130, RZ, RZ ;  /* 0x000000ff82827210 */ /* 0x000fe20007ffe1ff */
[----:B------:R-:W-:Y:S01]  /*7170*/  IMAD.HI.U32 R132, R244, R137, RZ ;  /* 0x00000089f4847227 */ /* 0x000fe200078e00ff */
[----:B------:R-:W-:Y:S02]  /*7180*/  ISETP.GE.AND P4, PT, R136, RZ, PT ;  /* 0x000000ff8800720c */ /* 0x000fe40003f86270 */
[----:B------:R-:W-:Y:S01]  /*7190*/  LOP3.LUT R136, R243, 0x11a, RZ, 0xfc, !PT ;  /* 0x0000011af3887812 */ /* 0x000fe200078efcff */
[----:B------:R-:W-:Y:S02]  /*71a0*/  IMAD.MOV R131, RZ, RZ, -R131 ;  /* 0x000000ffff837224 */ /* 0x000fe400078e0a83 */
[----:B------:R-:W-:Y:S01]  /*71b0*/  @!P6 IMAD.IADD R129, R129, 0x1, -R0 ;  /* 0x000000018181e824 */ /* 0x000fe200078e0a00 */
[----:B------:R-:W-:Y:S01]  /*71c0*/  ISETP.GT.U32.AND P6, PT, R0, R128, PT ;  /* 0x000000800000720c */ /* 0x000fe20003fc4070 */
[----:B------:R-:W-:-:S02]  /*71d0*/  IMAD.MOV R132, RZ, RZ, -R132 ;  /* 0x000000ffff847224 */ /* 0x000fc400078e0a84 */
[----:B------:R-:W-:Y:S01]  /*71e0*/  @!P1 IMAD.IADD R126, R126, 0x1, -R0 ;  /* 0x000000017e7e9824 */ /* 0x000fe200078e0a00 */
[----:B------:R-:W-:Y:S01]  /*71f0*/  ISETP.GE.AND P1, PT, R134, RZ, PT ;  /* 0x000000ff8600720c */ /* 0x000fe20003f26270 */
[C---:B------:R-:W-:Y:S01]  /*7200*/  IMAD R131, R0.reuse, R131, R135 ;  /* 0x0000008300837224 */ /* 0x040fe200078e0287 */
[----:B------:R-:W-:Y:S01]  /*7210*/  IABS R135, R136 ;  /* 0x0000008800877213 */ /* 0x000fe20000000000 */
[----:B------:R-:W-:Y:S01]  /*7220*/  IMAD R130, R0, R130, R133 ;  /* 0x0000008200827224 */ /* 0x000fe200078e0285 */
[----:B------:R-:W-:Y:S01]  /*7230*/  @!P5 IADD3 R126, -R126, RZ, RZ ;  /* 0x000000ff7e7ed210 */ /* 0x000fe20007ffe1ff */
[C---:B------:R-:W-:Y:S01]  /*7240*/  IMAD R132, R0.reuse, R132, R137 ;  /* 0x0000008400847224 */ /* 0x040fe200078e0289 */
[C---:B------:R-:W-:Y:S01]  /*7250*/  ISETP.GT.U32.AND P5, PT, R0.reuse, R131, PT ;  /* 0x000000830000720c */ /* 0x040fe20003fa4070 */
[----:B------:R-:W-:Y:S01]  /*7260*/  @!P0 IMAD.MOV R125, RZ, RZ, -R125 ;  /* 0x000000ffff7d8224 */ /* 0x000fe200078e0a7d */
[C---:B------:R-:W-:Y:S01]  /*7270*/  ISETP.GT.U32.AND P0, PT, R0.reuse, R130, PT ;  /* 0x000000820000720c */ /* 0x040fe20003f04070 */
[----:B------:R-:W-:Y:S01]  /*7280*/  @!P2 IMAD.MOV R124, RZ, RZ, -R124 ;  /* 0x000000ffff7ca224 */ /* 0x000fe200078e0a7c */
[----:B------:R-:W-:Y:S01]  /*7290*/  ISETP.GT.U32.AND P2, PT, R0, R129, PT ;  /* 0x000000810000720c */ /* 0x000fe20003f44070 */
[----:B------:R-:W-:Y:S01]  /*72a0*/  @!P6 IMAD.IADD R128, R128, 0x1, -R0 ;  /* 0x000000018080e824 */ /* 0x000fe200078e0a00 */
[----:B------:R-:W-:Y:S01]  /*72b0*/  ISETP.GT.U32.AND P6, PT, R0, R132, PT ;  /* 0x000000840000720c */ /* 0x000fe20003fc4070 */
[----:B------:R-:W-:Y:S01]  /*72c0*/  IMAD.HI.U32 R133, R244, R135, RZ ;  /* 0x00000087f4857227 */ /* 0x000fe200078e00ff */
[----:B------:R-:W-:-:S03]  /*72d0*/  IABS R137, R141 ;  /* 0x0000008d00897213 */ /* 0x000fc60000000000 */
[----:B------:R-:W-:Y:S02]  /*72e0*/  IMAD.MOV R133, RZ, RZ, -R133 ;  /* 0x000000ffff857224 */ /* 0x000fe400078e0a85 */
[--C-:B------:R-:W-:Y:S02]  /*72f0*/  @!P5 IMAD.IADD R131, R131, 0x1, -R0.reuse ;  /* 0x000000018383d824 */ /* 0x100fe400078e0a00 */
[--C-:B------:R-:W-:Y:S01]  /*7300*/  @!P0 IMAD.IADD R130, R130, 0x1, -R0.reuse ;  /* 0x0000000182828824 */ /* 0x100fe200078e0a00 */
[----:B------:R-:W-:Y:S01]  /*7310*/  ISETP.GE.AND P0, PT, R140, RZ, PT ;  /* 0x000000ff8c00720c */ /* 0x000fe20003f06270 */
[--C-:B------:R-:W-:Y:S01]  /*7320*/  @!P2 IMAD.IADD R129, R129, 0x1, -R0.reuse ;  /* 0x000000018181a824 */ /* 0x100fe200078e0a00 */
[----:B------:R-:W-:Y:S01]  /*7330*/  LOP3.LUT R140, R243, 0x120, RZ, 0xfc, !PT ;  /* 0x00000120f38c7812 */ /* 0x000fe200078efcff */
[----:B------:R-:W-:Y:S01]  /*7340*/  IMAD.HI.U32 R134, R244, R137, RZ ;  /* 0x00000089f4867227 */ /* 0x000fe200078e00ff */
[C---:B------:R-:W-:Y:S02]  /*7350*/  ISETP.GT.U32.AND P5, PT, R0.reuse, R130, PT ;  /* 0x000000820000720c */ /* 0x040fe40003fa4070 */
[----:B------:R-:W-:Y:S01]  /*7360*/  ISETP.GE.AND P2, PT, R139, RZ, PT ;  /* 0x000000ff8b00720c */ /* 0x000fe20003f46270 */
[----:B------:R-:W-:Y:S01]  /*7370*/  IMAD R133, R0, R133, R135 ;  /* 0x0000008500857224 */ /* 0x000fe200078e0287 */
[----:B------:R-:W-:Y:S01]  /*7380*/  IADD3 R134, -R134, RZ, RZ ;  /* 0x000000ff86867210 */ /* 0x000fe20007ffe1ff */
[----:B------:R-:W-:Y:S01]  /*7390*/  @!P6 IMAD.IADD R132, R132, 0x1, -R0 ;  /* 0x000000018484e824 */ /* 0x000fe200078e0a00 */
[C---:B------:R-:W-:Y:S01]  /*73a0*/  ISETP.GT.U32.AND P6, PT, R0.reuse, R131, PT ;  /* 0x000000830000720c */ /* 0x040fe20003fc4070 */
[----:B------:R-:W-:Y:S01]  /*73b0*/  @!P1 IMAD.MOV R128, RZ, RZ, -R128 ;  /* 0x000000ffff809224 */ /* 0x000fe200078e0a80 */
[----:B------:R-:W-:Y:S01]  /*73c0*/  IABS R139, R140 ;  /* 0x0000008c008b7213 */ /* 0x000fe20000000000 */
[----:B------:R-:W-:Y:S01]  /*73d0*/  @!P4 IMAD.MOV R129, RZ, RZ, -R129 ;  /* 0x000000ffff81c224 */ /* 0x000fe200078e0a81 */
[C---:B------:R-:W-:Y:S01]  /*73e0*/  ISETP.GT.U32.AND P1, PT, R0.reuse, R132, PT ;  /* 0x000000840000720c */ /* 0x040fe20003f24070 */
[----:B------:R-:W-:Y:S01]  /*73f0*/  @!P3 IMAD.MOV R127, RZ, RZ, -R127 ;  /* 0x000000ffff7fb224 */ /* 0x000fe200078e0a7f */
[C---:B------:R-:W-:Y:S01]  /*7400*/  ISETP.GT.U32.AND P4, PT, R0.reuse, R133, PT ;  /* 0x000000850000720c */ /* 0x040fe20003f84070 */
[----:B------:R-:W-:Y:S01]  /*7410*/  IMAD R134, R0, R134, R137 ;  /* 0x0000008600867224 */ /* 0x000fe200078e0289 */
[----:B------:R-:W-:Y:S01]  /*7420*/  ISETP.GE.AND P3, PT, R138, RZ, PT ;  /* 0x000000ff8a00720c */ /* 0x000fe20003f66270 */
[----:B------:R-:W-:Y:S01]  /*7430*/  @!P5 IMAD.IADD R130, R130, 0x1, -R0 ;  /* 0x000000018282d824 */ /* 0x000fe200078e0a00 */
[----:B------:R-:W-:-:S02]  /*7440*/  LOP3.LUT R138, R243, 0x11e, RZ, 0xfc, !PT ;  /* 0x0000011ef38a7812 */ /* 0x000fc400078efcff */
[----:B------:R-:W-:Y:S01]  /*7450*/  ISETP.GE.AND P5, PT, R136, RZ, PT ;  /* 0x000000ff8800720c */ /* 0x000fe20003fa6270 */
[----:B------:R-:W-:Y:S01]  /*7460*/  @!P6 IMAD.IADD R131, R131, 0x1, -R0 ;  /* 0x000000018383e824 */ /* 0x000fe200078e0a00 */
[----:B------:R-:W-:Y:S01]  /*7470*/  IABS R137, R138 ;  /* 0x0000008a00897213 */ /* 0x000fe20000000000 */
[----:B------:R-:W-:Y:S01]  /*7480*/  IMAD.HI.U32 R136, R244, R139, RZ ;  /* 0x0000008bf4887227 */ /* 0x000fe200078e00ff */
[----:B------:R-:W-:-:S03]  /*7490*/  ISETP.GT.U32.AND P6, PT, R0, R134, PT ;  /* 0x000000860000720c */ /* 0x000fc60003fc4070 */
[----:B------:R-:W-:Y:S01]  /*74a0*/  IMAD.HI.U32 R135, R244, R137, RZ ;  /* 0x00000089f4877227 */ /* 0x000fe200078e00ff */
[----:B------:R-:W-:Y:S02]  /*74b0*/  @!P4 IADD3 R133, R133, -R0, RZ ;  /* 0x800000008585c210 */ /* 0x000fe40007ffe0ff */
[----:B------:R-:W-:Y:S01]  /*74c0*/  ISETP.GE.AND P4, PT, R138, RZ, PT ;  /* 0x000000ff8a00720c */ /* 0x000fe20003f86270 */
[----:B------:R-:W-:Y:S01]  /*74d0*/  @!P1 IMAD.IADD R132, R132, 0x1, -R0 ;  /* 0x0000000184849824 */ /* 0x000fe200078e0a00 */
[----:B------:R-:W-:Y:S01]  /*74e0*/  ISETP.GE.AND P1, PT, R141, RZ, PT ;  /* 0x000000ff8d00720c */ /* 0x000fe20003f26270 */
[----:B------:R-:W-:Y:S01]  /*74f0*/  IMAD.MOV R135, RZ, RZ, -R135 ;  /* 0x000000ffff877224 */ /* 0x000fe200078e0a87 */
[----:B------:R-:W-:Y:S01]  /*7500*/  IABS R141, R142 ;  /* 0x0000008e008d7213 */ /* 0x000fe20000000000 */
[----:B------:R-:W-:Y:S01]  /*7510*/  @!P3 IMAD.MOV R130, RZ, RZ, -R130 ;  /* 0x000000ffff82b224 */ /* 0x000fe200078e0a82 */
[C---:B------:R-:W-:Y:S01]  /*7520*/  ISETP.GT.U32.AND P3, PT, R0.reuse, R133, PT ;  /* 0x000000850000720c */ /* 0x040fe20003f64070 */
[----:B------:R-:W-:Y:S01]  /*7530*/  IMAD R135, R0, R135, R137 ;  /* 0x0000008700877224 */ /* 0x000fe200078e0289 */
[----:B------:R-:W-:Y:S01]  /*7540*/  LOP3.LUT R138, R243, 0x124, RZ, 0xfc, !PT ;  /* 0x00000124f38a7812 */ /* 0x000fe200078efcff */
[----:B------:R-:W-:-:S04]  /*7550*/  IMAD.HI.U32 R137, R244, R141, RZ ;  /* 0x0000008df4897227 */ /* 0x000fc800078e00ff */
[----:B------:R-:W-:Y:S01]  /*7560*/  @!P6 IMAD.IADD R134, R134, 0x1, -R0 ;  /* 0x000000018686e824 */ /* 0x000fe200078e0a00 */
[----:B------:R-:W-:Y:S01]  /*7570*/  IADD3 R137, -R137, RZ, RZ ;  /* 0x000000ff89897210 */ /* 0x000fe20007ffe1ff */
[----:B------:R-:W-:Y:S02]  /*7580*/  IMAD.MOV R136, RZ, RZ, -R136 ;  /* 0x000000ffff887224 */ /* 0x000fe400078e0a88 */
[----:B------:R-:W-:Y:S01]  /*7590*/  @!P2 IMAD.MOV R131, RZ, RZ, -R131 ;  /* 0x000000ffff83a224 */ /* 0x000fe200078e0a83 */
[C---:B------:R-:W-:Y:S01]  /*75a0*/  ISETP.GT.U32.AND P6, PT, R0.reuse, R134, PT ;  /* 0x000000860000720c */ /* 0x040fe20003fc4070 */
[----:B------:R-:W-:Y:S01]  /*75b0*/  @!P3 IMAD.IADD R133, R133, 0x1, -R0 ;  /* 0x000000018585b824 */ /* 0x000fe200078e0a00 */
[C---:B------:R-:W-:Y:S01]  /*75c0*/  ISETP.GT.U32.AND P2, PT, R0.reuse, R135, PT ;  /* 0x000000870000720c */ /* 0x040fe20003f44070 */
[----:B------:R-:W-:Y:S01]  /*75d0*/  IMAD R137, R0, R137, R141 ;  /* 0x0000008900897224 */ /* 0x000fe200078e028d */
[----:B------:R-:W-:Y:S01]  /*75e0*/  IABS R141, R138 ;  /* 0x0000008a008d7213 */ /* 0x000fe20000000000 */
[----:B------:R-:W-:-:S02]  /*75f0*/  @!P5 IMAD.MOV R133, RZ, RZ, -R133 ;  /* 0x000000ffff85d224 */ /* 0x000fc400078e0a85 */
[C---:B------:R-:W-:Y:S01]  /*7600*/  IMAD R136, R0.reuse, R136, R139 ;  /* 0x0000008800887224 */ /* 0x040fe200078e028b */
[----:B------:R-:W-:Y:S01]  /*7610*/  ISETP.GT.U32.AND P5, PT, R0, R137, PT ;  /* 0x000000890000720c */ /* 0x000fe20003fa4070 */
[----:B------:R-:W-:Y:S01]  /*7620*/  @!P0 IMAD.MOV R132, RZ, RZ, -R132 ;  /* 0x000000ffff848224 */ /* 0x000fe200078e0a84 */
[----:B------:R-:W-:Y:S01]  /*7630*/  ISETP.GE.AND P0, PT, R140, RZ, PT ;  /* 0x000000ff8c00720c */ /* 0x000fe20003f06270 */
[----:B------:R-:W-:Y:S01]  /*7640*/  IMAD.HI.U32 R140, R244, R145, RZ ;  /* 0x00000091f48c7227 */ /* 0x000fe200078e00ff */
[----:B------:R-:W-:-:S03]  /*7650*/  ISETP.GT.U32.AND P3, PT, R0, R136, PT ;  /* 0x000000880000720c */ /* 0x000fc60003f64070 */
[--C-:B------:R-:W-:Y:S01]  /*7660*/  @!P6 IMAD.IADD R134, R134, 0x1, -R0.reuse ;  /* 0x000000018686e824 */ /* 0x100fe200078e0a00 */
[----:B------:R-:W-:Y:S01]  /*7670*/  ISETP.GE.AND P6, PT, R142, RZ, PT ;  /* 0x000000ff8e00720c */ /* 0x000fe20003fc6270 */
[----:B------:R-:W-:Y:S01]  /*7680*/  @!P2 IMAD.IADD R135, R135, 0x1, -R0 ;  /* 0x000000018787a824 */ /* 0x000fe200078e0a00 */
[----:B------:R-:W-:Y:S01]  /*7690*/  LOP3.LUT R142, R243, 0x126, RZ, 0xfc, !PT ;  /* 0x00000126f38e7812 */ /* 0x000fe200078efcff */
[----:B------:R-:W-:Y:S01]  /*76a0*/  @!P1 IMAD.MOV R134, RZ, RZ, -R134 ;  /* 0x000000ffff869224 */ /* 0x000fe200078e0a86 */
[----:B------:R-:W-:Y:S01]  /*76b0*/  ISETP.GE.AND P1, PT, R138, RZ, PT ;  /* 0x000000ff8a00720c */ /* 0x000fe20003f26270 */
[----:B------:R-:W-:Y:S01]  /*76c0*/  @!P5 IMAD.IADD R137, R137, 0x1, -R0 ;  /* 0x000000018989d824 */ /* 0x000fe200078e0a00 */
[----:B------:R-:W-:Y:S01]  /*76d0*/  IABS R143, R142 ;  /* 0x0000008e008f7213 */ /* 0x000fe20000000000 */
[----:B------:R-:W-:Y:S01]  /*76e0*/  IMAD.HI.U32 R138, R244, R141, RZ ;  /* 0x0000008df48a7227 */ /* 0x000fe200078e00ff */
[C---:B------:R-:W-:Y:S02]  /*76f0*/  ISETP.GT.U32.AND P2, PT, R0.reuse, R135, PT ;  /* 0x000000870000720c */ /* 0x040fe40003f44070 */
[----:B------:R-:W-:Y:S01]  /*7700*/  ISETP.GT.U32.AND P5, PT, R0, R137, PT ;  /* 0x000000890000720c */ /* 0x000fe20003fa4070 */
[----:B------:R-:W-:-:S04]  /*7710*/  IMAD.HI.U32 R139, R244, R143, RZ ;  /* 0x0000008ff48b7227 */ /* 0x000fc800078e00ff */
[----:B------:R-:W-:Y:S02]  /*7720*/  IMAD.MOV R139, RZ, RZ, -R139 ;  /* 0x000000ffff8b7224 */ /* 0x000fe400078e0a8b */
[----:B------:R-:W-:Y:S02]  /*7730*/  @!P3 IMAD.IADD R136, R136, 0x1, -R0 ;  /* 0x000000018888b824 */ /* 0x000fe400078e0a00 */
[C---:B------:R-:W-:Y:S02]  /*7740*/  IMAD R139, R0.reuse, R139, R143 ;  /* 0x0000008b008b7224 */ /* 0x040fe400078e028f */
[----:B------:R-:W-:Y:S01]  /*7750*/  IMAD.MOV R138, RZ, RZ, -R138 ;  /* 0x000000ffff8a7224 */ /* 0x000fe200078e0a8a */
[C---:B------:R-:W-:Y:S01]  /*7760*/  ISETP.GT.U32.AND P3, PT, R0.reuse, R136, PT ;  /* 0x000000880000720c */ /* 0x040fe20003f64070 */
[----:B------:R-:W-:Y:S01]  /*7770*/  @!P5 IMAD.IADD R137, R137, 0x1, -R0 ;  /* 0x000000018989d824 */ /* 0x000fe200078e0a00 */
[C---:B------:R-:W-:Y:S01]  /*7780*/  ISETP.GT.U32.AND P5, PT, R0.reuse, R139, PT ;  /* 0x0000008b0000720c */ /* 0x040fe20003fa4070 */
[----:B------:R-:W-:Y:S01]  /*7790*/  IMAD R138, R0, R138, R141 ;  /* 0x0000008a008a7224 */ /* 0x000fe200078e028d */
[----:B------:R-:W-:Y:S01]  /*77a0*/  @!P2 IADD3 R135, R135, -R0, RZ ;  /* 0x800000008787a210 */ /* 0x000fe20007ffe0ff */
[----:B------:R-:W-:Y:S01]  /*77b0*/  IMAD.MOV R140, RZ, RZ, -R140 ;  /* 0x000000ffff8c7224 */ /* 0x000fe200078e0a8c */
[----:B------:R-:W-:Y:S01]  /*77c0*/  LOP3.LUT R141, R243, 0x12a, RZ, 0xfc, !PT ;  /* 0x0000012af38d7812 */ /* 0x000fe200078efcff */
[----:B------:R-:W-:Y:S01]  /*77d0*/  @!P6 IMAD.MOV R137, RZ, RZ, -R137 ;  /* 0x000000ffff89e224 */ /* 0x000fe200078e0a89 */
[----:B------:R-:W-:Y:S01]  /*77e0*/  ISETP.GE.AND P2, PT, R142, RZ, PT ;  /* 0x000000ff8e00720c */ /* 0x000fe20003f46270 */
[----:B------:R-:W-:Y:S01]  /*77f0*/  @!P4 IMAD.MOV R135, RZ, RZ, -R135 ;  /* 0x000000ffff87c224 */ /* 0x000fe200078e0a87 */
[C---:B------:R-:W-:Y:S01]  /*7800*/  ISETP.GT.U32.AND P4, PT, R0.reuse, R138, PT ;  /* 0x0000008a0000720c */ /* 0x040fe20003f84070 */
[----:B------:R-:W-:Y:S01]  /*7810*/  IMAD R140, R0, R140, R145 ;  /* 0x0000008c008c7224 */ /* 0x000fe200078e0291 */
[----:B------:R-:W-:Y:S01]  /*7820*/  IABS R145, R141 ;  /* 0x0000008d00917213 */ /* 0x000fe20000000000 */
[--C-:B------:R-:W-:Y:S01]  /*7830*/  @!P3 IMAD.IADD R136, R136, 0x1, -R0.reuse ;  /* 0x000000018888b824 */ /* 0x100fe200078e0a00 */
[----:B------:R-:W-:Y:S01]  /*7840*/  ISETP.GE.AND P3, PT, R144, RZ, PT ;  /* 0x000000ff9000720c */ /* 0x000fe20003f66270 */
[----:B------:R-:W-:Y:S01]  /*7850*/  @!P5 IMAD.IADD R139, R139, 0x1, -R0 ;  /* 0x000000018b8bd824 */ /* 0x000fe200078e0a00 */
[----:B------:R-:W-:Y:S01]  /*7860*/  ISETP.GT.U32.AND P6, PT, R0, R140, PT ;  /* 0x0000008c0000720c */ /* 0x000fe20003fc4070 */
[----:B------:R-:W-:Y:S01]  /*7870*/  IMAD.HI.U32 R142, R244, R147, RZ ;  /* 0x00000093f48e7227 */ /* 0x000fe200078e00ff */
[----:B------:R-:W-:-:S02]  /*7880*/  @!P0 IADD3 R136, -R136, RZ, RZ ;  /* 0x000000ff88888210 */ /* 0x000fc40007ffe1ff */
[----:B------:R-:W-:Y:S01]  /*7890*/  ISETP.GE.AND P0, PT, R141, RZ, PT ;  /* 0x000000ff8d00720c */ /* 0x000fe20003f06270 */
[----:B------:R-:W-:Y:S01]  /*78a0*/  IMAD.HI.U32 R141, R244, R145, RZ ;  /* 0x00000091f48d7227 */ /* 0x000fe200078e00ff */
[----:B------:R-:W-:-:S03]  /*78b0*/  ISETP.GT.U32.AND P5, PT, R0, R139, PT ;  /* 0x0000008b0000720c */ /* 0x000fc60003fa4070 */
[----:B------:R-:W-:Y:S02]  /*78c0*/  IMAD.MOV R141, RZ, RZ, -R141 ;  /* 0x000000ffff8d7224 */ /* 0x000fe400078e0a8d */
[----:B------:R-:W-:Y:S02]  /*78d0*/  IMAD.MOV R142, RZ, RZ, -R142 ;  /* 0x000000ffff8e7224 */ /* 0x000fe400078e0a8e */
[--C-:B------:R-:W-:Y:S02]  /*78e0*/  @!P4 IMAD.IADD R138, R138, 0x1, -R0.reuse ;  /* 0x000000018a8ac824 */ /* 0x100fe400078e0a00 */
[C---:B------:R-:W-:Y:S02]  /*78f0*/  IMAD R141, R0.reuse, R141, R145 ;  /* 0x0000008d008d7224 */ /* 0x040fe400078e0291 */
[C---:B------:R-:W-:Y:S01]  /*7900*/  IMAD R142, R0.reuse, R142, R147 ;  /* 0x0000008e008e7224 */ /* 0x040fe200078e0293 */
[C---:B------:R-:W-:Y:S01]  /*7910*/  ISETP.GT.U32.AND P4, PT, R0.reuse, R138, PT ;  /* 0x0000008a0000720c */ /* 0x040fe20003f84070 */
[--C-:B------:R-:W-:Y:S01]  /*7920*/  @!P5 IMAD.IADD R139, R139, 0x1, -R0.reuse ;  /* 0x000000018b8bd824 */ /* 0x100fe200078e0a00 */
[----:B------:R-:W-:Y:S01]  /*7930*/  ISETP.GT.U32.AND P5, PT, R0, R141, PT ;  /* 0x0000008d0000720c */ /* 0x000fe20003fa4070 */
[----:B------:R-:W-:Y:S01]  /*7940*/  @!P6 IMAD.IADD R140, R140, 0x1, -R0 ;  /* 0x000000018c8ce824 */ /* 0x000fe200078e0a00 */
[----:B------:R-:W-:Y:S01]  /*7950*/  ISETP.GT.U32.AND P6, PT, R0, R142, PT ;  /* 0x0000008e0000720c */ /* 0x000fe20003fc4070 */
[----:B------:R-:W-:Y:S01]  /*7960*/  IMAD.HI.U32 R143, R244, R149, RZ ;  /* 0x00000095f48f7227 */ /* 0x000fe200078e00ff */
[----:B------:R-:W-:-:S03]  /*7970*/  IABS R147, R154 ;  /* 0x0000009a00937213 */ /* 0x000fc60000000000 */
[----:B------:R-:W-:Y:S02]  /*7980*/  IMAD.MOV R143, RZ, RZ, -R143 ;  /* 0x000000ffff8f7224 */ /* 0x000fe400078e0a8f */
[----:B------:R-:W-:-:S04]  /*7990*/  IMAD.HI.U32 R144, R244, R151, RZ ;  /* 0x00000097f4907227 */ /* 0x000fc800078e00ff */
[--C-:B------:R-:W-:Y:S01]  /*79a0*/  @!P4 IMAD.IADD R138, R138, 0x1, -R0.reuse ;  /* 0x000000018a8ac824 */ /* 0x100fe200078e0a00 */
[----:B------:R-:W-:Y:S01]  /*79b0*/  IADD3 R144, -R144, RZ, RZ ;  /* 0x000000ff90907210 */ /* 0x000fe20007ffe1ff */
[C---:B------:R-:W-:Y:S01]  /*79c0*/  IMAD R143, R0.reuse, R143, R149 ;  /* 0x0000008f008f7224 */ /* 0x040fe200078e0295 */
[----:B------:R-:W-:Y:S01]  /*79d0*/  IABS R149, R155 ;  /* 0x0000009b00957213 */ /* 0x000fe20000000000 */
[--C-:B------:R-:W-:Y:S01]  /*79e0*/  @!P5 IMAD.IADD R141, R141, 0x1, -R0.reuse ;  /* 0x000000018d8dd824 */ /* 0x100fe200078e0a00 */
[----:B------:R-:W-:Y:S01]  /*79f0*/  ISETP.GT.U32.AND P5, PT, R0, R140, PT ;  /* 0x0000008c0000720c */ /* 0x000fe20003fa4070 */
[----:B------:R-:W-:Y:S01]  /*7a00*/  @!P6 IMAD.IADD R142, R142, 0x1, -R0 ;  /* 0x000000018e8ee824 */ /* 0x000fe200078e0a00 */
[----:B------:R-:W-:Y:S01]  /*7a10*/  @!P1 IADD3 R138, -R138, RZ, RZ ;  /* 0x000000ff8a8a9210 */ /* 0x000fe20007ffe1ff */
[----:B------:R-:W-:Y:S01]  /*7a20*/  IMAD.HI.U32 R145, R244, R147, RZ ;  /* 0x00000093f4917227 */ /* 0x000fe200078e00ff */
[----:B------:R-:W-:Y:S02]  /*7a30*/  ISETP.GE.AND P4, PT, R146, RZ, PT ;  /* 0x000000ff9200720c */ /* 0x000fe40003f86270 */
[----:B------:R-:W-:Y:S01]  /*7a40*/  ISETP.GT.U32.AND P1, PT, R0, R141, PT ;  /* 0x0000008d0000720c */ /* 0x000fe20003f24070 */
[----:B------:R-:W-:Y:S01]  /*7a50*/  IMAD.HI.U32 R146, R244, R149, RZ ;  /* 0x00000095f4927227 */ /* 0x000fe200078e00ff */
[----:B------:R-:W-:-:S03]  /*7a60*/  ISETP.GT.U32.AND P6, PT, R0, R142, PT ;  /* 0x0000008e0000720c */ /* 0x000fc60003fc4070 */
[C---:B------:R-:W-:Y:S01]  /*7a70*/  IMAD R144, R0.reuse, R144, R151 ;  /* 0x0000009000907224 */ /* 0x040fe200078e0297 */
[----:B------:R-:W-:Y:S01]  /*7a80*/  IABS R151, R156 ;  /* 0x0000009c00977213 */ /* 0x000fe20000000000 */
[----:B------:R-:W-:Y:S02]  /*7a90*/  IMAD.MOV R145, RZ, RZ, -R145 ;  /* 0x000000ffff917224 */ /* 0x000fe400078e0a91 */
[----:B------:R-:W-:Y:S02]  /*7aa0*/  IMAD.MOV R146, RZ, RZ, -R146 ;  /* 0x000000ffff927224 */ /* 0x000fe400078e0a92 */
[----:B------:R-:W-:Y:S01]  /*7ab0*/  @!P2 IMAD.MOV R139, RZ, RZ, -R139 ;  /* 0x000000ffff8ba224 */ /* 0x000fe200078e0a8b */
[----:B------:R-:W-:Y:S01]  /*7ac0*/  ISETP.GT.U32.AND P2, PT, R0, R143, PT ;  /* 0x0000008f0000720c */ /* 0x000fe20003f44070 */
[----:B------:R-:W-:Y:S01]  /*7ad0*/  @!P5 IMAD.IADD R140, R140, 0x1, -R0 ;  /* 0x000000018c8cd824 */ /* 0x000fe200078e0a00 */
[C---:B------:R-:W-:Y:S01]  /*7ae0*/  ISETP.GT.U32.AND P5, PT, R0.reuse, R144, PT ;  /* 0x000000900000720c */ /* 0x040fe20003fa4070 */
[----:B------:R-:W-:-:S02]  /*7af0*/  IMAD R145, R0, R145, R147 ;  /* 0x0000009100917224 */ /* 0x000fc400078e0293 */
[C---:B------:R-:W-:Y:S02]  /*7b00*/  IMAD R146, R0.reuse, R146, R149 ;  /* 0x0000009200927224 */ /* 0x040fe400078e0295 */
[--C-:B------:R-:W-:Y:S01]  /*7b10*/  @!P1 IMAD.IADD R141, R141, 0x1, -R0.reuse ;  /* 0x000000018d8d9824 */ /* 0x100fe200078e0a00 */
[----:B------:R-:W-:Y:S01]  /*7b20*/  ISETP.GT.U32.AND P1, PT, R0, R145, PT ;  /* 0x000000910000720c */ /* 0x000fe20003f24070 */
[----:B------:R-:W-:Y:S01]  /*7b30*/  @!P6 IMAD.IADD R142, R142, 0x1, -R0 ;  /* 0x000000018e8ee824 */ /* 0x000fe200078e0a00 */
[----:B------:R-:W-:Y:S01]  /*7b40*/  ISETP.GT.U32.AND P6, PT, R0, R146, PT ;  /* 0x000000920000720c */ /* 0x000fe20003fc4070 */
[----:B------:R-:W-:Y:S01]  /*7b50*/  IMAD.HI.U32 R147, R244, R151, RZ ;  /* 0x00000097f4937227 */ /* 0x000fe200078e00ff */
[----:B------:R-:W-:-:S03]  /*7b60*/  @!P0 IADD3 R141, -R141, RZ, RZ ;  /* 0x000000ff8d8d8210 */ /* 0x000fc60007ffe1ff */
[--C-:B------:R-:W-:Y:S01]  /*7b70*/  @!P2 IMAD.IADD R143, R143, 0x1, -R0.reuse ;  /* 0x000000018f8fa824 */ /* 0x100fe200078e0a00 */
[----:B------:R-:W-:Y:S01]  /*7b80*/  ISETP.GE.AND P2, PT, R150, RZ, PT ;  /* 0x000000ff9600720c */ /* 0x000fe20003f46270 */
[--C-:B------:R-:W-:Y:S01]  /*7b90*/  @!P5 IMAD.IADD R144, R144, 0x1, -R0.reuse ;  /* 0x000000019090d824 */ /* 0x100fe200078e0a00 */
[----:B------:R-:W-:Y:S01]  /*7ba0*/  ISETP.GE.AND P5, PT, R152, RZ, PT ;  /* 0x000000ff9800720c */ /* 0x000fe20003fa6270 */
[----:B------:R-:W-:Y:S01]  /*7bb0*/  IMAD.MOV R147, RZ, RZ, -R147 ;  /* 0x000000ffff937224 */ /* 0x000fe200078e0a93 */
[----:B------:R-:W-:Y:S01]  /*7bc0*/  LOP3.LUT R152, R243, 0x13a, RZ, 0xfc, !PT ;  /* 0x0000013af3987812 */ /* 0x000fe200078efcff */
[--C-:B------:R-:W-:Y:S01]  /*7bd0*/  @!P1 IMAD.IADD R145, R145, 0x1, -R0.reuse ;  /* 0x0000000191919824 */ /* 0x100fe200078e0a00 */
[----:B------:R-:W-:Y:S01]  /*7be0*/  ISETP.GT.U32.AND P1, PT, R0, R143, PT ;  /* 0x0000008f0000720c */ /* 0x000fe20003f24070 */
[----:B------:R-:W-:Y:S01]  /*7bf0*/  @!P6 IMAD.IADD R146, R146, 0x1, -R0 ;  /* 0x000000019292e824 */ /* 0x000fe200078e0a00 */
[C---:B------:R-:W-:Y:S01]  /*7c00*/  ISETP.GT.U32.AND P6, PT, R0.reuse, R144, PT ;  /* 0x000000900000720c */ /* 0x040fe20003fc4070 */
[----:B------:R-:W-:Y:S01]  /*7c10*/  @!P3 IMAD.MOV R140, RZ, RZ, -R140 ;  /* 0x000000ffff8cb224 */ /* 0x000fe200078e0a8c */
[C---:B------:R-:W-:Y:S01]  /*7c20*/  ISETP.GT.U32.AND P3, PT, R0.reuse, R145, PT ;  /* 0x000000910000720c */ /* 0x040fe20003f64070 */
[----:B------:R-:W-:Y:S01]  /*7c30*/  IMAD R147, R0, R147, R151 ;  /* 0x0000009300937224 */ /* 0x000fe200078e0297 */
[----:B------:R-:W-:Y:S01]  /*7c40*/  IABS R151, R152 ;  /* 0x0000009800977213 */ /* 0x000fe20000000000 */
[----:B------:R-:W-:Y:S01]  /*7c50*/  IMAD.HI.U32 R150, R244, R153, RZ ;  /* 0x00000099f4967227 */ /* 0x000fe200078e00ff */
[----:B------:R-:W-:-:S03]  /*7c60*/  ISETP.GT.U32.AND P0, PT, R0, R146, PT ;  /* 0x000000920000720c */ /* 0x000fc60003f04070 */
[----:B------:R-:W-:-:S04]  /*7c70*/  IMAD.HI.U32 R149, R244, R151, RZ ;  /* 0x00000097f4957227 */ /* 0x000fc800078e00ff */
[--C-:B------:R-:W-:Y:S01]  /*7c80*/  @!P1 IMAD.IADD R143, R143, 0x1, -R0.reuse ;  /* 0x000000018f8f9824 */ /* 0x100fe200078e0a00 */
[----:B------:R-:W-:Y:S01]  /*7c90*/  ISETP.GE.AND P1, PT, R154, RZ, PT ;  /* 0x000000ff9a00720c */ /* 0x000fe20003f26270 */
[--C-:B------:R-:W-:Y:S01]  /*7ca0*/  @!P6 IMAD.IADD R144, R144, 0x1, -R0.reuse ;  /* 0x000000019090e824 */ /* 0x100fe200078e0a00 */
[C---:B------:R-:W-:Y:S01]  /*7cb0*/  ISETP.GT.U32.AND P6, PT, R0.reuse, R148, PT ;  /* 0x000000940000720c */ /* 0x040fe20003fc4070 */
[----:B------:R-:W-:Y:S01]  /*7cc0*/  @!P3 IMAD.IADD R145, R145, 0x1, -R0 ;  /* 0x000000019191b824 */ /* 0x000fe200078e0a00 */
[----:B------:R-:W-:Y:S01]  /*7cd0*/  ISETP.GE.AND P3, PT, R155, RZ, PT ;  /* 0x000000ff9b00720c */ /* 0x000fe20003f66270 */
[----:B------:R-:W-:Y:S01]  /*7ce0*/  @!P4 IMAD.MOV R142, RZ, RZ, -R142 ;  /* 0x000000ffff8ec224 */ /* 0x000fe200078e0a8e */
[----:B------:R-:W-:Y:S01]  /*7cf0*/  IADD3 R149, -R149, RZ, RZ ;  /* 0x000000ff95957210 */ /* 0x000fe20007ffe1ff */
[----:B------:R-:W-:Y:S01]  /*7d00*/  IMAD.MOV R150, RZ, RZ, -R150 ;  /* 0x000000ffff967224 */ /* 0x000fe200078e0a96 */
[----:B------:R-:W-:Y:S01]  /*7d10*/  ISETP.GT.U32.AND P4, PT, R0, R147, PT ;  /* 0x000000930000720c */ /* 0x000fe20003f84070 */
[--C-:B------:R-:W-:Y:S01]  /*7d20*/  @!P0 IMAD.IADD R146, R146, 0x1, -R0.reuse ;  /* 0x0000000192928824 */ /* 0x100fe200078e0a00 */
[----:B------:R-:W-:Y:S01]  /*7d30*/  ISETP.GE.AND P0, PT, R156, RZ, PT ;  /* 0x000000ff9c00720c */ /* 0x000fe20003f06270 */
[C---:B------:R-:W-:Y:S01]  /*7d40*/  IMAD R149, R0.reuse, R149, R151 ;  /* 0x0000009500957224 */ /* 0x040fe200078e0297 */
[C---:B------:R-:W-:Y:S01]  /*7d50*/  LOP3.LUT R151, R243.reuse, 0x13e, RZ, 0xfc, !PT ;  /* 0x0000013ef3977812 */ /* 0x040fe200078efcff */
[----:B------:R-:W-:Y:S01]  /*7d60*/  IMAD R150, R0, R150, R153 ;  /* 0x0000009600967224 */ /* 0x000fe200078e0299 */
[----:B------:R-:W-:Y:S01]  /*7d70*/  LOP3.LUT R154, R243, 0x142, RZ, 0xfc, !PT ;  /* 0x00000142f39a7812 */ /* 0x000fe200078efcff */
[----:B------:R-:W-:Y:S01]  /*7d80*/  @!P6 IMAD.IADD R148, R148, 0x1, -R0 ;  /* 0x000000019494e824 */ /* 0x000fe200078e0a00 */
[----:B------:R-:W-:Y:S01]  /*7d90*/  IABS R153, R151 ;  /* 0x0000009700997213 */ /* 0x000fe20000000000 */
[----:B------:R-:W-:Y:S01]  /*7da0*/  @!P1 IMAD.MOV R145, RZ, RZ, -R145 ;  /* 0x000000ffff919224 */ /* 0x000fe200078e0a91 */
[C---:B------:R-:W-:Y:S01]  /*7db0*/  ISETP.GT.U32.AND P1, PT, R0.reuse, R149, PT ;  /* 0x000000950000720c */ /* 0x040fe20003f24070 */
[----:B------:R-:W-:Y:S01]  /*7dc0*/  @!P3 IMAD.MOV R146, RZ, RZ, -R146 ;  /* 0x000000ffff92b224 */ /* 0x000fe200078e0a92 */
[C---:B------:R-:W-:Y:S01]  /*7dd0*/  ISETP.GT.U32.AND P6, PT, R0.reuse, R148, PT ;  /* 0x000000940000720c */ /* 0x040fe20003fc4070 */
[----:B------:R-:W-:Y:S01]  /*7de0*/  @!P4 IMAD.IADD R147, R147, 0x1, -R0 ;  /* 0x000000019393c824 */ /* 0x000fe200078e0a00 */
[C---:B------:R-:W-:Y:S01]  /*7df0*/  ISETP.GT.U32.AND P3, PT, R0.reuse, R150, PT ;  /* 0x000000960000720c */ /* 0x040fe20003f64070 */
[----:B------:R-:W-:Y:S01]  /*7e00*/  @!P2 IMAD.MOV R143, RZ, RZ, -R143 ;  /* 0x000000ffff8fa224 */ /* 0x000fe200078e0a8f */
[----:B------:R-:W-:Y:S01]  /*7e10*/  ISETP.GE.AND P4, PT, R157, RZ, PT ;  /* 0x000000ff9d00720c */ /* 0x000fe20003f86270 */
[----:B------:R-:W-:Y:S01]  /*7e20*/  @!P5 IMAD.MOV R144, RZ, RZ, -R144 ;  /* 0x000000ffff90d224 */ /* 0x000fe200078e0a90 */
[----:B------:R-:W-:-:S02]  /*7e30*/  ISETP.GT.U32.AND P2, PT, R0, R147, PT ;  /* 0x000000930000720c */ /* 0x000fc40003f44070 */
[----:B------:R-:W-:Y:S02]  /*7e40*/  ISETP.GE.AND P5, PT, R152, RZ, PT ;  /* 0x000000ff9800720c */ /* 0x000fe40003fa6270 */
[----:B------:R-:W-:Y:S01]  /*7e50*/  LOP3.LUT R152, R243, 0x140, RZ, 0xfc, !PT ;  /* 0x00000140f3987812 */ /* 0x000fe200078efcff */
[--C-:B------:R-:W-:Y:S01]  /*7e60*/  @!P1 IMAD.IADD R149, R149, 0x1, -R0.reuse ;  /* 0x0000000195959824 */ /* 0x100fe200078e0a00 */
[----:B------:R-:W-:Y:S01]  /*7e70*/  LOP3.LUT R156, R243, 0x146, RZ, 0xfc, !PT ;  /* 0x00000146f39c7812 */ /* 0x000fe200078efcff */
[--C-:B------:R-:W-:Y:S01]  /*7e80*/  @!P6 IMAD.IADD R148, R148, 0x1, -R0.reuse ;  /* 0x000000019494e824 */ /* 0x100fe200078e0a00 */
[----:B------:R-:W-:Y:S01]  /*7e90*/  ISETP.GE.AND P6, PT, R151, RZ, PT ;  /* 0x000000ff9700720c */ /* 0x000fe20003fc6270 */
[----:B------:R-:W-:Y:S01]  /*7ea0*/  @!P3 IMAD.IADD R150, R150, 0x1, -R0 ;  /* 0x000000019696b824 */ /* 0x000fe200078e0a00 */
[----:B------:R-:W-:Y:S01]  /*7eb0*/  ISETP.GT.U32.AND P3, PT, R0, R149, PT ;  /* 0x000000950000720c */ /* 0x000fe20003f64070 */
[----:B------:R-:W-:Y:S01]  /*7ec0*/  IMAD.HI.U32 R151, R244, R153, RZ ;  /* 0x00000099f4977227 */ /* 0x000fe200078e00ff */
[----:B------:R-:W-:-:S02]  /*7ed0*/  IABS R155, R152 ;  /* 0x00000098009b7213 */ /* 0x000fc40000000000 */
[----:B------:R-:W-:Y:S01]  /*7ee0*/  @!P2 IADD3 R147, R147, -R0, RZ ;  /* 0x800000009393a210 */ /* 0x000fe20007ffe0ff */
[----:B------:R-:W-:Y:S01]  /*7ef0*/  IMAD.MOV R151, RZ, RZ, -R151 ;  /* 0x000000ffff977224 */ /* 0x000fe200078e0a97 */
[----:B------:R-:W-:Y:S01]  /*7f00*/  ISETP.GE.AND P1, PT, R152, RZ, PT ;  /* 0x000000ff9800720c */ /* 0x000fe20003f26270 */
[----:B------:R-:W-:Y:S01]  /*7f10*/  IMAD.HI.U32 R152, R244, R155, RZ ;  /* 0x0000009bf4987227 */ /* 0x000fe200078e00ff */
[----:B------:R-:W-:Y:S02]  /*7f20*/  ISETP.GE.AND P2, PT, R158, RZ, PT ;  /* 0x000000ff9e00720c */ /* 0x000fe40003f46270 */
[----:B------:R-:W-:Y:S01]  /*7f30*/  @!P4 IADD3 R148, -R148, RZ, RZ ;  /* 0x000000ff9494c210 */ /* 0x000fe20007ffe1ff */
[----:B------:R-:W-:Y:S01]  /*7f40*/  IMAD R151, R0, R151, R153 ;  /* 0x0000009700977224 */ /* 0x000fe200078e0299 */
[----:B------:R-:W-:Y:S01]  /*7f50*/  ISETP.GE.AND P4, PT, R154, RZ, PT ;  /* 0x000000ff9a00720c */ /* 0x000fe20003f86270 */
[----:B------:R-:W-:Y:S01]  /*7f60*/  @!P0 IMAD.MOV R147, RZ, RZ, -R147 ;  /* 0x000000ffff938224 */ /* 0x000fe200078e0a93 */
[C---:B------:R-:W-:Y:S01]  /*7f70*/  ISETP.GT.U32.AND P0, PT, R0.reuse, R150, PT ;  /* 0x000000960000720c */ /* 0x040fe20003f04070 */
[----:B------:R-:W-:Y:S01]  /*7f80*/  @!P3 IMAD.IADD R149, R149, 0x1, -R0 ;  /* 0x000000019595b824 */ /* 0x000fe200078e0a00 */
[C---:B------:R-:W-:Y:S01]  /*7f90*/  ISETP.GT.U32.AND P3, PT, R0.reuse, R151, PT ;  /* 0x000000970000720c */ /* 0x040fe20003f64070 */
[----:B------:R-:W-:Y:S01]  /*7fa0*/  IMAD.MOV R152, RZ, RZ, -R152 ;  /* 0x000000ffff987224 */ /* 0x000fe200078e0a98 */
[----:B------:R-:W-:Y:S01]  /*7fb0*/  IABS R154, R154 ;  /* 0x0000009a009a7213 */ /* 0x000fe20000000000 */
[----:B------:R-:W-:Y:S01]  /*7fc0*/  @!P5 IMAD.MOV R149, RZ, RZ, -R149 ;  /* 0x000000ffff95d224 */ /* 0x000fe200078e0a95 */
[----:B------:R-:W-:Y:S01]  /*7fd0*/  LOP3.LUT R153, R243, 0x144, RZ, 0xfc, !PT ;  /* 0x00000144f3997812 */ /* 0x000fe200078efcff */
[----:B------:R-:W-:Y:S01]  /*7fe0*/  IMAD R152, R0, R152, R155 ;  /* 0x0000009800987224 */ /* 0x000fe200078e029b */
[----:B------:R-:W-:Y:S01]  /*7ff0*/  IABS R159, R156 ;  /* 0x0000009c009f7213 */ /* 0x000fe20000000000 */
[----:B------:R-:W-:Y:S01]  /*8000*/  IMAD.MOV.U32 R155, RZ, RZ, R154 ;  /* 0x000000ffff9b7224 */ /* 0x000fe200078e009a */
[----:B------:R-:W-:-:S02]  /*8010*/  IABS R157, R153 ;  /* 0x00000099009d7213 */ /* 0x000fc40000000000 */
[----:B------:R-:W-:Y:S01]  /*8020*/  ISETP.GT.U32.AND P5, PT, R0, R152, PT ;  /* 0x000000980000720c */ /* 0x000fe20003fa4070 */
[--C-:B------:R-:W-:Y:S01]  /*8030*/  @!P0 IMAD.IADD R150, R150, 0x1, -R0.reuse ;  /* 0x0000000196968824 */ /* 0x100fe200078e0a00 */
[----:B------:R-:W-:Y:S01]  /*8040*/  ISETP.GE.AND P0, PT, R153, RZ, PT ;  /* 0x000000ff9900720c */ /* 0x000fe20003f06270 */
[----:B------:R-:W-:Y:S01]  /*8050*/  @!P3 IMAD.IADD R151, R151, 0x1, -R0 ;  /* 0x000000019797b824 */ /* 0x000fe200078e0a00 */
[----:B------:R-:W-:Y:S01]  /*8060*/  ISETP.GE.AND P3, PT, R156, RZ, PT ;  /* 0x000000ff9c00720c */ /* 0x000fe20003f66270 */
[----:B------:R-:W-:Y:S01]  /*8070*/  IMAD.HI.U32 R153, R244, R155, RZ ;  /* 0x0000009bf4997227 */ /* 0x000fe200078e00ff */
[----:B------:R-:W-:Y:S02]  /*8080*/  @!P2 IADD3 R150, -R150, RZ, RZ ;  /* 0x000000ff9696a210 */ /* 0x000fe40007ffe1ff */
[----:B------:R-:W-:Y:S01]  /*8090*/  ISETP.GT.U32.AND P2, PT, R0, R151, PT ;  /* 0x000000970000720c */ /* 0x000fe20003f44070 */
[----:B------:R-:W-:Y:S02]  /*80a0*/  IMAD.MOV R153, RZ, RZ, -R153 ;  /* 0x000000ffff997224 */ /* 0x000fe400078e0a99 */
[----:B------:R-:W-:-:S04]  /*80b0*/  IMAD.HI.U32 R156, R244, R161, RZ ;  /* 0x000000a1f49c7227 */ /* 0x000fc800078e00ff */
[----:B------:R-:W-:Y:S02]  /*80c0*/  @!P5 IMAD.IADD R152, R152, 0x1, -R0 ;  /* 0x000000019898d824 */ /* 0x000fe400078e0a00 */
[----:B------:R-:W-:Y:S02]  /*80d0*/  IMAD R153, R0, R153, R155 ;  /* 0x0000009900997224 */ /* 0x000fe400078e029b */
[----:B------:R-:W-:Y:S01]  /*80e0*/  IMAD.HI.U32 R155, R244, R159, RZ ;  /* 0x0000009ff49b7227 */ /* 0x000fe200078e00ff */
[----:B------:R-:W-:-:S03]  /*80f0*/  ISETP.GT.U32.AND P5, PT, R0, R152, PT ;  /* 0x000000980000720c */ /* 0x000fc60003fa4070 */
[----:B------:R-:W-:Y:S01]  /*8100*/  @!P2 IMAD.IADD R151, R151, 0x1, -R0 ;  /* 0x000000019797a824 */ /* 0x000fe200078e0a00 */
[C---:B------:R-:W-:Y:S01]  /*8110*/  ISETP.GT.U32.AND P2, PT, R0.reuse, R153, PT ;  /* 0x000000990000720c */ /* 0x040fe20003f44070 */
[----:B------:R-:W-:Y:S02]  /*8120*/  IMAD.MOV R155, RZ, RZ, -R155 ;  /* 0x000000ffff9b7224 */ /* 0x000fe400078e0a9b */
[----:B------:R-:W-:Y:S02]  /*8130*/  IMAD.MOV R156, RZ, RZ, -R156 ;  /* 0x000000ffff9c7224 */ /* 0x000fe400078e0a9c */
[C---:B------:R-:W-:Y:S01]  /*8140*/  IMAD R155, R0.reuse, R155, R159 ;  /* 0x0000009b009b7224 */ /* 0x040fe200078e029f */
[----:B------:R-:W-:Y:S01]  /*8150*/  IABS R159, R164 ;  /* 0x000000a4009f7213 */ /* 0x000fe20000000000 */
[----:B------:R-:W-:Y:S01]  /*8160*/  IMAD R156, R0, R156, R161 ;  /* 0x0000009c009c7224 */ /* 0x000fe200078e02a1 */
[----:B------:R-:W-:Y:S01]  /*8170*/  IABS R161, R166 ;  /* 0x000000a600a17213 */ /* 0x000fe20000000000 */
[----:B------:R-:W-:Y:S01]  /*8180*/  IMAD.HI.U32 R154, R244, R157, RZ ;  /* 0x0000009df49a7227 */ /* 0x000fe200078e00ff */
[----:B------:R-:W-:-:S02]  /*8190*/  @!P5 IADD3 R152, R152, -R0, RZ ;  /* 0x800000009898d210 */ /* 0x000fc40007ffe0ff */
[C---:B------:R-:W-:Y:S01]  /*81a0*/  ISETP.GT.U32.AND P5, PT, R0.reuse, R155, PT ;  /* 0x0000009b0000720c */ /* 0x040fe20003fa4070 */
[----:B------:R-:W-:Y:S01]  /*81b0*/  @!P2 IMAD.IADD R153, R153, 0x1, -R0 ;  /* 0x000000019999a824 */ /* 0x000fe200078e0a00 */
[C---:B------:R-:W-:Y:S01]  /*81c0*/  ISETP.GT.U32.AND P2, PT, R0.reuse, R156, PT ;  /* 0x0000009c0000720c */ /* 0x040fe20003f44070 */
[----:B------:R-:W-:Y:S02]  /*81d0*/  IMAD.MOV R154, RZ, RZ, -R154 ;  /* 0x000000ffff9a7224 */ /* 0x000fe400078e0a9a */
[----:B------:R-:W-:Y:S02]  /*81e0*/  @!P6 IMAD.MOV R151, RZ, RZ, -R151 ;  /* 0x000000ffff97e224 */ /* 0x000fe400078e0a97 */
[----:B------:R-:W-:Y:S02]  /*81f0*/  IMAD R154, R0, R154, R157 ;  /* 0x0000009a009a7224 */ /* 0x000fe400078e029d */
[----:B------:R-:W-:-:S03]  /*8200*/  IMAD.HI.U32 R158, R244, R159, RZ ;  /* 0x0000009ff49e7227 */ /* 0x000fc600078e00ff */
[----:B------:R-:W-:Y:S01]  /*8210*/  ISETP.GT.U32.AND P6, PT, R0, R154, PT ;  /* 0x0000009a0000720c */ /* 0x000fe20003fc4070 */
[--C-:B------:R-:W-:Y:S01]  /*8220*/  @!P5 IMAD.IADD R155, R155, 0x1, -R0.reuse ;  /* 0x000000019b9bd824 */ /* 0x100fe200078e0a00 */
[----:B------:R-:W-:Y:S01]  /*8230*/  IADD3 R158, -R158, RZ, RZ ;  /* 0x000000ff9e9e7210 */ /* 0x000fe20007ffe1ff */
[----:B------:R-:W-:Y:S02]  /*8240*/  @!P2 IMAD.IADD R156, R156, 0x1, -R0 ;  /* 0x000000019c9ca824 */ /* 0x000fe400078e0a00 */
[----:B------:R-:W-:Y:S01]  /*8250*/  IMAD.HI.U32 R157, R244, R163, RZ ;  /* 0x000000a3f49d7227 */ /* 0x000fe200078e00ff */
[----:B------:R-:W-:-:S03]  /*8260*/  ISETP.GT.U32.AND P2, PT, R0, R155, PT ;  /* 0x0000009b0000720c */ /* 0x000fc60003f44070 */
[----:B------:R-:W-:Y:S02]  /*8270*/  IMAD R158, R0, R158, R159 ;  /* 0x0000009e009e7224 */ /* 0x000fe400078e029f */
[----:B------:R-:W-:Y:S02]  /*8280*/  IMAD.MOV R157, RZ, RZ, -R157 ;  /* 0x000000ffff9d7224 */ /* 0x000fe400078e0a9d */
[----:B------:R-:W-:Y:S01]  /*8290*/  @!P6 IMAD.IADD R154, R154, 0x1, -R0 ;  /* 0x000000019a9ae824 */ /* 0x000fe200078e0a00 */
[C---:B------:R-:W-:Y:S01]  /*82a0*/  ISETP.GT.U32.AND P6, PT, R0.reuse, R153, PT ;  /* 0x000000990000720c */ /* 0x040fe20003fc4070 */
[----:B------:R-:W-:Y:S01]  /*82b0*/  IMAD R157, R0, R157, R163 ;  /* 0x0000009d009d7224 */ /* 0x000fe200078e02a3 */
[----:B------:R-:W-:Y:S01]  /*82c0*/  IABS R163, R167 ;  /* 0x000000a700a37213 */ /* 0x000fe20000000000 */
[----:B------:R-:W-:Y:S01]  /*82d0*/  IMAD.HI.U32 R159, R244, R161, RZ ;  /* 0x000000a1f49f7227 */ /* 0x000fe200078e00ff */
[----:B------:R-:W-:-:S03]  /*82e0*/  ISETP.GT.U32.AND P5, PT, R0, R154, PT ;  /* 0x0000009a0000720c */ /* 0x000fc60003fa4070 */
[----:B------:R-:W-:Y:S01]  /*82f0*/  @!P2 IMAD.IADD R155, R155, 0x1, -R0 ;  /* 0x000000019b9ba824 */ /* 0x000fe200078e0a00 */
[C---:B------:R-:W-:Y:S01]  /*8300*/  ISETP.GT.U32.AND P2, PT, R0.reuse, R158, PT ;  /* 0x0000009e0000720c */ /* 0x040fe20003f44070 */
[----:B------:R-:W-:Y:S02]  /*8310*/  IMAD.MOV R159, RZ, RZ, -R159 ;  /* 0x000000ffff9f7224 */ /* 0x000fe400078e0a9f */
[----:B------:R-:W-:Y:S01]  /*8320*/  @!P1 IMAD.MOV R152, RZ, RZ, -R152 ;  /* 0x000000ffff989224 */ /* 0x000fe200078e0a98 */
[C---:B------:R-:W-:Y:S01]  /*8330*/  ISETP.GT.U32.AND P1, PT, R0.reuse, R156, PT ;  /* 0x0000009c0000720c */ /* 0x040fe20003f24070 */
[--C-:B------:R-:W-:Y:S01]  /*8340*/  @!P6 IMAD.IADD R153, R153, 0x1, -R0.reuse ;  /* 0x000000019999e824 */ /* 0x100fe200078e0a00 */
[C---:B------:R-:W-:Y:S01]  /*8350*/  ISETP.GT.U32.AND P6, PT, R0.reuse, R157, PT ;  /* 0x0000009d0000720c */ /* 0x040fe20003fc4070 */
[----:B------:R-:W-:Y:S02]  /*8360*/  IMAD R159, R0, R159, R161 ;  /* 0x0000009f009f7224 */ /* 0x000fe400078e02a1 */
[----:B------:R-:W-:Y:S01]  /*8370*/  @!P5 IMAD.IADD R154, R154, 0x1, -R0 ;  /* 0x000000019a9ad824 */ /* 0x000fe200078e0a00 */
[----:B------:R-:W-:Y:S01]  /*8380*/  ISETP.GE.AND P5, PT, R160, RZ, PT ;  /* 0x000000ffa000720c */ /* 0x000fe20003fa6270 */
[----:B------:R-:W-:-:S04]  /*8390*/  IMAD.HI.U32 R161, R244, R165, RZ ;  /* 0x000000a5f4a17227 */ /* 0x000fc800078e00ff */
[----:B------:R-:W-:Y:S02]  /*83a0*/  @!P2 IMAD.IADD R158, R158, 0x1, -R0 ;  /* 0x000000019e9ea824 */ /* 0x000fe400078e0a00 */
[----:B------:R-:W-:Y:S02]  /*83b0*/  @!P0 IMAD.MOV R154, RZ, RZ, -R154 ;  /* 0x000000ffff9a8224 */ /* 0x000fe400078e0a9a */
[----:B------:R-:W-:Y:S01]  /*83c0*/  IMAD.MOV R161, RZ, RZ, -R161 ;  /* 0x000000ffffa17224 */ /* 0x000fe200078e0aa1 */
[----:B------:R-:W-:Y:S01]  /*83d0*/  ISETP.GT.U32.AND P0, PT, R0, R158, PT ;  /* 0x0000009e0000720c */ /* 0x000fe20003f04070 */
[----:B------:R-:W-:Y:S01]  /*83e0*/  IMAD.HI.U32 R160, R244, R163, RZ ;  /* 0x000000a3f4a07227 */ /* 0x000fe200078e00ff */
[----:B------:R-:W-:Y:S02]  /*83f0*/  @!P6 IADD3 R157, R157, -R0, RZ ;  /* 0x800000009d9de210 */ /* 0x000fe40007ffe0ff */
[----:B------:R-:W-:Y:S01]  /*8400*/  ISETP.GE.AND P6, PT, R164, RZ, PT ;  /* 0x000000ffa400720c */ /* 0x000fe20003fc6270 */
[C---:B------:R-:W-:Y:S01]  /*8410*/  IMAD R161, R0.reuse, R161, R165 ;  /* 0x000000a100a17224 */ /* 0x040fe200078e02a5 */
[----:B------:R-:W-:Y:S01]  /*8420*/  ISETP.GT.U32.AND P2, PT, R0, R157, PT ;  /* 0x0000009d0000720c */ /* 0x000fe20003f44070 */
[----:B------:R-:W-:Y:S01]  /*8430*/  IMAD.MOV R160, RZ, RZ, -R160 ;  /* 0x000000ffffa07224 */ /* 0x000fe200078e0aa0 */
[C---:B------:R-:W-:Y:S01]  /*8440*/  LOP3.LUT R164, R243.reuse, 0x154, RZ, 0xfc, !PT ;  /* 0x00000154f3a47812 */ /* 0x040fe200078efcff */
[--C-:B------:R-:W-:Y:S01]  /*8450*/  @!P1 IMAD.IADD R156, R156, 0x1, -R0.reuse ;  /* 0x000000019c9c9824 */ /* 0x100fe200078e0a00 */
[----:B------:R-:W-:Y:S01]  /*8460*/  ISETP.GE.AND P1, PT, R162, RZ, PT ;  /* 0x000000ffa200720c */ /* 0x000fe20003f26270 */
[----:B------:R-:W-:Y:S01]  /*8470*/  IMAD R160, R0, R160, R163 ;  /* 0x000000a000a07224 */ /* 0x000fe200078e02a3 */
[----:B------:R-:W-:Y:S01]  /*8480*/  IABS R165, R164 ;  /* 0x000000a400a57213 */ /* 0x000fe20000000000 */
[----:B------:R-:W-:Y:S01]  /*8490*/  @!P0 IMAD.IADD R158, R158, 0x1, -R0 ;  /* 0x000000019e9e8824 */ /* 0x000fe200078e0a00 */
[C---:B------:R-:W-:Y:S01]  /*84a0*/  ISETP.GT.U32.AND P0, PT, R0.reuse, R161, PT ;  /* 0x000000a10000720c */ /* 0x040fe20003f04070 */
[----:B------:R-:W-:Y:S01]  /*84b0*/  @!P4 IMAD.MOV R153, RZ, RZ, -R153 ;  /* 0x000000ffff99c224 */ /* 0x000fe200078e0a99 */
[----:B------:R-:W-:Y:S01]  /*84c0*/  ISETP.GT.U32.AND P4, PT, R0, R159, PT ;  /* 0x0000009f0000720c */ /* 0x000fe20003f84070 */
[----:B------:R-:W-:Y:S01]  /*84d0*/  @!P3 IMAD.MOV R155, RZ, RZ, -R155 ;  /* 0x000000ffff9bb224 */ /* 0x000fe200078e0a9b */
[----:B------:R-:W-:Y:S01]  /*84e0*/  ISETP.GE.AND P3, PT, R166, RZ, PT ;  /* 0x000000ffa600720c */ /* 0x000fe20003f66270 */
[----:B------:R-:W-:Y:S01]  /*84f0*/  @!P5 IMAD.MOV R156, RZ, RZ, -R156 ;  /* 0x000000ffff9cd224 */ /* 0x000fe200078e0a9c */
[----:B------:R-:W-:Y:S01]  /*8500*/  ISETP.GT.U32.AND P5, PT, R0, R160, PT ;  /* 0x000000a00000720c */ /* 0x000fe20003fa4070 */
[----:B------:R-:W-:Y:S01]  /*8510*/  IMAD.HI.U32 R162, R244, R165, RZ ;  /* 0x000000a5f4a27227 */ /* 0x000fe200078e00ff */
[----:B------:R-:W-:-:S02]  /*8520*/  LOP3.LUT R166, R243, 0x156, RZ, 0xfc, !PT ;  /* 0x00000156f3a67812 */ /* 0x000fc400078efcff */
[----:B------:R-:W-:Y:S01]  /*8530*/  @!P2 IADD3 R157, R157, -R0, RZ ;  /* 0x800000009d9da210 */ /* 0x000fe20007ffe0ff */
[----:B------:R-:W-:Y:S01]  /*8540*/  IMAD.MOV R162, RZ, RZ, -R162 ;  /* 0x000000ffffa27224 */ /* 0x000fe200078e0aa2 */
[----:B------:R-:W-:Y:S01]  /*8550*/  ISETP.GE.AND P2, PT, R167, RZ, PT ;  /* 0x000000ffa700720c */ /* 0x000fe20003f46270 */
[--C-:B------:R-:W-:Y:S01]  /*8560*/  @!P0 IMAD.IADD R161, R161, 0x1, -R0.reuse ;  /* 0x00000001a1a18824 */ /* 0x100fe200078e0a00 */
[----:B------:R-:W-:Y:S01]  /*8570*/  IABS R167, R166 ;  /* 0x000000a600a77213 */ /* 0x000fe20000000000 */
[----:B------:R-:W-:Y:S01]  /*8580*/  @!P4 IMAD.IADD R159, R159, 0x1, -R0 ;  /* 0x000000019f9fc824 */ /* 0x000fe200078e0a00 */
[----:B------:R-:W-:Y:S01]  /*8590*/  ISETP.GE.AND P4, PT, R168, RZ, PT ;  /* 0x000000ffa800720c */ /* 0x000fe20003f86270 */
[C---:B------:R-:W-:Y:S01]  /*85a0*/  IMAD R162, R0.reuse, R162, R165 ;  /* 0x000000a200a27224 */ /* 0x040fe200078e02a5 */
[----:B------:R-:W-:Y:S01]  /*85b0*/  ISETP.GT.U32.AND P0, PT, R0, R161, PT ;  /* 0x000000a10000720c */ /* 0x000fe20003f04070 */
[----:B------:R-:W-:Y:S01]  /*85c0*/  IMAD.HI.U32 R163, R244, R167, RZ ;  /* 0x000000a7f4a37227 */ /* 0x000fe200078e00ff */
[----:B------:R-:W-:-:S03]  /*85d0*/  LOP3.LUT R168, R243, 0x158, RZ, 0xfc, !PT ;  /* 0x00000158f3a87812 */ /* 0x000fc600078efcff */
[----:B------:R-:W-:Y:S01]  /*85e0*/  @!P5 IMAD.IADD R160, R160, 0x1, -R0 ;  /* 0x00000001a0a0d824 */ /* 0x000fe200078e0a00 */
[C---:B------:R-:W-:Y:S01]  /*85f0*/  ISETP.GT.U32.AND P5, PT, R0.reuse, R159, PT ;  /* 0x0000009f0000720c */ /* 0x040fe20003fa4070 */
[----:B------:R-:W-:Y:S01]  /*8600*/  @!P1 IMAD.MOV R157, RZ, RZ, -R157 ;  /* 0x000000ffff9d9224 */ /* 0x000fe200078e0a9d */
[----:B------:R-:W-:Y:S01]  /*8610*/  IADD3 R163, -R163, RZ, RZ ;  /* 0x000000ffa3a37210 */ /* 0x000fe20007ffe1ff */
[----:B------:R-:W-:Y:S01]  /*8620*/  @!P6 IMAD.MOV R158, RZ, RZ, -R158 ;  /* 0x000000ffff9ee224 */ /* 0x000fe200078e0a9e */
[----:B------:R-:W-:Y:S01]  /*8630*/  ISETP.GT.U32.AND P1, PT, R0, R160, PT ;  /* 0x000000a00000720c */ /* 0x000fe20003f24070 */
[----:B------:R-:W-:Y:S01]  /*8640*/  IMAD.HI.U32 R165, R244, R171, RZ ;  /* 0x000000abf4a57227 */ /* 0x000fe200078e00ff */
[----:B------:R-:W-:-:S03]  /*8650*/  IABS R169, R168 ;  /* 0x000000a800a97213 */ /* 0x000fc60000000000 */
[C---:B------:R-:W-:Y:S01]  /*8660*/  IMAD R163, R0.reuse, R163, R167 ;  /* 0x000000a300a37224 */ /* 0x040fe200078e02a7 */
[----:B------:R-:W-:Y:S01]  /*8670*/  IABS R167, R172 ;  /* 0x000000ac00a77213 */ /* 0x000fe20000000000 */
[--C-:B------:R-:W-:Y:S02]  /*8680*/  @!P0 IMAD.IADD R161, R161, 0x1, -R0.reuse ;  /* 0x00000001a1a18824 */ /* 0x100fe400078e0a00 */
[--C-:B------:R-:W-:Y:S01]  /*8690*/  @!P5 IMAD.IADD R159, R159, 0x1, -R0.reuse ;  /* 0x000000019f9fd824 */ /* 0x100fe200078e0a00 */
[C---:B------:R-:W-:Y:S01]  /*86a0*/  ISETP.GT.U32.AND P0, PT, R0.reuse, R163, PT ;  /* 0x000000a30000720c */ /* 0x040fe20003f04070 */
[----:B------:R-:W-:Y:S01]  /*86b0*/  IMAD.MOV R165, RZ, RZ, -R165 ;  /* 0x000000ffffa57224 */ /* 0x000fe200078e0aa5 */
[----:B------:R-:W-:Y:S01]  /*86c0*/  ISETP.GT.U32.AND P5, PT, R0, R162, PT ;  /* 0x000000a20000720c */ /* 0x000fe20003fa4070 */
[----:B------:R-:W-:Y:S01]  /*86d0*/  @!P1 IMAD.IADD R160, R160, 0x1, -R0 ;  /* 0x00000001a0a09824 */ /* 0x000fe200078e0a00 */
[----:B------:R-:W-:Y:S01]  /*86e0*/  ISETP.GE.AND P1, PT, R164, RZ, PT ;  /* 0x000000ffa400720c */ /* 0x000fe20003f26270 */
[----:B------:R-:W-:-:S04]  /*86f0*/  IMAD.HI.U32 R164, R244, R169, RZ ;  /* 0x000000a9f4a47227 */ /* 0x000fc800078e00ff */
[----:B------:R-:W-:Y:S02]  /*8700*/  IMAD.MOV R164, RZ, RZ, -R164 ;  /* 0x000000ffffa47224 */ /* 0x000fe400078e0aa4 */
[----:B------:R-:W-:Y:S02]  /*8710*/  @!P3 IMAD.MOV R159, RZ, RZ, -R159 ;  /* 0x000000ffff9fb224 */ /* 0x000fe400078e0a9f */
[----:B------:R-:W-:Y:S01]  /*8720*/  @!P0 IADD3 R163, R163, -R0, RZ ;  /* 0x80000000a3a38210 */ /* 0x000fe20007ffe0ff */
[----:B------:R-:W-:Y:S01]  /*8730*/  IMAD R164, R0, R164, R169 ;  /* 0x000000a400a47224 */ /* 0x000fe200078e02a9 */
[----:B------:R-:W-:Y:S01]  /*8740*/  IABS R169, R174 ;  /* 0x000000ae00a97213 */ /* 0x000fe20000000000 */
[----:B------:R-:W-:Y:S01]  /*8750*/  @!P5 IMAD.IADD R162, R162, 0x1, -R0 ;  /* 0x00000001a2a2d824 */ /* 0x000fe200078e0a00 */
[----:B------:R-:W-:Y:S01]  /*8760*/  ISETP.GE.AND P5, PT, R166, RZ, PT ;  /* 0x000000ffa600720c */ /* 0x000fe20003fa6270 */
[----:B------:R-:W-:Y:S01]  /*8770*/  IMAD.HI.U32 R166, R244, R167, RZ ;  /* 0x000000a7f4a67227 */ /* 0x000fe200078e00ff */
[----:B------:R-:W-:-:S02]  /*8780*/  ISETP.GT.U32.AND P6, PT, R0, R163, PT ;  /* 0x000000a30000720c */ /* 0x000fc40003fc4070 */
[C---:B------:R-:W-:Y:S01]  /*8790*/  ISETP.GT.U32.AND P0, PT, R0.reuse, R162, PT ;  /* 0x000000a20000720c */ /* 0x040fe20003f04070 */
[----:B------:R-:W-:Y:S01]  /*87a0*/  IMAD.MOV R166, RZ, RZ, -R166 ;  /* 0x000000ffffa67224 */ /* 0x000fe200078e0aa6 */
[C---:B------:R-:W-:Y:S01]  /*87b0*/  ISETP.GT.U32.AND P3, PT, R0.reuse, R164, PT ;  /* 0x000000a40000720c */ /* 0x040fe20003f64070 */
[C---:B------:R-:W-:Y:S02]  /*87c0*/  IMAD R165, R0.reuse, R165, R171 ;  /* 0x000000a500a57224 */ /* 0x040fe400078e02ab */
[C---:B------:R-:W-:Y:S02]  /*87d0*/  IMAD R166, R0.reuse, R166, R167 ;  /* 0x000000a600a67224 */ /* 0x040fe400078e02a7 */
[----:B------:R-:W-:Y:S01]  /*87e0*/  @!P4 IMAD.MOV R161, RZ, RZ, -R161 ;  /* 0x000000ffffa1c224 */ /* 0x000fe200078e0aa1 */
[----:B------:R-:W-:Y:S01]  /*87f0*/  ISETP.GT.U32.AND P4, PT, R0, R165, PT ;  /* 0x000000a50000720c */ /* 0x000fe20003f84070 */
[----:B------:R-:W-:Y:S01]  /*8800*/  @!P2 IMAD.MOV R160, RZ, RZ, -R160 ;  /* 0x000000ffffa0a224 */ /* 0x000fe200078e0aa0 */
[----:B------:R-:W-:Y:S01]  /*8810*/  ISETP.GE.AND P2, PT, R168, RZ, PT ;  /* 0x000000ffa800720c */ /* 0x000fe20003f46270 */
[----:B------:R-:W-:Y:S01]  /*8820*/  IMAD.HI.U32 R167, R244, R169, RZ ;  /* 0x000000a9f4a77227 */ /* 0x000fe200078e00ff */
[----:B------:R-:W-:-:S02]  /*8830*/  @!P6 IADD3 R163, R163, -R0, RZ ;  /* 0x80000000a3a3e210 */ /* 0x000fc40007ffe0ff */
[----:B------:R-:W-:Y:S01]  /*8840*/  ISETP.GT.U32.AND P6, PT, R0, R166, PT ;  /* 0x000000a60000720c */ /* 0x000fe20003fc4070 */
[--C-:B------:R-:W-:Y:S01]  /*8850*/  @!P0 IMAD.IADD R162, R162, 0x1, -R0.reuse ;  /* 0x00000001a2a28824 */ /* 0x100fe200078e0a00 */
[----:B------:R-:W-:Y:S01]  /*8860*/  ISETP.GE.AND P0, PT, R170, RZ, PT ;  /* 0x000000ffaa00720c */ /* 0x000fe20003f06270 */
[----:B------:R-:W-:Y:S01]  /*8870*/  @!P3 IMAD.IADD R164, R164, 0x1, -R0 ;  /* 0x00000001a4a4b824 */ /* 0x000fe200078e0a00 */
[----:B------:R-:W-:Y:S01]  /*8880*/  LOP3.LUT R170, R243, 0x160, RZ, 0xfc, !PT ;  /* 0x00000160f3aa7812 */ /* 0x000fe200078efcff */
[----:B------:R-:W-:Y:S01]  /*8890*/  @!P1 IMAD.MOV R162, RZ, RZ, -R162 ;  /* 0x000000ffffa29224 */ /* 0x000fe200078e0aa2 */
[----:B------:R-:W-:Y:S01]  /*88a0*/  ISETP.GE.AND P3, PT, R172, RZ, PT ;  /* 0x000000ffac00720c */ /* 0x000fe20003f66270 */
[----:B------:R-:W-:Y:S01]  /*88b0*/  IMAD.MOV R167, RZ, RZ, -R167 ;  /* 0x000000ffffa77224 */ /* 0x000fe200078e0aa7 */
[----:B------:R-:W-:Y:S01]  /*88c0*/  IABS R171, R170 ;  /* 0x000000aa00ab7213 */ /* 0x000fe20000000000 */
[--C-:B------:R-:W-:Y:S01]  /*88d0*/  @!P4 IMAD.IADD R165, R165, 0x1, -R0.reuse ;  /* 0x00000001a5a5c824 */ /* 0x100fe200078e0a00 */
[C---:B------:R-:W-:Y:S01]  /*88e0*/  ISETP.GT.U32.AND P1, PT, R0.reuse, R164, PT ;  /* 0x000000a40000720c */ /* 0x040fe20003f24070 */
[----:B------:R-:W-:Y:S01]  /*88f0*/  IMAD R167, R0, R167, R169 ;  /* 0x000000a700a77224 */ /* 0x000fe200078e02a9 */
[----:B------:R-:W-:Y:S01]  /*8900*/  LOP3.LUT R172, R243, 0x162, RZ, 0xfc, !PT ;  /* 0x00000162f3ac7812 */ /* 0x000fe200078efcff */
[----:B------:R-:W-:Y:S01]  /*8910*/  @!P6 IMAD.IADD R166, R166, 0x1, -R0 ;  /* 0x00000001a6a6e824 */ /* 0x000fe200078e0a00 */
[----:B------:R-:W-:Y:S01]  /*8920*/  ISETP.GT.U32.AND P4, PT, R0, R165, PT ;  /* 0x000000a50000720c */ /* 0x000fe20003f84070 */
[----:B------:R-:W-:Y:S01]  /*8930*/  IMAD.HI.U32 R168, R244, R171, RZ ;  /* 0x000000abf4a87227 */ /* 0x000fe200078e00ff */
[----:B------:R-:W-:-:S02]  /*8940*/  IABS R173, R172 ;  /* 0x000000ac00ad7213 */ /* 0x000fc40000000000 */
[----:B------:R-:W-:Y:S01]  /*8950*/  ISETP.GT.U32.AND P6, PT, R0, R166, PT ;  /* 0x000000a60000720c */ /* 0x000fe20003fc4070 */
[----:B------:R-:W-:Y:S01]  /*8960*/  @!P5 IMAD.MOV R163, RZ, RZ, -R163 ;  /* 0x000000ffffa3d224 */ /* 0x000fe200078e0aa3 */
[----:B------:R-:W-:Y:S01]  /*8970*/  IADD3 R168, -R168, RZ, RZ ;  /* 0x000000ffa8a87210 */ /* 0x000fe20007ffe1ff */
[----:B------:R-:W-:Y:S01]  /*8980*/  IMAD.HI.U32 R169, R244, R173, RZ ;  /* 0x000000adf4a97227 */ /* 0x000fe200078e00ff */
[----:B------:R-:W-:Y:S02]  /*8990*/  ISETP.GE.AND P5, PT, R174, RZ, PT ;  /* 0x000000ffae00720c */ /* 0x000fe40003fa6270 */
[----:B------:R-:W-:Y:S01]  /*89a0*/  LOP3.LUT R174, R243, 0x164, RZ, 0xfc, !PT ;  /* 0x00000164f3ae7812 */ /* 0x000fe200078efcff */
[----:B------:R-:W-:Y:S02]  /*89b0*/  IMAD R168, R0, R168, R171 ;  /* 0x000000a800a87224 */ /* 0x000fe400078e02ab */
[--C-:B------:R-:W-:Y:S01]  /*89c0*/  @!P1 IMAD.IADD R164, R164, 0x1, -R0.reuse ;  /* 0x00000001a4a49824 */ /* 0x100fe200078e0a00 */
[----:B------:R-:W-:Y:S01]  /*89d0*/  ISETP.GT.U32.AND P1, PT, R0, R167, PT ;  /* 0x000000a70000720c */ /* 0x000fe20003f24070 */
[--C-:B------:R-:W-:Y:S01]  /*89e0*/  @!P4 IMAD.IADD R165, R165, 0x1, -R0.reuse ;  /* 0x00000001a5a5c824 */ /* 0x100fe200078e0a00 */
[----:B------:R-:W-:Y:S01]  /*89f0*/  ISETP.GE.AND P4, PT, R170, RZ, PT ;  /* 0x000000ffaa00720c */ /* 0x000fe20003f86270 */
[----:B------:R-:W-:Y:S01]  /*8a00*/  @!P6 IMAD.IADD R166, R166, 0x1, -R0 ;  /* 0x00000001a6a6e824 */ /* 0x000fe200078e0a00 */
[C---:B------:R-:W-:Y:S01]  /*8a10*/  ISETP.GT.U32.AND P6, PT, R0.reuse, R168, PT ;  /* 0x000000a80000720c */ /* 0x040fe20003fc4070 */
[----:B------:R-:W-:Y:S01]  /*8a20*/  IMAD.MOV R169, RZ, RZ, -R169 ;  /* 0x000000ffffa97224 */ /* 0x000fe200078e0aa9 */
[----:B------:R-:W-:Y:S01]  /*8a30*/  IABS R175, R174 ;  /* 0x000000ae00af7213 */ /* 0x000fe20000000000 */
[----:B------:R-:W-:Y:S01]  /*8a40*/  @!P0 IMAD.MOV R165, RZ, RZ, -R165 ;  /* 0x000000ffffa58224 */ /* 0x000fe200078e0aa5 */
[----:B------:R-:W-:Y:S01]  /*8a50*/  IABS R170, R176 ;  /* 0x000000b000aa7213 */ /* 0x000fe20000000000 */
[----:B------:R-:W-:-:S02]  /*8a60*/  IMAD R169, R0, R169, R173 ;  /* 0x000000a900a97224 */ /* 0x000fc400078e02ad */
[----:B------:R-:W-:Y:S01]  /*8a70*/  @!P3 IMAD.MOV R166, RZ, RZ, -R166 ;  /* 0x000000ffffa6b224 */ /* 0x000fe200078e0aa6 */
[----:B------:R-:W-:Y:S01]  /*8a80*/  MOV R173, R170 ;  /* 0x000000aa00ad7202 */ /* 0x000fe20000000f00 */
[--C-:B------:R-:W-:Y:S01]  /*8a90*/  @!P1 IMAD.IADD R167, R167, 0x1, -R0.reuse ;  /* 0x00000001a7a79824 */ /* 0x100fe200078e0a00 */
[----:B------:R-:W-:Y:S01]  /*8aa0*/  ISETP.GT.U32.AND P0, PT, R0, R169, PT ;  /* 0x000000a90000720c */ /* 0x000fe20003f04070 */
[----:B------:R-:W-:Y:S01]  /*8ab0*/  IMAD.HI.U32 R170, R244, R175, RZ ;  /* 0x000000aff4aa7227 */ /* 0x000fe200078e00ff */
[----:B------:R-:W-:Y:S02]  /*8ac0*/  ISETP.GE.AND P3, PT, R174, RZ, PT ;  /* 0x000000ffae00720c */ /* 0x000fe40003f66270 */
[----:B------:R-:W-:Y:S01]  /*8ad0*/  ISETP.GT.U32.AND P1, PT, R0, R167, PT ;  /* 0x000000a70000720c */ /* 0x000fe20003f24070 */
[----:B------:R-:W-:Y:S01]  /*8ae0*/  @!P6 IMAD.IADD R168, R168, 0x1, -R0 ;  /* 0x00000001a8a8e824 */ /* 0x000fe200078e0a00 */
[----:B------:R-:W-:Y:S01]  /*8af0*/  LOP3.LUT R174, R243, 0x168, RZ, 0xfc, !PT ;  /* 0x00000168f3ae7812 */ /* 0x000fe200078efcff */
[----:B------:R-:W-:-:S02]  /*8b00*/  IMAD.MOV R170, RZ, RZ, -R170 ;  /* 0x000000ffffaa7224 */ /* 0x000fc400078e0aaa */
[----:B------:R-:W-:Y:S01]  /*8b10*/  IMAD.HI.U32 R171, R244, R173, RZ ;  /* 0x000000adf4ab7227 */ /* 0x000fe200078e00ff */
[----:B------:R-:W-:-:S03]  /*8b20*/  ISETP.GT.U32.AND P6, PT, R0, R168, PT ;  /* 0x000000a80000720c */ /* 0x000fc60003fc4070 */
[----:B------:R-:W-:Y:S01]  /*8b30*/  IMAD R170, R0, R170, R175 ;  /* 0x000000aa00aa7224 */ /* 0x000fe200078e02af */
[----:B------:R-:W-:Y:S01]  /*8b40*/  IABS R175, R174 ;  /* 0x000000ae00af7213 */ /* 0x000fe20000000000 */
[----:B------:R-:W-:Y:S02]  /*8b50*/  IMAD.MOV R171, RZ, RZ, -R171 ;  /* 0x000000ffffab7224 */ /* 0x000fe400078e0aab */
[----:B------:R-:W-:Y:S01]  /*8b60*/  @!P1 IMAD.IADD R167, R167, 0x1, -R0 ;  /* 0x00000001a7a79824 */ /* 0x000fe200078e0a00 */
[----:B------:R-:W-:Y:S01]  /*8b70*/  ISETP.GE.AND P1, PT, R176, RZ, PT ;  /* 0x000000ffb000720c */ /* 0x000fe20003f26270 */
[----:B------:R-:W-:Y:S01]  /*8b80*/  IMAD R171, R0, R171, R173 ;  /* 0x000000ab00ab7224 */ /* 0x000fe200078e02ad */
[C---:B------:R-:W-:Y:S01]  /*8b90*/  LOP3.LUT R176, R243.reuse, 0x16c, RZ, 0xfc, !PT ;  /* 0x0000016cf3b07812 */ /* 0x040fe200078efcff */
[----:B------:R-:W-:Y:S01]  /*8ba0*/  @!P5 IMAD.MOV R167, RZ, RZ, -R167 ;  /* 0x000000ffffa7d224 */ /* 0x000fe200078e0aa7 */
[----:B------:R-:W-:Y:S01]  /*8bb0*/  LOP3.LUT R173, R243, 0x16a, RZ, 0xfc, !PT ;  /* 0x0000016af3ad7812 */ /* 0x000fe200078efcff */
[----:B------:R-:W-:Y:S01]  /*8bc0*/  @!P2 IMAD.MOV R164, RZ, RZ, -R164 ;  /* 0x000000ffffa4a224 */ /* 0x000fe200078e0aa4 */
[----:B------:R-:W-:Y:S01]  /*8bd0*/  @!P6 IADD3 R168, R168, -R0, RZ ;  /* 0x80000000a8a8e210 */ /* 0x000fe20007ffe0ff */
[----:B------:R-:W-:Y:S01]  /*8be0*/  @!P0 IMAD.IADD R169, R169, 0x1, -R0 ;  /* 0x00000001a9a98824 */ /* 0x000fe200078e0a00 */
[----:B------:R-:W-:-:S02]  /*8bf0*/  ISETP.GT.U32.AND P6, PT, R0, R170, PT ;  /* 0x000000aa0000720c */ /* 0x000fc40003fc4070 */
[----:B------:R-:W-:Y:S01]  /*8c00*/  ISETP.GT.U32.AND P5, PT, R0, R171, PT ;  /* 0x000000ab0000720c */ /* 0x000fe20003fa4070 */
[----:B------:R-:W-:Y:S01]  /*8c10*/  @!P4 IMAD.MOV R168, RZ, RZ, -R168 ;  /* 0x000000ffffa8c224 */ /* 0x000fe200078e0aa8 */
[----:B------:R-:W-:Y:S01]  /*8c20*/  ISETP.GE.AND P2, PT, R172, RZ, PT ;  /* 0x000000ffac00720c */ /* 0x000fe20003f46270 */
[----:B------:R-:W-:Y:S01]  /*8c30*/  IMAD.HI.U32 R172, R244, R175, RZ ;  /* 0x000000aff4ac7227 */ /* 0x000fe200078e00ff */
[----:B------:R-:W-:Y:S02]  /*8c40*/  IABS R179, R176 ;  /* 0x000000b000b37213 */ /* 0x000fe40000000000 */
[----:B------:R-:W-:Y:S01]  /*8c50*/  ISETP.GT.U32.AND P0, PT, R0, R169, PT ;  /* 0x000000a90000720c */ /* 0x000fe20003f04070 */
[----:B------:R-:W-:Y:S01]  /*8c60*/  IMAD.MOV R172, RZ, RZ, -R172 ;  /* 0x000000ffffac7224 */ /* 0x000fe200078e0aac */
[----:B------:R-:W-:Y:S01]  /*8c70*/  ISETP.GE.AND P4, PT, R174, RZ, PT ;  /* 0x000000ffae00720c */ /* 0x000fe20003f86270 */
[----:B------:R-:W-:Y:S01]  /*8c80*/  IMAD.HI.U32 R174, R244, R179, RZ ;  /* 0x000000b3f4ae7227 */ /* 0x000fe200078e00ff */
[----:B------:R-:W-:-:S03]  /*8c90*/  IABS R177, R173 ;  /* 0x000000ad00b17213 */ /* 0x000fc60000000000 */
[----:B------:R-:W-:Y:S01]  /*8ca0*/  @!P6 IMAD.IADD R170, R170, 0x1, -R0 ;  /* 0x00000001aaaae824 */ /* 0x000fe200078e0a00 */
[----:B------:R-:W-:Y:S01]  /*8cb0*/  @!P5 IADD3 R171, R171, -R0, RZ ;  /* 0x80000000ababd210 */ /* 0x000fe20007ffe0ff */
[C---:B------:R-:W-:Y:S01]  /*8cc0*/  IMAD R172, R0.reuse, R172, R175 ;  /* 0x000000ac00ac7224 */ /* 0x040fe200078e02af */
[----:B------:R-:W-:Y:S01]  /*8cd0*/  LOP3.LUT R175, R243, 0x16e, RZ, 0xfc, !PT ;  /* 0x0000016ef3af7812 */ /* 0x000fe200078efcff */
[----:B------:R-:W-:Y:S01]  /*8ce0*/  IMAD.MOV R174, RZ, RZ, -R174 ;  /* 0x000000ffffae7224 */ /* 0x000fe200078e0aae */
[C---:B------:R-:W-:Y:S01]  /*8cf0*/  ISETP.GT.U32.AND P6, PT, R0.reuse, R170, PT ;  /* 0x000000aa0000720c */ /* 0x040fe20003fc4070 */
[----:B------:R-:W-:Y:S01]  /*8d00*/  @!P0 IMAD.IADD R169, R169, 0x1, -R0 ;  /* 0x00000001a9a98824 */ /* 0x000fe200078e0a00 */
[C---:B------:R-:W-:Y:S01]  /*8d10*/  ISETP.GT.U32.AND P5, PT, R0.reuse, R171, PT ;  /* 0x000000ab0000720c */ /* 0x040fe20003fa4070 */
[----:B------:R-:W-:Y:S01]  /*8d20*/  IMAD R174, R0, R174, R179 ;  /* 0x000000ae00ae7224 */ /* 0x000fe200078e02b3 */
[----:B------:R-:W-:Y:S01]  /*8d30*/  ISETP.GE.AND P0, PT, R173, RZ, PT ;  /* 0x000000ffad00720c */ /* 0x000fe20003f06270 */
[----:B------:R-:W-:Y:S01]  /*8d40*/  IMAD.HI.U32 R173, R244, R177, RZ ;  /* 0x000000b1f4ad7227 */ /* 0x000fe200078e00ff */
[----:B------:R-:W-:-:S03]  /*8d50*/  IABS R179, R175 ;  /* 0x000000af00b37213 */ /* 0x000fc60000000000 */
[----:B------:R-:W-:Y:S02]  /*8d60*/  IMAD.MOV R173, RZ, RZ, -R173 ;  /* 0x000000ffffad7224 */ /* 0x000fe400078e0aad */
[----:B------:R-:W-:Y:S01]  /*8d70*/  @!P2 IMAD.MOV R169, RZ, RZ, -R169 ;  /* 0x000000ffffa9a224 */ /* 0x000fe200078e0aa9 */
[----:B------:R-:W-:Y:S01]  /*8d80*/  ISETP.GE.AND P2, PT, R176, RZ, PT ;  /* 0x000000ffb000720c */ /* 0x000fe20003f46270 */
[--C-:B------:R-:W-:Y:S01]  /*8d90*/  @!P6 IMAD.IADD R170, R170, 0x1, -R0.reuse ;  /* 0x00000001aaaae824 */ /* 0x100fe200078e0a00 */
[C---:B------:R-:W-:Y:S01]  /*8da0*/  ISETP.GT.U32.AND P6, PT, R0.reuse, R172, PT ;  /* 0x000000ac0000720c */ /* 0x040fe20003fc4070 */
[----:B------:R-:W-:Y:S01]  /*8db0*/  @!P5 IMAD.IADD R171, R171, 0x1, -R0 ;  /* 0x00000001ababd824 */ /* 0x000fe200078e0a00 */
[----:B------:R-:W-:Y:S01]  /*8dc0*/  ISETP.GE.AND P5, PT, R175, RZ, PT ;  /* 0x000000ffaf00720c */ /* 0x000fe20003fa6270 */
[C---:B------:R-:W-:Y:S02]  /*8dd0*/  IMAD R173, R0.reuse, R173, R177 ;  /* 0x000000ad00ad7224 */ /* 0x040fe400078e02b1 */
[----:B------:R-:W-:Y:S01]  /*8de0*/  @!P1 IMAD.MOV R171, RZ, RZ, -R171 ;  /* 0x000000ffffab9224 */ /* 0x000fe200078e0aab */
[C---:B------:R-:W-:Y:S01]  /*8df0*/  ISETP.GT.U32.AND P1, PT, R0.reuse, R174, PT ;  /* 0x000000ae0000720c */ /* 0x040fe20003f24070 */
[----:B------:R-:W-:Y:S01]  /*8e00*/  @!P3 IMAD.MOV R170, RZ, RZ, -R170 ;  /* 0x000000ffffaab224 */ /* 0x000fe200078e0aaa */
[----:B------:R-:W-:Y:S01]  /*8e10*/  ISETP.GT.U32.AND P3, PT, R0, R173, PT ;  /* 0x000000ad0000720c */ /* 0x000fe20003f64070 */
[----:B------:R-:W-:-:S04]  /*8e20*/  IMAD.HI.U32 R176, R244, R181, RZ ;  /* 0x000000b5f4b07227 */ /* 0x000fc800078e00ff */
[----:B------:R-:W-:Y:S01]  /*8e30*/  @!P6 IADD3 R172, R172, -R0, RZ ;  /* 0x80000000acace210 */ /* 0x000fe20007ffe0ff */
[----:B------:R-:W-:Y:S02]  /*8e40*/  IMAD.MOV R176, RZ, RZ, -R176 ;  /* 0x000000ffffb07224 */ /* 0x000fe400078e0ab0 */
[----:B------:R-:W-:Y:S01]  /*8e50*/  IMAD.HI.U32 R175, R244, R179, RZ ;  /* 0x000000b3f4af7227 */ /* 0x000fe200078e00ff */
[----:B------:R-:W-:-:S03]  /*8e60*/  ISETP.GT.U32.AND P6, PT, R0, R172, PT ;  /* 0x000000ac0000720c */ /* 0x000fc60003fc4070 */
[--C-:B------:R-:W-:Y:S02]  /*8e70*/  @!P1 IMAD.IADD R174, R174, 0x1, -R0.reuse ;  /* 0x00000001aeae9824 */ /* 0x100fe400078e0a00 */
[----:B------:R-:W-:Y:S02]  /*8e80*/  @!P3 IMAD.IADD R173, R173, 0x1, -R0 ;  /* 0x00000001adadb824 */ /* 0x000fe400078e0a00 */
[C---:B------:R-:W-:Y:S01]  /*8e90*/  IMAD R176, R0.reuse, R176, R181 ;  /* 0x000000b000b07224 */ /* 0x040fe200078e02b5 */
[C---:B------:R-:W-:Y:S01]  /*8ea0*/  ISETP.GT.U32.AND P1, PT, R0.reuse, R174, PT ;  /* 0x000000ae0000720c */ /* 0x040fe20003f24070 */
[----:B------:R-:W-:Y:S01]  /*8eb0*/  IMAD.MOV R175, RZ, RZ, -R175 ;  /* 0x000000ffffaf7224 */ /* 0x000fe200078e0aaf */
[----:B------:R-:W-:Y:S01]  /*8ec0*/  ISETP.GT.U32.AND P3, PT, R0, R173, PT ;  /* 0x000000ad0000720c */ /* 0x000fe20003f64070 */
[----:B------:R-:W-:Y:S01]  /*8ed0*/  IMAD.HI.U32 R177, R244, R183, RZ ;  /* 0x000000b7f4b17227 */ /* 0x000fe200078e00ff */
[----:B------:R-:W-:-:S03]  /*8ee0*/  IABS R181, R184 ;  /* 0x000000b800b57213 */ /* 0x000fc60000000000 */
[----:B------:R-:W-:Y:S01]  /*8ef0*/  @!P6 IMAD.IADD R172, R172, 0x1, -R0 ;  /* 0x00000001acace824 */ /* 0x000fe200078e0a00 */
[----:B------:R-:W-:Y:S01]  /*8f00*/  ISETP.GE.AND P6, PT, R178, RZ, PT ;  /* 0x000000ffb200720c */ /* 0x000fe20003fc6270 */
[----:B------:R-:W-:-:S04]  /*8f10*/  IMAD.HI.U32 R178, R244, R185, RZ ;  /* 0x000000b9f4b27227 */ /* 0x000fc800078e00ff */
[----:B------:R-:W-:Y:S02]  /*8f20*/  IMAD.MOV R178, RZ, RZ, -R178 ;  /* 0x000000ffffb27224 */ /* 0x000fe400078e0ab2 */
[----:B------:R-:W-:Y:S01]  /*8f30*/  @!P1 IMAD.IADD R174, R174, 0x1, -R0 ;  /* 0x00000001aeae9824 */ /* 0x000fe200078e0a00 */
[----:B------:R-:W-:Y:S01]  /*8f40*/  @!P3 IADD3 R173, R173, -R0, RZ ;  /* 0x80000000adadb210 */ /* 0x000fe20007ffe0ff */
[C---:B------:R-:W-:Y:S01]  /*8f50*/  IMAD R178, R0.reuse, R178, R185 ;  /* 0x000000b200b27224 */ /* 0x040fe200078e02b9 */
[----:B------:R-:W-:Y:S01]  /*8f60*/  IABS R185, R187 ;  /* 0x000000bb00b97213 */ /* 0x000fe20000000000 */
[----:B------:R-:W-:Y:S02]  /*8f70*/  @!P2 IMAD.MOV R174, RZ, RZ, -R174 ;  /* 0x000000ffffaea224 */ /* 0x000fe400078e0aae */
[----:B------:R-:W-:Y:S01]  /*8f80*/  @!P4 IMAD.MOV R172, RZ, RZ, -R172 ;  /* 0x000000ffffacc224 */ /* 0x000fe200078e0aac */
[C---:B------:R-:W-:Y:S01]  /*8f90*/  ISETP.GT.U32.AND P2, PT, R0.reuse, R178, PT ;  /* 0x000000b20000720c */ /* 0x040fe20003f44070 */
[C---:B------:R-:W-:Y:S01]  /*8fa0*/  IMAD R175, R0.reuse, R175, R179 ;  /* 0x000000af00af7224 */ /* 0x040fe200078e02b3 */
[----:B------:R-:W-:Y:S01]  /*8fb0*/  ISETP.GT.U32.AND P4, PT, R0, R176, PT ;  /* 0x000000b00000720c */ /* 0x000fe20003f84070 */
[----:B------:R-:W-:-:S02]  /*8fc0*/  IMAD.MOV R177, RZ, RZ, -R177 ;  /* 0x000000ffffb17224 */ /* 0x000fc400078e0ab1 */
[----:B------:R-:W-:Y:S01]  /*8fd0*/  @!P0 IMAD.MOV R173, RZ, RZ, -R173 ;  /* 0x000000ffffad8224 */ /* 0x000fe200078e0aad */
[C---:B------:R-:W-:Y:S01]  /*8fe0*/  ISETP.GT.U32.AND P3, PT, R0.reuse, R175, PT ;  /* 0x000000af0000720c */ /* 0x040fe20003f64070 */
[----:B------:R-:W-:Y:S01]  /*8ff0*/  IMAD R177, R0, R177, R183 ;  /* 0x000000b100b17224 */ /* 0x000fe200078e02b7 */
[----:B------:R-:W-:Y:S01]  /*9000*/  IABS R183, R186 ;  /* 0x000000ba00b77213 */ /* 0x000fe20000000000 */
[----:B------:R-:W-:Y:S01]  /*9010*/  IMAD.HI.U32 R179, R244, R181, RZ ;  /* 0x000000b5f4b37227 */ /* 0x000fe200078e00ff */
[----:B------:R-:W-:Y:S02]  /*9020*/  ISETP.GE.AND P0, PT, R180, RZ, PT ;  /* 0x000000ffb400720c */ /* 0x000fe40003f06270 */
[----:B------:R-:W-:Y:S01]  /*9030*/  ISETP.GT.U32.AND P1, PT, R0, R177, PT ;  /* 0x000000b10000720c */ /* 0x000fe20003f24070 */
[----:B------:R-:W-:Y:S02]  /*9040*/  @!P2 IMAD.IADD R178, R178, 0x1, -R0 ;  /* 0x00000001b2b2a824 */ /* 0x000fe400078e0a00 */
[----:B------:R-:W-:Y:S01]  /*9050*/  @!P4 IADD3 R176, R176, -R0, RZ ;  /* 0x80000000b0b0c210 */ /* 0x000fe20007ffe0ff */
[----:B------:R-:W-:-:S02]  /*9060*/  IMAD.HI.U32 R180, R244, R183, RZ ;  /* 0x000000b7f4b47227 */ /* 0x000fc400078e00ff */
[C---:B------:R-:W-:Y:S02]  /*9070*/  ISETP.GT.U32.AND P2, PT, R0.reuse, R178, PT ;  /* 0x000000b20000720c */ /* 0x040fe40003f44070 */
[C---:B------:R-:W-:Y:S01]  /*9080*/  ISETP.GT.U32.AND P4, PT, R0.reuse, R176, PT ;  /* 0x000000b00000720c */ /* 0x040fe20003f84070 */
[----:B------:R-:W-:Y:S02]  /*9090*/  @!P3 IMAD.IADD R175, R175, 0x1, -R0 ;  /* 0x00000001afafb824 */ /* 0x000fe400078e0a00 */
[----:B------:R-:W-:Y:S02]  /*90a0*/  IMAD.MOV R180, RZ, RZ, -R180 ;  /* 0x000000ffffb47224 */ /* 0x000fe400078e0ab4 */
[----:B------:R-:W-:Y:S01]  /*90b0*/  IMAD.MOV R179, RZ, RZ, -R179 ;  /* 0x000000ffffb37224 */ /* 0x000fe200078e0ab3 */
[C---:B------:R-:W-:Y:S01]  /*90c0*/  ISETP.GT.U32.AND P3, PT, R0.reuse, R175, PT ;  /* 0x000000af0000720c */ /* 0x040fe20003f64070 */
[--C-:B------:R-:W-:Y:S02]  /*90d0*/  @!P1 IMAD.IADD R177, R177, 0x1, -R0.reuse ;  /* 0x00000001b1b19824 */ /* 0x100fe400078e0a00 */
[C---:B------:R-:W-:Y:S01]  /*90e0*/  IMAD R180, R0.reuse, R180, R183 ;  /* 0x000000b400b47224 */ /* 0x040fe200078e02b7 */
[----:B------:R-:W-:Y:S01]  /*90f0*/  LOP3.LUT R183, R243, 0x17e, RZ, 0xfc, !PT ;  /* 0x0000017ef3b77812 */ /* 0x000fe200078efcff */
[C---:B------:R-:W-:Y:S01]  /*9100*/  IMAD R179, R0.reuse, R179, R181 ;  /* 0x000000b300b37224 */ /* 0x040fe200078e02b5 */
[----:B------:R-:W-:Y:S01]  /*9110*/  ISETP.GT.U32.AND P1, PT, R0, R177, PT ;  /* 0x000000b10000720c */ /* 0x000fe20003f24070 */
[--C-:B------:R-:W-:Y:S01]  /*9120*/  @!P2 IMAD.IADD R178, R178, 0x1, -R0.reuse ;  /* 0x00000001b2b2a824 */ /* 0x100fe200078e0a00 */
[----:B------:R-:W-:Y:S01]  /*9130*/  ISETP.GT.U32.AND P2, PT, R0, R180, PT ;  /* 0x000000b40000720c */ /* 0x000fe20003f44070 */
[----:B------:R-:W-:Y:S01]  /*9140*/  @!P4 IMAD.IADD R176, R176, 0x1, -R0 ;  /* 0x00000001b0b0c824 */ /* 0x000fe200078e0a00 */
[----:B------:R-:W-:Y:S01]  /*9150*/  ISETP.GT.U32.AND P4, PT, R0, R179, PT ;  /* 0x000000b30000720c */ /* 0x000fe20003f84070 */
[----:B------:R-:W-:-:S04]  /*9160*/  IMAD.HI.U32 R181, R244, R185, RZ ;  /* 0x000000b9f4b57227 */ /* 0x000fc800078e00ff */
[--C-:B------:R-:W-:Y:S01]  /*9170*/  @!P3 IMAD.IADD R175, R175, 0x1, -R0.reuse ;  /* 0x00000001afafb824 */ /* 0x100fe200078e0a00 */
[----:B------:R-:W-:Y:S01]  /*9180*/  ISETP.GE.AND P3, PT, R182, RZ, PT ;  /* 0x000000ffb600720c */ /* 0x000fe20003f66270 */
        /* <DEDUP_REMOVED lines=8> */
[----:B------:R-:W-:Y:S01]  /*9210*/  @!P4 IMAD.IADD R179, R179, 0x1, -R0 ;  /* 0x00000001b3b3c824 */ /* 0x000fe200078e0a00 */
[----:B------:R-:W-:Y:S01]  /*9220*/  ISETP.GE.AND P0, PT, R182, RZ, PT ;  /* 0x000000ffb600720c */ /* 0x000fe20003f06270 */
[----:B------:R-:W-:Y:S01]  /*9230*/  IMAD.HI.U32 R182, R244, R185, RZ ;  /* 0x000000b9f4b67227 */ /* 0x000fe200078e00ff */
[----:B------:R-:W-:-:S02]  /*9240*/  ISETP.GT.U32.AND P2, PT, R0, R180, PT ;  /* 0x000000b40000720c */ /* 0x000fc40003f44070 */
[----:B------:R-:W-:Y:S01]  /*9250*/  ISETP.GT.U32.AND P4, PT, R0, R179, PT ;  /* 0x000000b30000720c */ /* 0x000fe20003f84070 */
[----:B------:R-:W-:Y:S01]  /*9260*/  @!P3 IMAD.MOV R178, RZ, RZ, -R178 ;  /* 0x000000ffffb2b224 */ /* 0x000fe200078e0ab2 */
[----:B------:R-:W-:Y:S01]  /*9270*/  IABS R187, R183 ;  /* 0x000000b700bb7213 */ /* 0x000fe20000000000 */
[----:B------:R-:W-:Y:S01]  /*9280*/  IMAD.MOV R182, RZ, RZ, -R182 ;  /* 0x000000ffffb67224 */ /* 0x000fe200078e0ab6 */
[----:B------:R-:W-:Y:S01]  /*9290*/  @!P5 IADD3 R175, -R175, RZ, RZ ;  /* 0x000000ffafafd210 */ /* 0x000fe20007ffe1ff */
[----:B------:R-:W-:Y:S01]  /*92a0*/  @!P6 IMAD.MOV R176, RZ, RZ, -R176 ;  /* 0x000000ffffb0e224 */ /* 0x000fe200078e0ab0 */
[----:B------:R-:W-:Y:S01]  /*92b0*/  ISETP.GE.AND P5, PT, R184, RZ, PT ;  /* 0x000000ffb800720c */ /* 0x000fe20003fa6270 */
[----:B------:R-:W-:Y:S01]  /*92c0*/  IMAD R182, R0, R182, R185 ;  /* 0x000000b600b67224 */ /* 0x000fe200078e02b9 */
[----:B------:R-:W-:Y:S01]  /*92d0*/  ISETP.GE.AND P3, PT, R183, RZ, PT ;  /* 0x000000ffb700720c */ /* 0x000fe20003f66270 */
[----:B------:R-:W-:Y:S01]  /*92e0*/  IMAD.HI.U32 R183, R244, R187, RZ ;  /* 0x000000bbf4b77227 */ /* 0x000fe200078e00ff */
[----:B------:R-:W-:-:S02]  /*92f0*/  ISETP.GE.AND P6, PT, R186, RZ, PT ;  /* 0x000000ffba00720c */ /* 0x000fc40003fc6270 */
[----:B------:R-:W-:Y:S01]  /*9300*/  @!P2 IADD3 R180, R180, -R0, RZ ;  /* 0x80000000b4b4a210 */ /* 0x000fe20007ffe0ff */
[----:B------:R-:W-:Y:S01]  /*9310*/  IMAD.MOV R183, RZ, RZ, -R183 ;  /* 0x000000ffffb77224 */ /* 0x000fe200078e0ab7 */
[C---:B------:R-:W-:Y:S01]  /*9320*/  ISETP.GT.U32.AND P2, PT, R0.reuse, R182, PT ;  /* 0x000000b60000720c */ /* 0x040fe20003f44070 */
[----:B------:R-:W-:Y:S01]  /*9330*/  @!P4 IMAD.IADD R179, R179, 0x1, -R0 ;  /* 0x00000001b3b3c824 */ /* 0x000fe200078e0a00 */
[----:B------:R-:W-:Y:S01]  /*9340*/  LOP3.LUT R186, R243, 0x180, RZ, 0xfc, !PT ;  /* 0x00000180f3ba7812 */ /* 0x000fe200078efcff */
[C---:B------:R-:W-:Y:S01]  /*9350*/  IMAD R183, R0.reuse, R183, R187 ;  /* 0x000000b700b77224 */ /* 0x040fe200078e02bb */
[----:B------:R-:W-:Y:S01]  /*9360*/  ISETP.GT.U32.AND P4, PT, R0, R181, PT ;  /* 0x000000b50000720c */ /* 0x000fe20003f84070 */
[----:B------:R-:W-:Y:S01]  /*9370*/  @!P5 IMAD.MOV R179, RZ, RZ, -R179 ;  /* 0x000000ffffb3d224 */ /* 0x000fe200078e0ab3 */
[----:B------:R-:W-:Y:S01]  /*9380*/  IABS R189, R186 ;  /* 0x000000ba00bd7213 */ /* 0x000fe20000000000 */
[----:B------:R-:W-:Y:S01]  /*9390*/  IMAD.HI.U32 R185, R244, R191, RZ ;  /* 0x000000bff4b97227 */ /* 0x000fe200078e00ff */
[----:B------:R-:W-:-:S03]  /*93a0*/  ISETP.GT.U32.AND P5, PT, R0, R183, PT ;  /* 0x000000b70000720c */ /* 0x000fc60003fa4070 */
[----:B------:R-:W-:-:S04]  /*93b0*/  IMAD.HI.U32 R184, R244, R189, RZ ;  /* 0x000000bdf4b87227 */ /* 0x000fc800078e00ff */
[----:B------:R-:W-:Y:S02]  /*93c0*/  @!P2 IMAD.IADD R182, R182, 0x1, -R0 ;  /* 0x00000001b6b6a824 */ /* 0x000fe400078e0a00 */
[----:B------:R-:W-:Y:S02]  /*93d0*/  IMAD.MOV R184, RZ, RZ, -R184 ;  /* 0x000000ffffb87224 */ /* 0x000fe400078e0ab8 */
[----:B------:R-:W-:Y:S01]  /*93e0*/  IMAD.MOV R185, RZ, RZ, -R185 ;  /* 0x000000ffffb97224 */ /* 0x000fe200078e0ab9 */
[C---:B------:R-:W-:Y:S01]  /*93f0*/  ISETP.GT.U32.AND P2, PT, R0.reuse, R182, PT ;  /* 0x000000b60000720c */ /* 0x040fe20003f44070 */
[C---:B------:R-:W-:Y:S01]  /*9400*/  IMAD R184, R0.reuse, R184, R189 ;  /* 0x000000b800b87224 */ /* 0x040fe200078e02bd */
[----:B------:R-:W-:Y:S01]  /*9410*/  @!P5 IADD3 R183, R183, -R0, RZ ;  /* 0x80000000b7b7d210 */ /* 0x000fe20007ffe0ff */
[----:B------:R-:W-:Y:S01]  /*9420*/  @!P6 IMAD.MOV R180, RZ, RZ, -R180 ;  /* 0x000000ffffb4e224 */ /* 0x000fe200078e0ab4 */
[----:B------:R-:W-:Y:S01]  /*9430*/  IABS R189, R192 ;  /* 0x000000c000bd7213 */ /* 0x000fe20000000000 */
[C---:B------:R-:W-:Y:S01]  /*9440*/  IMAD R185, R0.reuse, R185, R191 ;  /* 0x000000b900b97224 */ /* 0x040fe200078e02bf */
[----:B------:R-:W-:Y:S01]  /*9450*/  ISETP.GT.U32.AND P5, PT, R0, R183, PT ;  /* 0x000000b70000720c */ /* 0x000fe20003fa4070 */
[----:B------:R-:W-:Y:S01]  /*9460*/  @!P4 IMAD.IADD R181, R181, 0x1, -R0 ;  /* 0x00000001b5b5c824 */ /* 0x000fe200078e0a00 */
[----:B------:R-:W-:Y:S01]  /*9470*/  ISETP.GE.AND P6, PT, R186, RZ, PT ;  /* 0x000000ffba00720c */ /* 0x000fe20003fc6270 */
[----:B------:R-:W-:Y:S01]  /*9480*/  IMAD.HI.U32 R186, R244, R189, RZ ;  /* 0x000000bdf4ba7227 */ /* 0x000fe200078e00ff */
[----:B------:R-:W-:-:S02]  /*9490*/  IABS R191, R196 ;  /* 0x000000c400bf7213 */ /* 0x000fc40000000000 */
[----:B------:R-:W-:Y:S01]  /*94a0*/  ISETP.GT.U32.AND P4, PT, R0, R181, PT ;  /* 0x000000b50000720c */ /* 0x000fe20003f84070 */
[----:B------:R-:W-:Y:S01]  /*94b0*/  @!P2 IMAD.IADD R182, R182, 0x1, -R0 ;  /* 0x00000001b6b6a824 */ /* 0x000fe200078e0a00 */
[----:B------:R-:W-:Y:S01]  /*94c0*/  ISETP.GT.U32.AND P2, PT, R0, R184, PT ;  /* 0x000000b80000720c */ /* 0x000fe20003f44070 */
[----:B------:R-:W-:Y:S02]  /*94d0*/  IMAD.MOV R186, RZ, RZ, -R186 ;  /* 0x000000ffffba7224 */ /* 0x000fe400078e0aba */
[----:B------:R-:W-:-:S04]  /*94e0*/  IMAD.HI.U32 R187, R244, R191, RZ ;  /* 0x000000bff4bb7227 */ /* 0x000fc800078e00ff */
[--C-:B------:R-:W-:Y:S01]  /*94f0*/  @!P5 IMAD.IADD R183, R183, 0x1, -R0.reuse ;  /* 0x00000001b7b7d824 */ /* 0x100fe200078e0a00 */
[C---:B------:R-:W-:Y:S01]  /*9500*/  ISETP.GT.U32.AND P5, PT, R0.reuse, R185, PT ;  /* 0x000000b90000720c */ /* 0x040fe20003fa4070 */
[----:B------:R-:W-:Y:S02]  /*9510*/  IMAD R186, R0, R186, R189 ;  /* 0x000000ba00ba7224 */ /* 0x000fe400078e02bd */
[----:B------:R-:W-:Y:S01]  /*9520*/  IMAD.MOV R187, RZ, RZ, -R187 ;  /* 0x000000ffffbb7224 */ /* 0x000fe200078e0abb */
[----:B------:R-:W-:Y:S01]  /*9530*/  @!P3 IADD3 R183, -R183, RZ, RZ ;  /* 0x000000ffb7b7b210 */ /* 0x000fe20007ffe1ff */
[--C-:B------:R-:W-:Y:S01]  /*9540*/  @!P2 IMAD.IADD R184, R184, 0x1, -R0.reuse ;  /* 0x00000001b8b8a824 */ /* 0x100fe200078e0a00 */
[C---:B------:R-:W-:Y:S01]  /*9550*/  ISETP.GT.U32.AND P2, PT, R0.reuse, R186, PT ;  /* 0x000000ba0000720c */ /* 0x040fe20003f44070 */
[----:B------:R-:W-:Y:S02]  /*9560*/  IMAD R187, R0, R187, R191 ;  /* 0x000000bb00bb7224 */ /* 0x000fe400078e02bf */
[----:B------:R-:W-:Y:S01]  /*9570*/  @!P4 IMAD.IADD R181, R181, 0x1, -R0 ;  /* 0x00000001b5b5c824 */ /* 0x000fe200078e0a00 */
[----:B------:R-:W-:Y:S01]  /*9580*/  ISETP.GE.AND P4, PT, R188, RZ, PT ;  /* 0x000000ffbc00720c */ /* 0x000fe20003f86270 */
[----:B------:R-:W-:-:S04]  /*9590*/  IMAD.HI.U32 R188, R244, R193, RZ ;  /* 0x000000c1f4bc7227 */ /* 0x000fc800078e00ff */
[----:B------:R-:W-:Y:S01]  /*95a0*/  @!P5 IMAD.IADD R185, R185, 0x1, -R0 ;  /* 0x00000001b9b9d824 */ /* 0x000fe200078e0a00 */
[----:B------:R-:W-:Y:S01]  /*95b0*/  ISETP.GT.U32.AND P5, PT, R0, R187, PT ;  /* 0x000000bb0000720c */ /* 0x000fe20003fa4070 */
[----:B------:R-:W-:Y:S02]  /*95c0*/  IMAD.MOV R188, RZ, RZ, -R188 ;  /* 0x000000ffffbc7224 */ /* 0x000fe400078e0abc */
[----:B------:R-:W-:Y:S01]  /*95d0*/  @!P2 IMAD.IADD R186, R186, 0x1, -R0 ;  /* 0x00000001babaa824 */ /* 0x000fe200078e0a00 */
[C---:B------:R-:W-:Y:S01]  /*95e0*/  ISETP.GT.U32.AND P2, PT, R0.reuse, R184, PT ;  /* 0x000000b80000720c */ /* 0x040fe20003f44070 */
[----:B------:R-:W-:Y:S01]  /*95f0*/  IMAD R188, R0, R188, R193 ;  /* 0x000000bc00bc7224 */ /* 0x000fe200078e02c1 */
[----:B------:R-:W-:Y:S01]  /*9600*/  IABS R193, R200 ;  /* 0x000000c800c17213 */ /* 0x000fe20000000000 */
[----:B------:R-:W-:-:S03]  /*9610*/  IMAD.HI.U32 R189, R244, R195, RZ ;  /* 0x000000c3f4bd7227 */ /* 0x000fc600078e00ff */
[C---:B------:R-:W-:Y:S01]  /*9620*/  ISETP.GT.U32.AND P3, PT, R0.reuse, R188, PT ;  /* 0x000000bc0000720c */ /* 0x040fe20003f64070 */
[----:B------:R-:W-:Y:S01]  /*9630*/  @!P1 IMAD.MOV R181, RZ, RZ, -R181 ;  /* 0x000000ffffb59224 */ /* 0x000fe200078e0ab5 */
[C---:B------:R-:W-:Y:S01]  /*9640*/  ISETP.GT.U32.AND P1, PT, R0.reuse, R185, PT ;  /* 0x000000b90000720c */ /* 0x040fe20003f24070 */
[----:B------:R-:W-:Y:S01]  /*9650*/  @!P5 IMAD.IADD R187, R187, 0x1, -R0 ;  /* 0x00000001bbbbd824 */ /* 0x000fe200078e0a00 */
[----:B------:R-:W-:Y:S01]  /*9660*/  ISETP.GT.U32.AND P5, PT, R0, R186, PT ;  /* 0x000000ba0000720c */ /* 0x000fe20003fa4070 */
[----:B------:R-:W-:Y:S01]  /*9670*/  @!P0 IMAD.MOV R182, RZ, RZ, -R182 ;  /* 0x000000ffffb68224 */ /* 0x000fe200078e0ab6 */
[----:B------:R-:W-:Y:S01]  /*9680*/  IADD3 R189, -R189, RZ, RZ ;  /* 0x000000ffbdbd7210 */ /* 0x000fe20007ffe1ff */
[----:B------:R-:W-:Y:S01]  /*9690*/  @!P2 IMAD.IADD R184, R184, 0x1, -R0 ;  /* 0x00000001b8b8a824 */ /* 0x000fe200078e0a00 */
[----:B------:R-:W-:Y:S01]  /*96a0*/  ISETP.GT.U32.AND P0, PT, R0, R187, PT ;  /* 0x000000bb0000720c */ /* 0x000fe20003f04070 */
[----:B------:R-:W-:-:S04]  /*96b0*/  IMAD.HI.U32 R191, R244, R193, RZ ;  /* 0x000000c1f4bf7227 */ /* 0x000fc800078e00ff */
[----:B------:R-:W-:Y:S01]  /*96c0*/  IMAD R189, R0, R189, R195 ;  /* 0x000000bd00bd7224 */ /* 0x000fe200078e02c3 */
[----:B------:R-:W-:Y:S01]  /*96d0*/  IABS R195, R201 ;  /* 0x000000c900c37213 */ /* 0x000fe20000000000 */
[--C-:B------:R-:W-:Y:S01]  /*96e0*/  @!P1 IMAD.IADD R185, R185, 0x1, -R0.reuse ;  /* 0x00000001b9b99824 */ /* 0x100fe200078e0a00 */
[----:B------:R-:W-:Y:S01]  /*96f0*/  @!P3 IADD3 R188, R188, -R0, RZ ;  /* 0x80000000bcbcb210 */ /* 0x000fe20007ffe0ff */
[--C-:B------:R-:W-:Y:S01]  /*9700*/  @!P5 IMAD.IADD R186, R186, 0x1, -R0.reuse ;  /* 0x00000001babad824 */ /* 0x100fe200078e0a00 */
[C---:B------:R-:W-:Y:S01]  /*9710*/  ISETP.GT.U32.AND P5, PT, R0.reuse, R190, PT ;  /* 0x000000be0000720c */ /* 0x040fe20003fa4070 */
[----:B------:R-:W-:Y:S01]  /*9720*/  IMAD.MOV R191, RZ, RZ, -R191 ;  /* 0x000000ffffbf7224 */ /* 0x000fe200078e0abf */
[----:B------:R-:W-:Y:S01]  /*9730*/  ISETP.GT.U32.AND P2, PT, R0, R189, PT ;  /* 0x000000bd0000720c */ /* 0x000fe20003f44070 */
[----:B------:R-:W-:Y:S01]  /*9740*/  @!P0 IMAD.IADD R187, R187, 0x1, -R0 ;  /* 0x00000001bbbb8824 */ /* 0x000fe200078e0a00 */
[----:B------:R-:W-:Y:S01]  /*9750*/  ISETP.GE.AND P1, PT, R192, RZ, PT ;  /* 0x000000ffc000720c */ /* 0x000fe20003f26270 */
[----:B------:R-:W-:Y:S01]  /*9760*/  IMAD.HI.U32 R192, R244, R195, RZ ;  /* 0x000000c3f4c07227 */ /* 0x000fe200078e00ff */
[----:B------:R-:W-:-:S02]  /*9770*/  ISETP.GE.AND P0, PT, R196, RZ, PT ;  /* 0x000000ffc400720c */ /* 0x000fc40003f06270 */
[C---:B------:R-:W-:Y:S01]  /*9780*/  LOP3.LUT R196, R243.reuse, 0x192, RZ, 0xfc, !PT ;  /* 0x00000192f3c47812 */ /* 0x040fe200078efcff */
[----:B------:R-:W-:Y:S01]  /*9790*/  IMAD.MOV R192, RZ, RZ, -R192 ;  /* 0x000000ffffc07224 */ /* 0x000fe200078e0ac0 */
[----:B------:R-:W-:Y:S01]  /*97a0*/  ISETP.GE.AND P3, PT, R198, RZ, PT ;  /* 0x000000ffc600720c */ /* 0x000fe20003f66270 */
[----:B------:R-:W-:Y:S01]  /*97b0*/  IMAD R191, R0, R191, R193 ;  /* 0x000000bf00bf7224 */ /* 0x000fe200078e02c1 */
[----:B------:R-:W-:Y:S01]  /*97c0*/  LOP3.LUT R198, R243, 0x194, RZ, 0xfc, !PT ;  /* 0x00000194f3c67812 */ /* 0x000fe200078efcff */
[--C-:B------:R-:W-:Y:S01]  /*97d0*/  @!P5 IMAD.IADD R190, R190, 0x1, -R0.reuse ;  /* 0x00000001bebed824 */ /* 0x100fe200078e0a00 */
[C---:B------:R-:W-:Y:S01]  /*97e0*/  ISETP.GT.U32.AND P5, PT, R0.reuse, R188, PT ;  /* 0x000000bc0000720c */ /* 0x040fe20003fa4070 */
[----:B------:R-:W-:Y:S01]  /*97f0*/  @!P2 IMAD.IADD R189, R189, 0x1, -R0 ;  /* 0x00000001bdbda824 */ /* 0x000fe200078e0a00 */
[----:B------:R-:W-:Y:S01]  /*9800*/  ISETP.GE.AND P2, PT, R199, RZ, PT ;  /* 0x000000ffc700720c */ /* 0x000fe20003f46270 */
[C---:B------:R-:W-:Y:S01]  /*9810*/  IMAD R192, R0.reuse, R192, R195 ;  /* 0x000000c000c07224 */ /* 0x040fe200078e02c3 */
[----:B------:R-:W-:Y:S01]  /*9820*/  IABS R195, R196 ;  /* 0x000000c400c37213 */ /* 0x000fe20000000000 */
[----:B------:R-:W-:Y:S01]  /*9830*/  @!P6 IMAD.MOV R184, RZ, RZ, -R184 ;  /* 0x000000ffffb8e224 */ /* 0x000fe200078e0ab8 */
[C---:B------:R-:W-:Y:S01]  /*9840*/  ISETP.GT.U32.AND P6, PT, R0.reuse, R190, PT ;  /* 0x000000be0000720c */ /* 0x040fe20003fc4070 */
[----:B------:R-:W-:Y:S01]  /*9850*/  @!P1 IMAD.MOV R186, RZ, RZ, -R186 ;  /* 0x000000ffffba9224 */ /* 0x000fe200078e0aba */
[C---:B------:R-:W-:Y:S01]  /*9860*/  ISETP.GT.U32.AND P1, PT, R0.reuse, R191, PT ;  /* 0x000000bf0000720c */ /* 0x040fe20003f24070 */
[----:B------:R-:W-:Y:S01]  /*9870*/  @!P4 IMAD.MOV R185, RZ, RZ, -R185 ;  /* 0x000000ffffb9c224 */ /* 0x000fe200078e0ab9 */
[----:B------:R-:W-:Y:S01]  /*9880*/  ISETP.GT.U32.AND P4, PT, R0, R189, PT ;  /* 0x000000bd0000720c */ /* 0x000fe20003f84070 */
[----:B------:R-:W-:Y:S01]  /*9890*/  @!P0 IMAD.MOV R187, RZ, RZ, -R187 ;  /* 0x000000ffffbb8224 */ /* 0x000fe200078e0abb */
[----:B------:R-:W-:Y:S01]  /*98a0*/  ISETP.GE.AND P0, PT, R194, RZ, PT ;  /* 0x000000ffc200720c */ /* 0x000fe20003f06270 */
[----:B------:R-:W-:Y:S01]  /*98b0*/  IMAD.HI.U32 R193, R244, R195, RZ ;  /* 0x000000c3f4c17227 */ /* 0x000fe200078e00ff */
[----:B------:R-:W-:-:S02]  /*98c0*/  @!P5 IADD3 R188, R188, -R0, RZ ;  /* 0x80000000bcbcd210 */ /* 0x000fc40007ffe0ff */
[----:B------:R-:W-:Y:S01]  /*98d0*/  ISETP.GT.U32.AND P5, PT, R0, R192, PT ;  /* 0x000000c00000720c */ /* 0x000fe20003fa4070 */
[----:B------:R-:W-:Y:S01]  /*98e0*/  IMAD.MOV R193, RZ, RZ, -R193 ;  /* 0x000000ffffc17224 */ /* 0x000fe200078e0ac1 */
[----:B------:R-:W-:Y:S01]  /*98f0*/  IABS R197, R198 ;  /* 0x000000c600c57213 */ /* 0x000fe20000000000 */
[--C-:B------:R-:W-:Y:S01]  /*9900*/  @!P6 IMAD.IADD R190, R190, 0x1, -R0.reuse ;  /* 0x00000001bebee824 */ /* 0x100fe200078e0a00 */
[----:B------:R-:W-:Y:S01]  /*9910*/  ISETP.GE.AND P6, PT, R201, RZ, PT ;  /* 0x000000ffc900720c */ /* 0x000fe20003fc6270 */
[--C-:B------:R-:W-:Y:S01]  /*9920*/  @!P1 IMAD.IADD R191, R191, 0x1, -R0.reuse ;  /* 0x00000001bfbf9824 */ /* 0x100fe200078e0a00 */
[----:B------:R-:W-:Y:S01]  /*9930*/  ISETP.GE.AND P1, PT, R196, RZ, PT ;  /* 0x000000ffc400720c */ /* 0x000fe20003f26270 */
[----:B------:R-:W-:Y:S01]  /*9940*/  IMAD R193, R0, R193, R195 ;  /* 0x000000c100c17224 */ /* 0x000fe200078e02c3 */
[----:B------:R-:W-:Y:S01]  /*9950*/  LOP3.LUT R195, R243, 0x196, RZ, 0xfc, !PT ;  /* 0x00000196f3c37812 */ /* 0x000fe200078efcff */
[----:B------:R-:W-:Y:S01]  /*9960*/  @!P4 IMAD.IADD R189, R189, 0x1, -R0 ;  /* 0x00000001bdbdc824 */ /* 0x000fe200078e0a00 */
[----:B------:R-:W-:Y:S01]  /*9970*/  ISETP.GE.AND P4, PT, R200, RZ, PT ;  /* 0x000000ffc800720c */ /* 0x000fe20003f86270 */
[----:B------:R-:W-:Y:S01]  /*9980*/  @!P3 IMAD.MOV R188, RZ, RZ, -R188 ;  /* 0x000000ffffbcb224 */ /* 0x000fe200078e0abc */
[----:B------:R-:W-:Y:S01]  /*9990*/  ISETP.GT.U32.AND P3, PT, R0, R191, PT ;  /* 0x000000bf0000720c */ /* 0x000fe20003f64070 */
[----:B------:R-:W-:Y:S01]  /*99a0*/  @!P5 IMAD.IADD R192, R192, 0x1, -R0 ;  /* 0x00000001c0c0d824 */ /* 0x000fe200078e0a00 */
[----:B------:R-:W-:Y:S01]  /*99b0*/  IABS R199, R195 ;  /* 0x000000c300c77213 */ /* 0x000fe20000000000 */
[----:B------:R-:W-:Y:S01]  /*99c0*/  @!P0 IMAD.MOV R190, RZ, RZ, -R190 ;  /* 0x000000ffffbe8224 */ /* 0x000fe200078e0abe */
[----:B------:R-:W-:Y:S01]  /*99d0*/  ISETP.GT.U32.AND P0, PT, R0, R193, PT ;  /* 0x000000c10000720c */ /* 0x000fe20003f04070 */
[----:B------:R-:W-:Y:S01]  /*99e0*/  IMAD.HI.U32 R194, R244, R197, RZ ;  /* 0x000000c5f4c27227 */ /* 0x000fe200078e00ff */
[----:B------:R-:W-:-:S02]  /*99f0*/  ISETP.GE.AND P5, PT, R198, RZ, PT ;  /* 0x000000ffc600720c */ /* 0x000fc40003fa6270 */
[----:B------:R-:W-:Y:S01]  /*9a00*/  LOP3.LUT R196, R243, 0x198, RZ, 0xfc, !PT ;  /* 0x00000198f3c47812 */ /* 0x000fe200078efcff */
[----:B------:R-:W-:Y:S01]  /*9a10*/  @!P2 IMAD.MOV R189, RZ, RZ, -R189 ;  /* 0x000000ffffbda224 */ /* 0x000fe200078e0abd */
[----:B------:R-:W-:Y:S02]  /*9a20*/  ISETP.GT.U32.AND P2, PT, R0, R192, PT ;  /* 0x000000c00000720c */ /* 0x000fe40003f44070 */
[----:B------:R-:W-:Y:S01]  /*9a30*/  IADD3 R194, -R194, RZ, RZ ;  /* 0x000000ffc2c27210 */ /* 0x000fe20007ffe1ff */
[--C-:B------:R-:W-:Y:S01]  /*9a40*/  @!P3 IMAD.IADD R191, R191, 0x1, -R0.reuse ;  /* 0x00000001bfbfb824 */ /* 0x100fe200078e0a00 */
[----:B------:R-:W-:Y:S01]  /*9a50*/  ISETP.GE.AND P3, PT, R195, RZ, PT ;  /* 0x000000ffc300720c */ /* 0x000fe20003f66270 */
[----:B------:R-:W-:Y:S01]  /*9a60*/  IMAD.HI.U32 R195, R244, R199, RZ ;  /* 0x000000c7f4c37227 */ /* 0x000fe200078e00ff */
[----:B------:R-:W-:Y:S02]  /*9a70*/  LOP3.LUT R198, R243, 0x19a, RZ, 0xfc, !PT ;  /* 0x0000019af3c67812 */ /* 0x000fe400078efcff */
[----:B------:R-:W-:Y:S01]  /*9a80*/  IABS R201, R196 ;  /* 0x000000c400c97213 */ /* 0x000fe20000000000 */
[----:B------:R-:W-:Y:S01]  /*9a90*/  IMAD R194, R0, R194, R197 ;  /* 0x000000c200c27224 */ /* 0x000fe200078e02c5 */
[----:B------:R-:W-:Y:S01]  /*9aa0*/  IABS R203, R198 ;  /* 0x000000c600cb7213 */ /* 0x000fe20000000000 */
[--C-:B------:R-:W-:Y:S01]  /*9ab0*/  @!P0 IMAD.IADD R193, R193, 0x1, -R0.reuse ;  /* 0x00000001c1c18824 */ /* 0x100fe200078e0a00 */
[----:B------:R-:W-:Y:S01]  /*9ac0*/  ISETP.GE.AND P0, PT, R196, RZ, PT ;  /* 0x000000ffc400720c */ /* 0x000fe20003f06270 */
[----:B------:R-:W-:Y:S01]  /*9ad0*/  @!P2 IMAD.IADD R192, R192, 0x1, -R0 ;  /* 0x00000001c0c0a824 */ /* 0x000fe200078e0a00 */
[C---:B------:R-:W-:Y:S01]  /*9ae0*/  ISETP.GT.U32.AND P2, PT, R0.reuse, R194, PT ;  /* 0x000000c20000720c */ /* 0x040fe20003f44070 */
[----:B------:R-:W-:Y:S01]  /*9af0*/  @!P4 IMAD.MOV R191, RZ, RZ, -R191 ;  /* 0x000000ffffbfc224 */ /* 0x000fe200078e0abf */
[----:B------:R-:W-:Y:S01]  /*9b00*/  ISETP.GT.U32.AND P4, PT, R0, R193, PT ;  /* 0x000000c10000720c */ /* 0x000fe20003f84070 */
[----:B------:R-:W-:Y:S01]  /*9b10*/  IMAD.MOV R195, RZ, RZ, -R195 ;  /* 0x000000ffffc37224 */ /* 0x000fe200078e0ac3 */
[----:B------:R-:W-:Y:S01]  /*9b20*/  LOP3.LUT R200, R243, 0x19c, RZ, 0xfc, !PT ;  /* 0x0000019cf3c87812 */ /* 0x000fe200078efcff */
[----:B------:R-:W-:-:S04]  /*9b30*/  IMAD.HI.U32 R196, R244, R201, RZ ;  /* 0x000000c9f4c47227 */ /* 0x000fc800078e00ff */
[----:B------:R-:W-:Y:S01]  /*9b40*/  IMAD R195, R0, R195, R199 ;  /* 0x000000c300c37224 */ /* 0x000fe200078e02c7 */
[----:B------:R-:W-:Y:S01]  /*9b50*/  IABS R199, R200 ;  /* 0x000000c800c77213 */ /* 0x000fe20000000000 */
[----:B------:R-:W-:Y:S02]  /*9b60*/  IMAD.HI.U32 R197, R244, R203, RZ ;  /* 0x000000cbf4c57227 */ /* 0x000fe400078e00ff */
[----:B------:R-:W-:Y:S02]  /*9b70*/  @!P2 IADD3 R194, R194, -R0, RZ ;  /* 0x80000000c2c2a210 */ /* 0x000fe40007ffe0ff */
[----:B------:R-:W-:Y:S01]  /*9b80*/  @!P4 IMAD.IADD R193, R193, 0x1, -R0 ;  /* 0x00000001c1c1c824 */ /* 0x000fe200078e0a00 */
[C---:B------:R-:W-:Y:S01]  /*9b90*/  ISETP.GT.U32.AND P4, PT, R0.reuse, R195, PT ;  /* 0x000000c30000720c */ /* 0x040fe20003f84070 */
[----:B------:R-:W-:Y:S01]  /*9ba0*/  IMAD.MOV R196, RZ, RZ, -R196 ;  /* 0x000000ffffc47224 */ /* 0x000fe200078e0ac4 */
[----:B------:R-:W-:Y:S01]  /*9bb0*/  ISETP.GT.U32.AND P2, PT, R0, R194, PT ;  /* 0x000000c20000720c */ /* 0x000fe20003f44070 */
[----:B------:R-:W-:-:S02]  /*9bc0*/  IMAD.MOV R197, RZ, RZ, -R197 ;  /* 0x000000ffffc57224 */ /* 0x000fc400078e0ac5 */
[C---:B------:R-:W-:Y:S02]  /*9bd0*/  IMAD R196, R0.reuse, R196, R201 ;  /* 0x000000c400c47224 */ /* 0x040fe400078e02c9 */
[----:B------:R-:W-:Y:S01]  /*9be0*/  IMAD R197, R0, R197, R203 ;  /* 0x000000c500c57224 */ /* 0x000fe200078e02cb */
[----:B------:R-:W-:Y:S01]  /*9bf0*/  IABS R203, R206 ;  /* 0x000000ce00cb7213 */ /* 0x000fe20000000000 */
[----:B------:R-:W-:Y:S01]  /*9c00*/  @!P6 IMAD.MOV R192, RZ, RZ, -R192 ;  /* 0x000000ffffc0e224 */ /* 0x000fe200078e0ac0 */
[----:B------:R-:W-:Y:S01]  /*9c10*/  ISETP.GE.AND P6, PT, R198, RZ, PT ;  /* 0x000000ffc600720c */ /* 0x000fe20003fc6270 */
[----:B------:R-:W-:Y:S02]  /*9c20*/  IMAD.HI.U32 R198, R244, R199, RZ ;  /* 0x000000c7f4c67227 */ /* 0x000fe400078e00ff */
[----:B------:R-:W-:Y:S02]  /*9c30*/  @!P4 IADD3 R195, R195, -R0, RZ ;  /* 0x80000000c3c3c210 */ /* 0x000fe40007ffe0ff */
[----:B------:R-:W-:Y:S01]  /*9c40*/  @!P2 IMAD.IADD R194, R194, 0x1, -R0 ;  /* 0x00000001c2c2a824 */ /* 0x000fe200078e0a00 */
[C---:B------:R-:W-:Y:S01]  /*9c50*/  ISETP.GT.U32.AND P2, PT, R0.reuse, R196, PT ;  /* 0x000000c40000720c */ /* 0x040fe20003f44070 */
[----:B------:R-:W-:Y:S01]  /*9c60*/  @!P1 IMAD.MOV R193, RZ, RZ, -R193 ;  /* 0x000000ffffc19224 */ /* 0x000fe200078e0ac1 */
[C---:B------:R-:W-:Y:S01]  /*9c70*/  ISETP.GT.U32.AND P4, PT, R0.reuse, R197, PT ;  /* 0x000000c50000720c */ /* 0x040fe20003f84070 */
[----:B------:R-:W-:Y:S01]  /*9c80*/  IMAD.MOV R198, RZ, RZ, -R198 ;  /* 0x000000ffffc67224 */ /* 0x000fe200078e0ac6 */
[----:B------:R-:W-:Y:S01]  /*9c90*/  ISETP.GT.U32.AND P1, PT, R0, R195, PT ;  /* 0x000000c30000720c */ /* 0x000fe20003f24070 */
[----:B------:R-:W-:Y:S01]  /*9ca0*/  @!P5 IMAD.MOV R194, RZ, RZ, -R194 ;  /* 0x000000ffffc2d224 */ /* 0x000fe200078e0ac2 */
[----:B------:R-:W-:Y:S01]  /*9cb0*/  ISETP.GE.AND P5, PT, R200, RZ, PT ;  /* 0x000000ffc800720c */ /* 0x000fe20003fa6270 */
[----:B------:R-:W-:-:S04]  /*9cc0*/  IMAD.HI.U32 R200, R244, R205, RZ ;  /* 0x000000cdf4c87227 */ /* 0x000fc800078e00ff */
[----:B------:R-:W-:Y:S02]  /*9cd0*/  IMAD R198, R0, R198, R199 ;  /* 0x000000c600c67224 */ /* 0x000fe400078e02c7 */
[--C-:B------:R-:W-:Y:S02]  /*9ce0*/  @!P2 IMAD.IADD R196, R196, 0x1, -R0.reuse ;  /* 0x00000001c4c4a824 */ /* 0x100fe400078e0a00 */
[----:B------:R-:W-:Y:S02]  /*9cf0*/  @!P4 IMAD.IADD R197, R197, 0x1, -R0 ;  /* 0x00000001c5c5c824 */ /* 0x000fe400078e0a00 */
[----:B------:R-:W-:Y:S01]  /*9d00*/  IMAD.HI.U32 R199, R244, R203, RZ ;  /* 0x000000cbf4c77227 */ /* 0x000fe200078e00ff */
[C---:B------:R-:W-:Y:S02]  /*9d10*/  ISETP.GT.U32.AND P2, PT, R0.reuse, R196, PT ;  /* 0x000000c40000720c */ /* 0x040fe40003f44070 */
[----:B------:R-:W-:Y:S01]  /*9d20*/  ISETP.GT.U32.AND P4, PT, R0, R197, PT ;  /* 0x000000c50000720c */ /* 0x000fe20003f84070 */
[----:B------:R-:W-:Y:S01]  /*9d30*/  IMAD.HI.U32 R201, R244, R207, RZ ;  /* 0x000000cff4c97227 */ /* 0x000fe200078e00ff */
[----:B------:R-:W-:-:S03]  /*9d40*/  IADD3 R199, -R199, RZ, RZ ;  /* 0x000000ffc7c77210 */ /* 0x000fc60007ffe1ff */
[----:B------:R-:W-:Y:S02]  /*9d50*/  IMAD.MOV R200, RZ, RZ, -R200 ;  /* 0x000000ffffc87224 */ /* 0x000fe400078e0ac8 */
[--C-:B------:R-:W-:Y:S01]  /*9d60*/  @!P1 IMAD.IADD R195, R195, 0x1, -R0.reuse ;  /* 0x00000001c3c39824 */ /* 0x100fe200078e0a00 */
[C---:B------:R-:W-:Y:S01]  /*9d70*/  ISETP.GT.U32.AND P1, PT, R0.reuse, R198, PT ;  /* 0x000000c60000720c */ /* 0x040fe20003f24070 */
[----:B------:R-:W-:Y:S02]  /*9d80*/  IMAD.MOV R201, RZ, RZ, -R201 ;  /* 0x000000ffffc97224 */ /* 0x000fe400078e0ac9 */
[----:B------:R-:W-:Y:S01]  /*9d90*/  IMAD R200, R0, R200, R205 ;  /* 0x000000c800c87224 */ /* 0x000fe200078e02cd */
[----:B------:R-:W-:Y:S01]  /*9da0*/  IABS R205, R210 ;  /* 0x000000d200cd7213 */ /* 0x000fe20000000000 */
[--C-:B------:R-:W-:Y:S01]  /*9db0*/  @!P2 IMAD.IADD R196, R196, 0x1, -R0.reuse ;  /* 0x00000001c4c4a824 */ /* 0x100fe200078e0a00 */
[----:B------:R-:W-:Y:S01]  /*9dc0*/  ISETP.GE.AND P2, PT, R206, RZ, PT ;  /* 0x000000ffce00720c */ /* 0x000fe20003f46270 */
[C---:B------:R-:W-:Y:S01]  /*9dd0*/  IMAD R199, R0.reuse, R199, R203 ;  /* 0x000000c700c77224 */ /* 0x040fe200078e02cb */
[----:B------:R-:W-:Y:S01]  /*9de0*/  LOP3.LUT R206, R243, 0x1a4, RZ, 0xfc, !PT ;  /* 0x000001a4f3ce7812 */ /* 0x000fe200078efcff */
[----:B------:R-:W-:Y:S01]  /*9df0*/  IMAD R201, R0, R201, R207 ;  /* 0x000000c900c97224 */ /* 0x000fe200078e02cf */
[----:B------:R-:W-:Y:S01]  /*9e00*/  @!P0 IADD3 R196, -R196, RZ, RZ ;  /* 0x000000ffc4c48210 */ /* 0x000fe20007ffe1ff */
[--C-:B------:R-:W-:Y:S01]  /*9e10*/  @!P4 IMAD.IADD R197, R197, 0x1, -R0.reuse ;  /* 0x00000001c5c5c824 */ /* 0x100fe200078e0a00 */
[C---:B------:R-:W-:Y:S01]  /*9e20*/  ISETP.GT.U32.AND P4, PT, R0.reuse, R200, PT ;  /* 0x000000c80000720c */ /* 0x040fe20003f84070 */
[----:B------:R-:W-:Y:S01]  /*9e30*/  @!P3 IMAD.MOV R195, RZ, RZ, -R195 ;  /* 0x000000ffffc3b224 */ /* 0x000fe200078e0ac3 */
[C---:B------:R-:W-:Y:S01]  /*9e40*/  ISETP.GT.U32.AND P3, PT, R0.reuse, R199, PT ;  /* 0x000000c70000720c */ /* 0x040fe20003f64070 */
[----:B------:R-:W-:Y:S01]  /*9e50*/  @!P6 IMAD.MOV R197, RZ, RZ, -R197 ;  /* 0x000000ffffc5e224 */ /* 0x000fe200078e0ac5 */
[----:B------:R-:W-:Y:S01]  /*9e60*/  ISETP.GT.U32.AND P6, PT, R0, R201, PT ;  /* 0x000000c90000720c */ /* 0x000fe20003fc4070 */
[----:B------:R-:W-:Y:S01]  /*9e70*/  @!P1 IMAD.IADD R198, R198, 0x1, -R0 ;  /* 0x00000001c6c69824 */ /* 0x000fe200078e0a00 */
[----:B------:R-:W-:-:S02]  /*9e80*/  IABS R203, R206 ;  /* 0x000000ce00cb7213 */ /* 0x000fc40000000000 */
[----:B------:R-:W-:Y:S02]  /*9e90*/  ISETP.GE.AND P0, PT, R202, RZ, PT ;  /* 0x000000ffca00720c */ /* 0x000fe40003f06270 */
[----:B------:R-:W-:Y:S01]  /*9ea0*/  ISETP.GT.U32.AND P1, PT, R0, R198, PT ;  /* 0x000000c60000720c */ /* 0x000fe20003f24070 */
[----:B------:R-:W-:-:S04]  /*9eb0*/  IMAD.HI.U32 R202, R244, R203, RZ ;  /* 0x000000cbf4ca7227 */ /* 0x000fc800078e00ff */
[----:B------:R-:W-:Y:S02]  /*9ec0*/  @!P4 IMAD.IADD R200, R200, 0x1, -R0 ;  /* 0x00000001c8c8c824 */ /* 0x000fe400078e0a00 */
[----:B------:R-:W-:Y:S02]  /*9ed0*/  IMAD.MOV R202, RZ, RZ, -R202 ;  /* 0x000000ffffca7224 */ /* 0x000fe400078e0aca */
[--C-:B------:R-:W-:Y:S01]  /*9ee0*/  @!P3 IMAD.IADD R199, R199, 0x1, -R0.reuse ;  /* 0x00000001c7c7b824 */ /* 0x100fe200078e0a00 */
[----:B------:R-:W-:Y:S01]  /*9ef0*/  ISETP.GE.AND P3, PT, R206, RZ, PT ;  /* 0x000000ffce00720c */ /* 0x000fe20003f66270 */
[----:B------:R-:W-:Y:S01]  /*9f00*/  @!P6 IMAD.IADD R201, R201, 0x1, -R0 ;  /* 0x00000001c9c9e824 */ /* 0x000fe200078e0a00 */
[C---:B------:R-:W-:Y:S01]  /*9f10*/  ISETP.GT.U32.AND P6, PT, R0.reuse, R200, PT ;  /* 0x000000c80000720c */ /* 0x040fe20003fc4070 */
[C---:B------:R-:W-:Y:S01]  /*9f20*/  IMAD R202, R0.reuse, R202, R203 ;  /* 0x000000ca00ca7224 */ /* 0x040fe200078e02cb */
[----:B------:R-:W-:Y:S01]  /*9f30*/  ISETP.GT.U32.AND P4, PT, R0, R199, PT ;  /* 0x000000c70000720c */ /* 0x000fe20003f84070 */
[----:B------:R-:W-:Y:S01]  /*9f40*/  IMAD.HI.U32 R203, R244, R205, RZ ;  /* 0x000000cdf4cb7227 */ /* 0x000fe200078e00ff */
[----:B------:R-:W-:-:S03]  /*9f50*/  LOP3.LUT R206, R243, 0x1a8, RZ, 0xfc, !PT ;  /* 0x000001a8f3ce7812 */ /* 0x000fc600078efcff */
[----:B------:R-:W-:Y:S01]  /*9f60*/  IMAD.MOV R203, RZ, RZ, -R203 ;  /* 0x000000ffffcb7224 */ /* 0x000fe200078e0acb */
[----:B------:R-:W-:Y:S01]  /*9f70*/  IABS R207, R206 ;  /* 0x000000ce00cf7213 */ /* 0x000fe20000000000 */
[--C-:B------:R-:W-:Y:S01]  /*9f80*/  @!P1 IMAD.IADD R198, R198, 0x1, -R0.reuse ;  /* 0x00000001c6c69824 */ /* 0x100fe200078e0a00 */
[----:B------:R-:W-:Y:S01]  /*9f90*/  ISETP.GE.AND P1, PT, R204, RZ, PT ;  /* 0x000000ffcc00720c */ /* 0x000fe20003f26270 */
[----:B------:R-:W-:Y:S02]  /*9fa0*/  IMAD R203, R0, R203, R205 ;  /* 0x000000cb00cb7224 */ /* 0x000fe400078e02cd */
[--C-:B------:R-:W-:Y:S01]  /*9fb0*/  @!P6 IMAD.IADD R200, R200, 0x1, -R0.reuse ;  /* 0x00000001c8c8e824 */ /* 0x100fe200078e0a00 */
[----:B------:R-:W-:Y:S01]  /*9fc0*/  @!P5 IADD3 R198, -R198, RZ, RZ ;  /* 0x000000ffc6c6d210 */ /* 0x000fe20007ffe1ff */
[----:B------:R-:W-:Y:S01]  /*9fd0*/  IMAD.HI.U32 R204, R244, R207, RZ ;  /* 0x000000cff4cc7227 */ /* 0x000fe200078e00ff */
[C---:B------:R-:W-:Y:S02]  /*9fe0*/  ISETP.GT.U32.AND P5, PT, R0.reuse, R201, PT ;  /* 0x000000c90000720c */ /* 0x040fe40003fa4070 */
[C---:B------:R-:W-:Y:S01]  /*9ff0*/  ISETP.GT.U32.AND P6, PT, R0.reuse, R203, PT ;  /* 0x000000cb0000720c */ /* 0x040fe20003fc4070 */
[----:B------:R-:W-:Y:S01]  /*a000*/  @!P4 IMAD.IADD R199, R199, 0x1, -R0 ;  /* 0x00000001c7c7c824 */ /* 0x000fe200078e0a00 */
[----:B------:R-:W-:Y:S01]  /*a010*/  ISETP.GT.U32.AND P4, PT, R0, R202, PT ;  /* 0x000000ca0000720c */ /* 0x000fe20003f84070 */
[----:B------:R-:W-:-:S04]  /*a020*/  IMAD.HI.U32 R205, R244, R209, RZ ;  /* 0x000000d1f4cd7227 */ /* 0x000fc800078e00ff */
[----:B------:R-:W-:Y:S01]  /*a030*/  IMAD.MOV R204, RZ, RZ, -R204 ;  /* 0x000000ffffcc7224 */ /* 0x000fe200078e0acc */
[----:B------:R-:W-:Y:S01]  /*a040*/  IADD3 R205, -R205, RZ, RZ ;  /* 0x000000ffcdcd7210 */ /* 0x000fe20007ffe1ff */
[----:B------:R-:W-:Y:S02]  /*a050*/  @!P0 IMAD.MOV R200, RZ, RZ, -R200 ;  /* 0x000000ffffc88224 */ /* 0x000fe400078e0ac8 */
[----:B------:R-:W-:Y:S02]  /*a060*/  IMAD R204, R0, R204, R207 ;  /* 0x000000cc00cc7224 */ /* 0x000fe400078e02cf */
[--C-:B------:R-:W-:Y:S01]  /*a070*/  @!P5 IMAD.IADD R201, R201, 0x1, -R0.reuse ;  /* 0x00000001c9c9d824 */ /* 0x100fe200078e0a00 */
[----:B------:R-:W-:Y:S01]  /*a080*/  ISETP.GE.AND P5, PT, R210, RZ, PT ;  /* 0x000000ffd200720c */ /* 0x000fe20003fa6270 */
[--C-:B------:R-:W-:Y:S01]  /*a090*/  @!P6 IMAD.IADD R203, R203, 0x1, -R0.reuse ;  /* 0x00000001cbcbe824 */ /* 0x100fe200078e0a00 */
[C---:B------:R-:W-:Y:S01]  /*a0a0*/  ISETP.GT.U32.AND P0, PT, R0.reuse, R204, PT ;  /* 0x000000cc0000720c */ /* 0x040fe20003f04070 */
[----:B------:R-:W-:Y:S01]  /*a0b0*/  IMAD R205, R0, R205, R209 ;  /* 0x000000cd00cd7224 */ /* 0x000fe200078e02d1 */
[----:B------:R-:W-:Y:S01]  /*a0c0*/  LOP3.LUT R210, R243, 0x1ae, RZ, 0xfc, !PT ;  /* 0x000001aef3d27812 */ /* 0x000fe200078efcff */
[----:B------:R-:W-:Y:S01]  /*a0d0*/  @!P4 IMAD.IADD R202, R202, 0x1, -R0 ;  /* 0x00000001cacac824 */ /* 0x000fe200078e0a00 */
[----:B------:R-:W-:Y:S01]  /*a0e0*/  ISETP.GE.AND P4, PT, R206, RZ, PT ;  /* 0x000000ffce00720c */ /* 0x000fe20003f86270 */
[----:B------:R-:W-:Y:S01]  /*a0f0*/  @!P1 IMAD.MOV R201, RZ, RZ, -R201 ;  /* 0x000000ffffc99224 */ /* 0x000fe200078e0ac9 */
[----:B------:R-:W-:Y:S01]  /*a100*/  ISETP.GT.U32.AND P6, PT, R0, R203, PT ;  /* 0x000000cb0000720c */ /* 0x000fe20003fc4070 */
[----:B------:R-:W-:Y:S01]  /*a110*/  IMAD.HI.U32 R206, R244, R211, RZ ;  /* 0x000000d3f4ce7227 */ /* 0x000fe200078e00ff */
[----:B------:R-:W-:-:S02]  /*a120*/  ISETP.GT.U32.AND P1, PT, R0, R205, PT ;  /* 0x000000cd0000720c */ /* 0x000fc40003f24070 */
[----:B------:R-:W-:Y:S01]  /*a130*/  IABS R209, R210 ;  /* 0x000000d200d17213 */ /* 0x000fe20000000000 */
[----:B------:R-:W-:Y:S02]  /*a140*/  IMAD.MOV R206, RZ, RZ, -R206 ;  /* 0x000000ffffce7224 */ /* 0x000fe400078e0ace */
[----:B------:R-:W-:Y:S01]  /*a150*/  @!P0 IMAD.IADD R204, R204, 0x1, -R0 ;  /* 0x00000001cccc8824 */ /* 0x000fe200078e0a00 */
[----:B------:R-:W-:Y:S01]  /*a160*/  ISETP.GE.AND P0, PT, R208, RZ, PT ;  /* 0x000000ffd000720c */ /* 0x000fe20003f06270 */
[C---:B------:R-:W-:Y:S01]  /*a170*/  IMAD R206, R0.reuse, R206, R211 ;  /* 0x000000ce00ce7224 */ /* 0x040fe200078e02d3 */
[----:B------:R-:W-:Y:S01]  /*a180*/  IABS R211, R216 ;  /* 0x000000d800d37213 */ /* 0x000fe20000000000 */
[----:B------:R-:W-:Y:S01]  /*a190*/  @!P2 IMAD.MOV R199, RZ, RZ, -R199 ;  /* 0x000000ffffc7a224 */ /* 0x000fe200078e0ac7 */
[----:B------:R-:W-:Y:S01]  /*a1a0*/  ISETP.GT.U32.AND P2, PT, R0, R202, PT ;  /* 0x000000ca0000720c */ /* 0x000fe20003f44070 */
[----:B------:R-:W-:Y:S01]  /*a1b0*/  IMAD.HI.U32 R207, R244, R209, RZ ;  /* 0x000000d1f4cf7227 */ /* 0x000fe200078e00ff */
[----:B------:R-:W-:-:S02]  /*a1c0*/  @!P6 IADD3 R203, R203, -R0, RZ ;  /* 0x80000000cbcbe210 */ /* 0x000fc40007ffe0ff */
[C---:B------:R-:W-:Y:S01]  /*a1d0*/  ISETP.GT.U32.AND P6, PT, R0.reuse, R206, PT ;  /* 0x000000ce0000720c */ /* 0x040fe20003fc4070 */
[----:B------:R-:W-:Y:S01]  /*a1e0*/  @!P1 IMAD.IADD R205, R205, 0x1, -R0 ;  /* 0x00000001cdcd9824 */ /* 0x000fe200078e0a00 */
[----:B------:R-:W-:Y:S01]  /*a1f0*/  ISETP.GT.U32.AND P1, PT, R0, R204, PT ;  /* 0x000000cc0000720c */ /* 0x000fe20003f24070 */
[----:B------:R-:W-:Y:S02]  /*a200*/  IMAD.MOV R207, RZ, RZ, -R207 ;  /* 0x000000ffffcf7224 */ /* 0x000fe400078e0acf */
[----:B------:R-:W-:-:S04]  /*a210*/  IMAD.HI.U32 R208, R244, R211, RZ ;  /* 0x000000d3f4d07227 */ /* 0x000fc800078e00ff */
[----:B------:R-:W-:Y:S02]  /*a220*/  IMAD R207, R0, R207, R209 ;  /* 0x000000cf00cf7224 */ /* 0x000fe400078e02d1 */
[--C-:B------:R-:W-:Y:S01]  /*a230*/  @!P2 IMAD.IADD R202, R202, 0x1, -R0.reuse ;  /* 0x00000001cacaa824 */ /* 0x100fe200078e0a00 */
[----:B------:R-:W-:Y:S01]  /*a240*/  ISETP.GE.AND P2, PT, R212, RZ, PT ;  /* 0x000000ffd400720c */ /* 0x000fe20003f46270 */
[----:B------:R-:W-:Y:S01]  /*a250*/  @!P6 IMAD.IADD R206, R206, 0x1, -R0 ;  /* 0x00000001cecee824 */ /* 0x000fe200078e0a00 */
[----:B------:R-:W-:Y:S01]  /*a260*/  LOP3.LUT R212, R243, 0x1b2, RZ, 0xfc, !PT ;  /* 0x000001b2f3d47812 */ /* 0x000fe200078efcff */
[----:B------:R-:W-:Y:S01]  /*a270*/  @!P3 IMAD.MOV R202, RZ, RZ, -R202 ;  /* 0x000000ffffcab224 */ /* 0x000fe200078e0aca */
[----:B------:R-:W-:Y:S01]  /*a280*/  @!P1 IADD3 R204, R204, -R0, RZ ;  /* 0x80000000cccc9210 */ /* 0x000fe20007ffe0ff */
[----:B------:R-:W-:Y:S01]  /*a290*/  IMAD.MOV R208, RZ, RZ, -R208 ;  /* 0x000000ffffd07224 */ /* 0x000fe200078e0ad0 */
[C---:B------:R-:W-:Y:S01]  /*a2a0*/  ISETP.GT.U32.AND P1, PT, R0.reuse, R207, PT ;  /* 0x000000cf0000720c */ /* 0x040fe20003f24070 */
[----:B------:R-:W-:Y:S01]  /*a2b0*/  @!P5 IMAD.MOV R203, RZ, RZ, -R203 ;  /* 0x000000ffffcbd224 */ /* 0x000fe200078e0acb */
[C---:B------:R-:W-:Y:S01]  /*a2c0*/  ISETP.GT.U32.AND P3, PT, R0.reuse, R206, PT ;  /* 0x000000ce0000720c */ /* 0x040fe20003f64070 */
[C---:B------:R-:W-:Y:S01]  /*a2d0*/  IMAD R208, R0.reuse, R208, R211 ;  /* 0x000000d000d07224 */ /* 0x040fe200078e02d3 */
[----:B------:R-:W-:Y:S01]  /*a2e0*/  ISETP.GT.U32.AND P6, PT, R0, R205, PT ;  /* 0x000000cd0000720c */ /* 0x000fe20003fc4070 */
[----:B------:R-:W-:Y:S01]  /*a2f0*/  @!P4 IMAD.MOV R204, RZ, RZ, -R204 ;  /* 0x000000ffffccc224 */ /* 0x000fe200078e0acc */
[----:B------:R-:W-:-:S02]  /*a300*/  IABS R213, R212 ;  /* 0x000000d400d57213 */ /* 0x000fc40000000000 */
[----:B------:R-:W-:-:S03]  /*a310*/  IABS R211, R217 ;  /* 0x000000d900d37213 */ /* 0x000fc60000000000 */
[----:B------:R-:W-:-:S04]  /*a320*/  IMAD.HI.U32 R209, R244, R213, RZ ;  /* 0x000000d5f4d17227 */ /* 0x000fc800078e00ff */
[--C-:B------:R-:W-:Y:S01]  /*a330*/  @!P1 IMAD.IADD R207, R207, 0x1, -R0.reuse ;  /* 0x00000001cfcf9824 */ /* 0x100fe200078e0a00 */
[----:B------:R-:W-:Y:S01]  /*a340*/  ISETP.GE.AND P1, PT, R216, RZ, PT ;  /* 0x000000ffd800720c */ /* 0x000fe20003f26270 */
[--C-:B------:R-:W-:Y:S01]  /*a350*/  @!P3 IMAD.IADD R206, R206, 0x1, -R0.reuse ;  /* 0x00000001ceceb824 */ /* 0x100fe200078e0a00 */
[----:B------:R-:W-:Y:S01]  /*a360*/  ISETP.GE.AND P3, PT, R210, RZ, PT ;  /* 0x000000ffd200720c */ /* 0x000fe20003f66270 */
[----:B------:R-:W-:Y:S01]  /*a370*/  @!P6 IMAD.IADD R205, R205, 0x1, -R0 ;  /* 0x00000001cdcde824 */ /* 0x000fe200078e0a00 */
[C---:B------:R-:W-:Y:S01]  /*a380*/  ISETP.GT.U32.AND P5, PT, R0.reuse, R207, PT ;  /* 0x000000cf0000720c */ /* 0x040fe20003fa4070 */
[----:B------:R-:W-:Y:S01]  /*a390*/  IMAD.MOV R209, RZ, RZ, -R209 ;  /* 0x000000ffffd17224 */ /* 0x000fe200078e0ad1 */
[----:B------:R-:W-:Y:S01]  /*a3a0*/  ISETP.GT.U32.AND P6, PT, R0, R208, PT ;  /* 0x000000d00000720c */ /* 0x000fe20003fc4070 */
[----:B------:R-:W-:Y:S01]  /*a3b0*/  IMAD.HI.U32 R210, R244, R215, RZ ;  /* 0x000000d7f4d27227 */ /* 0x000fe200078e00ff */
[----:B------:R-:W-:-:S03]  /*a3c0*/  LOP3.LUT R216, R243, 0x1be, RZ, 0xfc, !PT ;  /* 0x000001bef3d87812 */ /* 0x000fc600078efcff */
[C---:B------:R-:W-:Y:S01]  /*a3d0*/  IMAD R209, R0.reuse, R209, R213 ;  /* 0x000000d100d17224 */ /* 0x040fe200078e02d5 */
[----:B------:R-:W-:Y:S01]  /*a3e0*/  IABS R221, R216 ;  /* 0x000000d800dd7213 */ /* 0x000fe20000000000 */
[----:B------:R-:W-:Y:S02]  /*a3f0*/  IMAD.MOV R210, RZ, RZ, -R210 ;  /* 0x000000ffffd27224 */ /* 0x000fe400078e0ad2 */
[----:B------:R-:W-:Y:S01]  /*a400*/  IMAD.MOV.U32 R213, RZ, RZ, R211 ;  /* 0x000000ffffd57224 */ /* 0x000fe200078e00d3 */
[C---:B------:R-:W-:Y:S01]  /*a410*/  ISETP.GT.U32.AND P4, PT, R0.reuse, R209, PT ;  /* 0x000000d10000720c */ /* 0x040fe20003f84070 */
[----:B------:R-:W-:Y:S01]  /*a420*/  IMAD R210, R0, R210, R215 ;  /* 0x000000d200d27224 */ /* 0x000fe200078e02d7 */
[----:B------:R-:W-:Y:S01]  /*a430*/  LOP3.LUT R215, R243, 0x1ba, RZ, 0xfc, !PT ;  /* 0x000001baf3d77812 */ /* 0x000fe200078efcff */
[----:B------:R-:W-:Y:S01]  /*a440*/  @!P5 IMAD.IADD R207, R207, 0x1, -R0 ;  /* 0x00000001cfcfd824 */ /* 0x000fe200078e0a00 */
[----:B------:R-:W-:Y:S01]  /*a450*/  @!P6 IADD3 R208, R208, -R0, RZ ;  /* 0x80000000d0d0e210 */ /* 0x000fe20007ffe0ff */
[----:B------:R-:W-:Y:S01]  /*a460*/  @!P0 IMAD.MOV R206, RZ, RZ, -R206 ;  /* 0x000000ffffce8224 */ /* 0x000fe200078e0ace */
[----:B------:R-:W-:Y:S01]  /*a470*/  ISETP.GT.U32.AND P5, PT, R0, R210, PT ;  /* 0x000000d20000720c */ /* 0x000fe20003fa4070 */
[----:B------:R-:W-:Y:S01]  /*a480*/  IMAD.HI.U32 R211, R244, R213, RZ ;  /* 0x000000d5f4d37227 */ /* 0x000fe200078e00ff */
[----:B------:R-:W-:-:S02]  /*a490*/  ISETP.GE.AND P0, PT, R214, RZ, PT ;  /* 0x000000ffd600720c */ /* 0x000fc40003f06270 */
[----:B------:R-:W-:Y:S01]  /*a4a0*/  LOP3.LUT R214, R243, 0x1b8, RZ, 0xfc, !PT ;  /* 0x000001b8f3d67812 */ /* 0x000fe200078efcff */
[----:B------:R-:W-:Y:S01]  /*a4b0*/  @!P2 IMAD.MOV R205, RZ, RZ, -R205 ;  /* 0x000000ffffcda224 */ /* 0x000fe200078e0acd */
[----:B------:R-:W-:Y:S01]  /*a4c0*/  ISETP.GT.U32.AND P6, PT, R0, R208, PT ;  /* 0x000000d00000720c */ /* 0x000fe20003fc4070 */
[----:B------:R-:W-:Y:S01]  /*a4d0*/  IMAD.MOV R211, RZ, RZ, -R211 ;  /* 0x000000ffffd37224 */ /* 0x000fe200078e0ad3 */
[----:B------:R-:W-:Y:S01]  /*a4e0*/  ISETP.GE.AND P2, PT, R212, RZ, PT ;  /* 0x000000ffd400720c */ /* 0x000fe20003f46270 */
[--C-:B------:R-:W-:Y:S01]  /*a4f0*/  @!P4 IMAD.IADD R209, R209, 0x1, -R0.reuse ;  /* 0x00000001d1d1c824 */ /* 0x100fe200078e0a00 */
[----:B------:R-:W-:Y:S01]  /*a500*/  IABS R212, R214 ;  /* 0x000000d600d47213 */ /* 0x000fe20000000000 */
[----:B------:R-:W-:Y:S01]  /*a510*/  IMAD R211, R0, R211, R213 ;  /* 0x000000d300d37224 */ /* 0x000fe200078e02d5 */
[----:B------:R-:W-:Y:S01]  /*a520*/  ISETP.GE.AND P4, PT, R214, RZ, PT ;  /* 0x000000ffd600720c */ /* 0x000fe20003f86270 */
[----:B------:R-:W-:Y:S01]  /*a530*/  @!P5 IMAD.IADD R210, R210, 0x1, -R0 ;  /* 0x00000001d2d2d824 */ /* 0x000fe200078e0a00 */
[----:B------:R-:W-:Y:S01]  /*a540*/  ISETP.GT.U32.AND P5, PT, R0, R209, PT ;  /* 0x000000d10000720c */ /* 0x000fe20003fa4070 */
[----:B------:R-:W-:-:S02]  /*a550*/  IMAD.MOV.U32 R213, RZ, RZ, R212 ;  /* 0x000000ffffd57224 */ /* 0x000fc400078e00d4 */
[----:B------:R-:W-:Y:S01]  /*a560*/  @!P3 IMAD.MOV R207, RZ, RZ, -R207 ;  /* 0x000000ffffcfb224 */ /* 0x000fe200078e0acf */
[----:B------:R-:W-:Y:S01]  /*a570*/  ISETP.GT.U32.AND P3, PT, R0, R210, PT ;  /* 0x000000d20000720c */ /* 0x000fe20003f64070 */
[----:B------:R-:W-:Y:S01]  /*a580*/  IMAD.HI.U32 R212, R244, R213, RZ ;  /* 0x000000d5f4d47227 */ /* 0x000fe200078e00ff */
[----:B------:R-:W-:Y:S02]  /*a590*/  @!P6 IADD3 R208, R208, -R0, RZ ;  /* 0x80000000d0d0e210 */ /* 0x000fe40007ffe0ff */
[----:B------:R-:W-:Y:S01]  /*a5a0*/  ISETP.GE.AND P6, PT, R217, RZ, PT ;  /* 0x000000ffd900720c */ /* 0x000fe20003fc6270 */
[----:B------:R-:W-:Y:S01]  /*a5b0*/  IMAD.MOV R212, RZ, RZ, -R212 ;  /* 0x000000ffffd47224 */ /* 0x000fe200078e0ad4 */
[----:B------:R-:W-:Y:S01]  /*a5c0*/  IABS R217, R215 ;  /* 0x000000d700d97213 */ /* 0x000fe20000000000 */
[----:B------:R-:W-:Y:S01]  /*a5d0*/  @!P1 IMAD.MOV R208, RZ, RZ, -R208 ;  /* 0x000000ffffd09224 */ /* 0x000fe200078e0ad0 */
[C---:B------:R-:W-:Y:S01]  /*a5e0*/  ISETP.GT.U32.AND P1, PT, R0.reuse, R211, PT ;  /* 0x000000d30000720c */ /* 0x040fe20003f24070 */
[----:B------:R-:W-:Y:S01]  /*a5f0*/  IMAD R212, R0, R212, R213 ;  /* 0x000000d400d47224 */ /* 0x000fe200078e02d5 */
[----:B------:R-:W-:Y:S01]  /*a600*/  @!P5 IADD3 R209, R209, -R0, RZ ;  /* 0x80000000d1d1d210 */ /* 0x000fe20007ffe0ff */
[----:B------:R-:W-:-:S03]  /*a610*/  IMAD.HI.U32 R213, R244, R217, RZ ;  /* 0x000000d9f4d57227 */ /* 0x000fc600078e00ff */
[----:B------:R-:W-:Y:S01]  /*a620*/  ISETP.GT.U32.AND P5, PT, R0, R212, PT ;  /* 0x000000d40000720c */ /* 0x000fe20003fa4070 */
[----:B------:R-:W-:Y:S01]  /*a630*/  IMAD.HI.U32 R214, R244, R219, RZ ;  /* 0x000000dbf4d67227 */ /* 0x000fe200078e00ff */
[----:B------:R-:W-:-:S03]  /*a640*/  @!P2 IADD3 R209, -R209, RZ, RZ ;  /* 0x000000ffd1d1a210 */ /* 0x000fc60007ffe1ff */
[----:B------:R-:W-:Y:S02]  /*a650*/  IMAD.MOV R213, RZ, RZ, -R213 ;  /* 0x000000ffffd57224 */ /* 0x000fe400078e0ad5 */
[--C-:B------:R-:W-:Y:S01]  /*a660*/  @!P1 IMAD.IADD R211, R211, 0x1, -R0.reuse ;  /* 0x00000001d3d39824 */ /* 0x100fe200078e0a00 */
[----:B------:R-:W-:Y:S01]  /*a670*/  ISETP.GE.AND P1, PT, R218, RZ, PT ;  /* 0x000000ffda00720c */ /* 0x000fe20003f26270 */
[----:B------:R-:W-:Y:S01]  /*a680*/  @!P3 IMAD.IADD R210, R210, 0x1, -R0 ;  /* 0x00000001d2d2b824 */ /* 0x000fe200078e0a00 */
[----:B------:R-:W-:Y:S01]  /*a690*/  ISETP.GE.AND P3, PT, R215, RZ, PT ;  /* 0x000000ffd700720c */ /* 0x000fe20003f66270 */
[----:B------:R-:W-:Y:S02]  /*a6a0*/  IMAD.MOV R214, RZ, RZ, -R214 ;  /* 0x000000ffffd67224 */ /* 0x000fe400078e0ad6 */
[----:B------:R-:W-:Y:S01]  /*a6b0*/  @!P5 IMAD.IADD R212, R212, 0x1, -R0 ;  /* 0x00000001d4d4d824 */ /* 0x000fe200078e0a00 */
[C---:B------:R-:W-:Y:S01]  /*a6c0*/  ISETP.GT.U32.AND P5, PT, R0.reuse, R211, PT ;  /* 0x000000d30000720c */ /* 0x040fe20003fa4070 */
[C---:B------:R-:W-:Y:S01]  /*a6d0*/  IMAD R213, R0.reuse, R213, R217 ;  /* 0x000000d500d57224 */ /* 0x040fe200078e02d9 */
[----:B------:R-:W-:Y:S01]  /*a6e0*/  IABS R217, R222 ;  /* 0x000000de00d97213 */ /* 0x000fe20000000000 */
[C---:B------:R-:W-:Y:S01]  /*a6f0*/  IMAD R214, R0.reuse, R214, R219 ;  /* 0x000000d600d67224 */ /* 0x040fe200078e02db */
[C---:B------:R-:W-:Y:S01]  /*a700*/  ISETP.GT.U32.AND P2, PT, R0.reuse, R212, PT ;  /* 0x000000d40000720c */ /* 0x040fe20003f44070 */
[----:B------:R-:W-:Y:S01]  /*a710*/  @!P0 IMAD.MOV R210, RZ, RZ, -R210 ;  /* 0x000000ffffd28224 */ /* 0x000fe200078e0ad2 */
[----:B------:R-:W-:Y:S01]  /*a720*/  ISETP.GT.U32.AND P0, PT, R0, R213, PT ;  /* 0x000000d50000720c */ /* 0x000fe20003f04070 */
[----:B------:R-:W-:-:S04]  /*a730*/  IMAD.HI.U32 R215, R244, R221, RZ ;  /* 0x000000ddf4d77227 */ /* 0x000fc800078e00ff */
[----:B------:R-:W-:Y:S02]  /*a740*/  IMAD.MOV R215, RZ, RZ, -R215 ;  /* 0x000000ffffd77224 */ /* 0x000fe400078e0ad7 */
[--C-:B------:R-:W-:Y:S01]  /*a750*/  @!P5 IMAD.IADD R211, R211, 0x1, -R0.reuse ;  /* 0x00000001d3d3d824 */ /* 0x100fe200078e0a00 */
[C---:B------:R-:W-:Y:S01]  /*a760*/  ISETP.GT.U32.AND P5, PT, R0.reuse, R214, PT ;  /* 0x000000d60000720c */ /* 0x040fe20003fa4070 */
[----:B------:R-:W-:Y:S01]  /*a770*/  IMAD R215, R0, R215, R221 ;  /* 0x000000d700d77224 */ /* 0x000fe200078e02dd */
[----:B------:R-:W-:Y:S01]  /*a780*/  LOP3.LUT R221, R243, 0x1c6, RZ, 0xfc, !PT ;  /* 0x000001c6f3dd7812 */ /* 0x000fe200078efcff */
[--C-:B------:R-:W-:Y:S02]  /*a790*/  @!P2 IMAD.IADD R212, R212, 0x1, -R0.reuse ;  /* 0x00000001d4d4a824 */ /* 0x100fe400078e0a00 */
[----:B------:R-:W-:Y:S01]  /*a7a0*/  @!P0 IMAD.IADD R213, R213, 0x1, -R0 ;  /* 0x00000001d5d58824 */ /* 0x000fe200078e0a00 */
[----:B------:R-:W-:Y:S01]  /*a7b0*/  ISETP.GT.U32.AND P2, PT, R0, R215, PT ;  /* 0x000000d70000720c */ /* 0x000fe20003f44070 */
[----:B------:R-:W-:Y:S01]  /*a7c0*/  IMAD.HI.U32 R218, R244, R225, RZ ;  /* 0x000000e1f4da7227 */ /* 0x000fe200078e00ff */
[----:B------:R-:W-:-:S02]  /*a7d0*/  ISETP.GE.AND P0, PT, R216, RZ, PT ;  /* 0x000000ffd800720c */ /* 0x000fc40003f06270 */
[----:B------:R-:W-:Y:S01]  /*a7e0*/  IABS R219, R221 ;  /* 0x000000dd00db7213 */ /* 0x000fe20000000000 */
[----:B------:R-:W-:-:S04]  /*a7f0*/  IMAD.HI.U32 R216, R244, R217, RZ ;  /* 0x000000d9f4d87227 */ /* 0x000fc800078e00ff */
[----:B------:R-:W-:Y:S01]  /*a800*/  @!P5 IMAD.IADD R214, R214, 0x1, -R0 ;  /* 0x00000001d6d6d824 */ /* 0x000fe200078e0a00 */
[C---:B------:R-:W-:Y:S01]  /*a810*/  ISETP.GT.U32.AND P5, PT, R0.reuse, R213, PT ;  /* 0x000000d50000720c */ /* 0x040fe20003fa4070 */
[----:B------:R-:W-:Y:S02]  /*a820*/  IMAD.MOV R218, RZ, RZ, -R218 ;  /* 0x000000ffffda7224 */ /* 0x000fe400078e0ada */
[----:B------:R-:W-:Y:S01]  /*a830*/  @!P2 IADD3 R215, R215, -R0, RZ ;  /* 0x80000000d7d7a210 */ /* 0x000fe20007ffe0ff */
[----:B------:R-:W-:Y:S01]  /*a840*/  IMAD.MOV R226, RZ, RZ, -R216 ;  /* 0x000000ffffe27224 */ /* 0x000fe200078e0ad8 */
[C---:B------:R-:W-:Y:S01]  /*a850*/  ISETP.GT.U32.AND P2, PT, R0.reuse, R214, PT ;  /* 0x000000d60000720c */ /* 0x040fe20003f44070 */
[----:B------:R-:W-:Y:S02]  /*a860*/  IMAD R216, R0, R218, R225 ;  /* 0x000000da00d87224 */ /* 0x000fe400078e02e1 */
[----:B------:R-:W-:-:S04]  /*a870*/  IMAD.HI.U32 R218, R244, R223, RZ ;  /* 0x000000dff4da7227 */ /* 0x000fc800078e00ff */
[C---:B------:R-:W-:Y:S02]  /*a880*/  IMAD R217, R0.reuse, R226, R217 ;  /* 0x000000e200d97224 */ /* 0x040fe400078e02d9 */
[----:B------:R-:W-:Y:S01]  /*a890*/  @!P5 IMAD.IADD R213, R213, 0x1, -R0 ;  /* 0x00000001d5d5d824 */ /* 0x000fe200078e0a00 */
[----:B------:R-:W-:Y:S01]  /*a8a0*/  ISETP.GT.U32.AND P5, PT, R0, R216, PT ;  /* 0x000000d80000720c */ /* 0x000fe20003fa4070 */
[----:B------:R-:W-:Y:S02]  /*a8b0*/  IMAD.MOV R218, RZ, RZ, -R218 ;  /* 0x000000ffffda7224 */ /* 0x000fe400078e0ada */
[----:B------:R-:W-:Y:S01]  /*a8c0*/  @!P2 IADD3 R214, R214, -R0, RZ ;  /* 0x80000000d6d6a210 */ /* 0x000fe20007ffe0ff */
[----:B------:R-:W-:Y:S01]  /*a8d0*/  @!P6 IMAD.MOV R211, RZ, RZ, -R211 ;  /* 0x000000ffffd3e224 */ /* 0x000fe200078e0ad3 */
[C---:B------:R-:W-:Y:S01]  /*a8e0*/  ISETP.GT.U32.AND P2, PT, R0.reuse, R217, PT ;  /* 0x000000d90000720c */ /* 0x040fe20003f44070 */
[C---:B------:R-:W-:Y:S01]  /*a8f0*/  IMAD R218, R0.reuse, R218, R223 ;  /* 0x000000da00da7224 */ /* 0x040fe200078e02df */
[----:B------:R-:W-:Y:S01]  /*a900*/  ISETP.GT.U32.AND P6, PT, R0, R215, PT ;  /* 0x000000d70000720c */ /* 0x000fe20003fc4070 */
[----:B------:R-:W-:Y:S01]  /*a910*/  @!P4 IMAD.MOV R212, RZ, RZ, -R212 ;  /* 0x000000ffffd4c224 */ /* 0x000fe200078e0ad4 */
[----:B------:R-:W-:Y:S01]  /*a920*/  ISETP.GE.AND P4, PT, R224, RZ, PT ;  /* 0x000000ffe000720c */ /* 0x000fe20003f86270 */
[----:B------:R-:W-:-:S04]  /*a930*/  IMAD.HI.U32 R224, R244, R219, RZ ;  /* 0x000000dbf4e07227 */ /* 0x000fc800078e00ff */
[----:B------:R-:W-:Y:S01]  /*a940*/  @!P5 IMAD.IADD R216, R216, 0x1, -R0 ;  /* 0x00000001d8d8d824 */ /* 0x000fe200078e0a00 */
[C---:B------:R-:W-:Y:S01]  /*a950*/  ISETP.GT.U32.AND P5, PT, R0.reuse, R218, PT ;  /* 0x000000da0000720c */ /* 0x040fe20003fa4070 */
[----:B------:R-:W-:Y:S01]  /*a960*/  IMAD.MOV R225, RZ, RZ, -R224 ;  /* 0x000000ffffe17224 */ /* 0x000fe200078e0ae0 */
[----:B------:R-:W-:Y:S01]  /*a970*/  LOP3.LUT R224, R243, 0x1c8, RZ, 0xfc, !PT ;  /* 0x000001c8f3e07812 */ /* 0x000fe200078efcff */
[--C-:B------:R-:W-:Y:S01]  /*a980*/  @!P2 IMAD.IADD R217, R217, 0x1, -R0.reuse ;  /* 0x00000001d9d9a824 */ /* 0x100fe200078e0a00 */
[----:B------:R-:W-:Y:S01]  /*a990*/  ISETP.GT.U32.AND P2, PT, R0, R216, PT ;  /* 0x000000d80000720c */ /* 0x000fe20003f44070 */
[----:B------:R-:W-:Y:S01]  /*a9a0*/  @!P6 IMAD.IADD R215, R215, 0x1, -R0 ;  /* 0x00000001d7d7e824 */ /* 0x000fe200078e0a00 */
[----:B------:R-:W-:Y:S01]  /*a9b0*/  ISETP.GE.AND P6, PT, R222, RZ, PT ;  /* 0x000000ffde00720c */ /* 0x000fe20003fc6270 */
[----:B------:R-:W-:Y:S01]  /*a9c0*/  IMAD R219, R0, R225, R219 ;  /* 0x000000e100db7224 */ /* 0x000fe200078e02db */
[----:B------:R-:W-:Y:S01]  /*a9d0*/  LOP3.LUT R222, R243, 0x1ca, RZ, 0xfc, !PT ;  /* 0x000001caf3de7812 */ /* 0x000fe200078efcff */
[----:B------:R-:W-:Y:S01]  /*a9e0*/  @!P3 IMAD.MOV R213, RZ, RZ, -R213 ;  /* 0x000000ffffd5b224 */ /* 0x000fe200078e0ad5 */
[----:B------:R-:W-:Y:S01]  /*a9f0*/  IABS R225, R224 ;  /* 0x000000e000e17213 */ /* 0x000fe20000000000 */
[----:B------:R-:W-:Y:S01]  /*aa00*/  @!P1 IMAD.MOV R214, RZ, RZ, -R214 ;  /* 0x000000ffffd69224 */ /* 0x000fe200078e0ad6 */
[----:B------:R-:W-:Y:S01]  /*aa10*/  IABS R223, R222 ;  /* 0x000000de00df7213 */ /* 0x000fe20000000000 */
[----:B------:R-:W-:Y:S01]  /*aa20*/  @!P5 IMAD.IADD R218, R218, 0x1, -R0 ;  /* 0x00000001dadad824 */ /* 0x000fe200078e0a00 */
[----:B------:R-:W-:Y:S01]  /*aa30*/  ISETP.GT.U32.AND P3, PT, R0, R217, PT ;  /* 0x000000d90000720c */ /* 0x000fe20003f64070 */
[----:B------:R-:W-:Y:S01]  /*aa40*/  IMAD.HI.U32 R226, R244, R225, RZ ;  /* 0x000000e1f4e27227 */ /* 0x000fe200078e00ff */
[----:B------:R-:W-:-:S02]  /*aa50*/  ISETP.GT.U32.AND P1, PT, R0, R219, PT ;  /* 0x000000db0000720c */ /* 0x000fc40003f24070 */
[----:B------:R-:W-:Y:S01]  /*aa60*/  @!P0 IADD3 R215, -R215, RZ, RZ ;  /* 0x000000ffd7d78210 */ /* 0x000fe20007ffe1ff */
[----:B------:R-:W-:Y:S01]  /*aa70*/  @!P2 IMAD.IADD R216, R216, 0x1, -R0 ;  /* 0x00000001d8d8a824 */ /* 0x000fe200078e0a00 */
[----:B------:R-:W-:Y:S01]  /*aa80*/  ISETP.GT.U32.AND P5, PT, R0, R218, PT ;  /* 0x000000da0000720c */ /* 0x000fe20003fa4070 */
[----:B------:R-:W-:Y:S01]  /*aa90*/  IMAD.MOV R226, RZ, RZ, -R226 ;  /* 0x000000ffffe27224 */ /* 0x000fe200078e0ae2 */
[----:B------:R-:W-:Y:S01]  /*aaa0*/  ISETP.GE.AND P0, PT, R220, RZ, PT ;  /* 0x000000ffdc00720c */ /* 0x000fe20003f06270 */
[----:B------:R-:W-:Y:S01]  /*aab0*/  IMAD.HI.U32 R220, R244, R223, RZ ;  /* 0x000000dff4dc7227 */ /* 0x000fe200078e00ff */
[----:B------:R-:W-:Y:S02]  /*aac0*/  ISETP.GE.AND P2, PT, R221, RZ, PT ;  /* 0x000000ffdd00720c */ /* 0x000fe40003f46270 */
[----:B------:R-:W-:Y:S01]  /*aad0*/  @!P4 IADD3 R216, -R216, RZ, RZ ;  /* 0x000000ffd8d8c210 */ /* 0x000fe20007ffe1ff */
[----:B------:R-:W-:Y:S01]  /*aae0*/  IMAD.MOV R221, RZ, RZ, -R220 ;  /* 0x000000ffffdd7224 */ /* 0x000fe200078e0adc */
[----:B------:R-:W-:Y:S01]  /*aaf0*/  ISETP.GE.AND P4, PT, R222, RZ, PT ;  /* 0x000000ffde00720c */ /* 0x000fe20003f86270 */
[----:B------:R-:W-:Y:S01]  /*ab00*/  IMAD R220, R0, R226, R225 ;  /* 0x000000e200dc7224 */ /* 0x000fe200078e02e1 */
[----:B------:R-:W-:Y:S01]  /*ab10*/  LOP3.LUT R222, R243, 0x1ce, RZ, 0xfc, !PT ;  /* 0x000001cef3de7812 */ /* 0x000fe200078efcff */
[--C-:B------:R-:W-:Y:S01]  /*ab20*/  @!P3 IMAD.IADD R217, R217, 0x1, -R0.reuse ;  /* 0x00000001d9d9b824 */ /* 0x100fe200078e0a00 */
[----:B------:R-:W-:Y:S01]  /*ab30*/  ISETP.GE.AND P3, PT, R224, RZ, PT ;  /* 0x000000ffe000720c */ /* 0x000fe20003f66270 */
[----:B------:R-:W-:Y:S01]  /*ab40*/  IMAD R221, R0, R221, R223 ;  /* 0x000000dd00dd7224 */ /* 0x000fe200078e02df */
[----:B------:R-:W-:Y:S01]  /*ab50*/  LOP3.LUT R223, R243, 0x1cc, RZ, 0xfc, !PT ;  /* 0x000001ccf3df7812 */ /* 0x000fe200078efcff */
[--C-:B------:R-:W-:Y:S01]  /*ab60*/  @!P1 IMAD.IADD R219, R219, 0x1, -R0.reuse ;  /* 0x00000001dbdb9824 */ /* 0x100fe200078e0a00 */
[----:B------:R-:W-:Y:S01]  /*ab70*/  LOP3.LUT R224, R243, 0x1d0, RZ, 0xfc, !PT ;  /* 0x000001d0f3e07812 */ /* 0x000fe200078efcff */
[----:B------:R-:W-:Y:S01]  /*ab80*/  @!P5 IMAD.IADD R218, R218, 0x1, -R0 ;  /* 0x00000001dadad824 */ /* 0x000fe200078e0a00 */
[C---:B------:R-:W-:Y:S01]  /*ab90*/  ISETP.GT.U32.AND P5, PT, R0.reuse, R220, PT ;  /* 0x000000dc0000720c */ /* 0x040fe20003fa4070 */
[----:B------:R-:W-:Y:S01]  /*aba0*/  @!P6 IMAD.MOV R217, RZ, RZ, -R217 ;  /* 0x000000ffffd9e224 */ /* 0x000fe200078e0ad9 */
[C---:B------:R-:W-:Y:S01]  /*abb0*/  ISETP.GT.U32.AND P6, PT, R0.reuse, R221, PT ;  /* 0x000000dd0000720c */ /* 0x040fe20003fc4070 */
[----:B------:R-:W-:Y:S01]  /*abc0*/  @!P0 IMAD.MOV R218, RZ, RZ, -R218 ;  /* 0x000000ffffda8224 */ /* 0x000fe200078e0ada */
[----:B------:R-:W-:-:S02]  /*abd0*/  ISETP.GT.U32.AND P1, PT, R0, R219, PT ;  /* 0x000000db0000720c */ /* 0x000fc40003f24070 */
[----:B------:R-:W-:Y:S02]  /*abe0*/  IABS R225, R223 ;  /* 0x000000df00e17213 */ /* 0x000fe40000000000 */
[----:B------:R-:W-:Y:S02]  /*abf0*/  ISETP.GE.AND P0, PT, R223, RZ, PT ;  /* 0x000000ffdf00720c */ /* 0x000fe40003f06270 */
[----:B------:R-:W-:Y:S02]  /*ac00*/  IABS R223, R222 ;  /* 0x000000de00df7213 */ /* 0x000fe40000000000 */
[----:B------:R-:W-:Y:S01]  /*ac10*/  IABS R227, R224 ;  /* 0x000000e000e37213 */ /* 0x000fe20000000000 */
[--C-:B------:R-:W-:Y:S02]  /*ac20*/  @!P5 IMAD.IADD R220, R220, 0x1, -R0.reuse ;  /* 0x00000001dcdcd824 */ /* 0x100fe400078e0a00 */
[--C-:B------:R-:W-:Y:S02]  /*ac30*/  @!P6 IMAD.IADD R221, R221, 0x1, -R0.reuse ;  /* 0x00000001dddde824 */ /* 0x100fe400078e0a00 */
[----:B------:R-:W-:Y:S01]  /*ac40*/  @!P1 IMAD.IADD R219, R219, 0x1, -R0 ;  /* 0x00000001dbdb9824 */ /* 0x000fe200078e0a00 */
[----:B------:R-:W-:Y:S01]  /*ac50*/  ISETP.GE.AND P1, PT, R222, RZ, PT ;  /* 0x000000ffde00720c */ /* 0x000fe20003f26270 */
[----:B------:R-:W-:Y:S01]  /*ac60*/  IMAD.HI.U32 R222, R244, R225, RZ ;  /* 0x000000e1f4de7227 */ /* 0x000fe200078e00ff */
[----:B------:R-:W-:-:S02]  /*ac70*/  ISETP.GT.U32.AND P5, PT, R0, R220, PT ;  /* 0x000000dc0000720c */ /* 0x000fc40003fa4070 */
[----:B------:R-:W-:Y:S01]  /*ac80*/  ISETP.GT.U32.AND P6, PT, R0, R221, PT ;  /* 0x000000dd0000720c */ /* 0x000fe20003fc4070 */
[----:B------:R-:W-:Y:S01]  /*ac90*/  IMAD.MOV R222, RZ, RZ, -R222 ;  /* 0x000000ffffde7224 */ /* 0x000fe200078e0ade */
[----:B------:R-:W-:Y:S01]  /*aca0*/  @!P2 IADD3 R219, -R219, RZ, RZ ;  /* 0x000000ffdbdba210 */ /* 0x000fe20007ffe1ff */
[----:B------:R-:W-:Y:S01]  /*acb0*/  IMAD.HI.U32 R226, R244, R223, RZ ;  /* 0x000000dff4e27227 */ /* 0x000fe200078e00ff */
[----:B------:R-:W-:-:S03]  /*acc0*/  ISETP.GE.AND P2, PT, R224, RZ, PT ;  /* 0x000000ffe000720c */ /* 0x000fc60003f46270 */
[----:B------:R-:W-:Y:S01]  /*acd0*/  IMAD R222, R0, R222, R225 ;  /* 0x000000de00de7224 */ /* 0x000fe200078e02e1 */
[----:B------:R-:W-:Y:S01]  /*ace0*/  IABS R225, R228 ;  /* 0x000000e400e17213 */ /* 0x000fe20000000000 */
[----:B------:R-:W-:Y:S02]  /*acf0*/  IMAD.MOV R226, RZ, RZ, -R226 ;  /* 0x000000ffffe27224 */ /* 0x000fe400078e0ae2 */
        /* <DEDUP_REMOVED lines=8> */
[----:B------:R-:W-:Y:S01]  /*ad80*/  IMAD.HI.U32 R224, R244, R227, RZ ;  /* 0x000000e3f4e07227 */ /* 0x000fe200078e00ff */
[----:B------:R-:W-:-:S03]  /*ad90*/  ISETP.GT.U32.AND P4, PT, R0, R223, PT ;  /* 0x000000df0000720c */ /* 0x000fc60003f84070 */
[----:B------:R-:W-:Y:S02]  /*ada0*/  IMAD.MOV R224, RZ, RZ, -R224 ;  /* 0x000000ffffe07224 */ /* 0x000fe400078e0ae0 */
[----:B------:R-:W-:Y:S02]  /*adb0*/  @!P5 IMAD.IADD R222, R222, 0x1, -R0 ;  /* 0x00000001deded824 */ /* 0x000fe400078e0a00 */
[----:B------:R-:W-:Y:S02]  /*adc0*/  IMAD R224, R0, R224, R227 ;  /* 0x000000e000e07224 */ /* 0x000fe400078e02e3 */
[----:B------:R-:W-:Y:S01]  /*add0*/  IMAD.HI.U32 R227, R244, R225, RZ ;  /* 0x000000e1f4e37227 */ /* 0x000fe200078e00ff */
[----:B------:R-:W-:-:S03]  /*ade0*/  ISETP.GT.U32.AND P5, PT, R0, R222, PT ;  /* 0x000000de0000720c */ /* 0x000fc60003fa4070 */
[----:B------:R-:W-:Y:S01]  /*adf0*/  @!P4 IMAD.IADD R223, R223, 0x1, -R0 ;  /* 0x00000001dfdfc824 */ /* 0x000fe200078e0a00 */
[----:B------:R-:W-:Y:S01]  /*ae00*/  IADD3 R227, -R227, RZ, RZ ;  /* 0x000000ffe3e37210 */ /* 0x000fe20007ffe1ff */
[----:B------:R-:W-:Y:S01]  /*ae10*/  @!P3 IMAD.MOV R220, RZ, RZ, -R220 ;  /* 0x000000ffffdcb224 */ /* 0x000fe200078e0adc */
[----:B------:R-:W-:Y:S02]  /*ae20*/  ISETP.GE.AND P3, PT, R226, RZ, PT ;  /* 0x000000ffe200720c */ /* 0x000fe40003f66270 */
[C---:B------:R-:W-:Y:S01]  /*ae30*/  ISETP.GT.U32.AND P4, PT, R0.reuse, R223, PT ;  /* 0x000000df0000720c */ /* 0x040fe20003f84070 */
[----:B------:R-:W-:Y:S01]  /*ae40*/  IMAD R225, R0, R227, R225 ;  /* 0x000000e300e17224 */ /* 0x000fe200078e02e1 */
[----:B------:R-:W-:Y:S02]  /*ae50*/  IABS R226, R226 ;  /* 0x000000e200e27213 */ /* 0x000fe40000000000 */
[----:B------:R-:W-:Y:S01]  /*ae60*/  IABS R227, R229 ;  /* 0x000000e500e37213 */ /* 0x000fe20000000000 */
[----:B------:R-:W-:Y:S01]  /*ae70*/  @!P5 IMAD.IADD R222, R222, 0x1, -R0 ;  /* 0x00000001deded824 */ /* 0x000fe200078e0a00 */
[----:B------:R-:W-:Y:S01]  /*ae80*/  ISETP.GT.U32.AND P5, PT, R0, R224, PT ;  /* 0x000000e00000720c */ /* 0x000fe20003fa4070 */
[----:B------:R-:W-:-:S04]  /*ae90*/  IMAD.HI.U32 R231, R244, R226, RZ ;  /* 0x000000e2f4e77227 */ /* 0x000fc800078e00ff */
[----:B------:R-:W-:Y:S02]  /*aea0*/  IMAD.MOV R231, RZ, RZ, -R231 ;  /* 0x000000ffffe77224 */ /* 0x000fe400078e0ae7 */
[----:B------:R-:W-:Y:S01]  /*aeb0*/  @!P4 IMAD.IADD R223, R223, 0x1, -R0 ;  /* 0x00000001dfdfc824 */ /* 0x000fe200078e0a00 */
[C---:B------:R-:W-:Y:S01]  /*aec0*/  ISETP.GT.U32.AND P4, PT, R0.reuse, R225, PT ;  /* 0x000000e10000720c */ /* 0x040fe20003f84070 */
[----:B------:R-:W-:Y:S02]  /*aed0*/  IMAD R226, R0, R231, R226 ;  /* 0x000000e700e27224 */ /* 0x000fe400078e02e2 */
[----:B------:R-:W-:-:S04]  /*aee0*/  IMAD.HI.U32 R231, R244, R228, RZ ;  /* 0x000000e4f4e77227 */ /* 0x000fc800078e00ff */
[----:B------:R-:W-:-:S04]  /*aef0*/  IMAD.HI.U32 R230, R244, R227, RZ ;  /* 0x000000e3f4e67227 */ /* 0x000fc800078e00ff */
[----:B------:R-:W-:Y:S02]  /*af00*/  IMAD.MOV R231, RZ, RZ, -R231 ;  /* 0x000000ffffe77224 */ /* 0x000fe400078e0ae7 */
[----:B------:R-:W-:Y:S02]  /*af10*/  IMAD.MOV R230, RZ, RZ, -R230 ;  /* 0x000000ffffe67224 */ /* 0x000fe400078e0ae6 */
[----:B------:R-:W-:Y:S02]  /*af20*/  @!P5 IMAD.IADD R224, R224, 0x1, -R0 ;  /* 0x00000001e0e0d824 */ /* 0x000fe400078e0a00 */
[C---:B------:R-:W-:Y:S02]  /*af30*/  IMAD R228, R0.reuse, R231, R228 ;  /* 0x000000e700e47224 */ /* 0x040fe400078e02e4 */
[C---:B------:R-:W-:Y:S01]  /*af40*/  IMAD R227, R0.reuse, R230, R227 ;  /* 0x000000e600e37224 */ /* 0x040fe200078e02e3 */
[----:B------:R-:W-:Y:S01]  /*af50*/  MOV R230, R233 ;  /* 0x000000e900e67202 */ /* 0x000fe20000000f00 */
[----:B------:R-:W-:Y:S01]  /*af60*/  @!P0 IMAD.MOV R222, RZ, RZ, -R222 ;  /* 0x000000ffffde8224 */ /* 0x000fe200078e0ade */
[C---:B------:R-:W-:Y:S01]  /*af70*/  ISETP.GT.U32.AND P5, PT, R0.reuse, R224, PT ;  /* 0x000000e00000720c */ /* 0x040fe20003fa4070 */
[----:B------:R-:W-:Y:S01]  /*af80*/  @!P4 IMAD.IADD R225, R225, 0x1, -R0 ;  /* 0x00000001e1e1c824 */ /* 0x000fe200078e0a00 */
[----:B------:R-:W-:Y:S01]  /*af90*/  ISETP.GT.U32.AND P0, PT, R0, R226, PT ;  /* 0x000000e20000720c */ /* 0x000fe20003f04070 */
[----:B------:R-:W-:Y:S01]  /*afa0*/  IMAD.HI.U32 R231, R244, R230, RZ ;  /* 0x000000e6f4e77227 */ /* 0x000fe200078e00ff */
[----:B------:R-:W-:-:S03]  /*afb0*/  ISETP.GT.U32.AND P4, PT, R0, R228, PT ;  /* 0x000000e40000720c */ /* 0x000fc60003f84070 */
[----:B------:R-:W-:Y:S02]  /*afc0*/  IMAD.MOV R231, RZ, RZ, -R231 ;  /* 0x000000ffffe77224 */ /* 0x000fe400078e0ae7 */
[----:B------:R-:W-:Y:S01]  /*afd0*/  @!P1 IMAD.MOV R223, RZ, RZ, -R223 ;  /* 0x000000ffffdf9224 */ /* 0x000fe200078e0adf */
[C---:B------:R-:W-:Y:S01]  /*afe0*/  ISETP.GT.U32.AND P1, PT, R0.reuse, R227, PT ;  /* 0x000000e30000720c */ /* 0x040fe20003f24070 */
[----:B------:R-:W-:Y:S01]  /*aff0*/  IMAD R230, R0, R231, R230 ;  /* 0x000000e700e67224 */ /* 0x000fe200078e02e6 */
[----:B------:R-:W-:Y:S01]  /*b000*/  IABS R231, R236 ;  /* 0x000000ec00e77213 */ /* 0x000fe20000000000 */
[----:B------:R-:W-:Y:S01]  /*b010*/  IMAD.HI.U32 R233, R244, R232, RZ ;  /* 0x000000e8f4e97227 */ /* 0x000fe200078e00ff */
[----:B------:R-:W-:Y:S02]  /*b020*/  @!P5 IADD3 R224, R224, -R0, RZ ;  /* 0x80000000e0e0d210 */ /* 0x000fe40007ffe0ff */
[----:B------:R-:W-:Y:S01]  /*b030*/  ISETP.GE.AND P5, PT, R229, RZ, PT ;  /* 0x000000ffe500720c */ /* 0x000fe20003fa6270 */
[--C-:B------:R-:W-:Y:S01]  /*b040*/  @!P0 IMAD.IADD R226, R226, 0x1, -R0.reuse ;  /* 0x00000001e2e28824 */ /* 0x100fe200078e0a00 */
[----:B------:R-:W-:Y:S01]  /*b050*/  ISETP.GT.U32.AND P0, PT, R0, R225, PT ;  /* 0x000000e10000720c */ /* 0x000fe20003f04070 */
[----:B------:R-:W-:-:S02]  /*b060*/  @!P4 IMAD.IADD R228, R228, 0x1, -R0 ;  /* 0x00000001e4e4c824 */ /* 0x000fc400078e0a00 */
[----:B------:R-:W-:Y:S02]  /*b070*/  @!P2 IMAD.MOV R224, RZ, RZ, -R224 ;  /* 0x000000ffffe0a224 */ /* 0x000fe400078e0ae0 */
[----:B------:R-:W-:Y:S01]  /*b080*/  IMAD.HI.U32 R234, R244, R231, RZ ;  /* 0x000000e7f4ea7227 */ /* 0x000fe200078e00ff */
[----:B------:R-:W-:-:S03]  /*b090*/  ISETP.GT.U32.AND P2, PT, R0, R228, PT ;  /* 0x000000e40000720c */ /* 0x000fc60003f44070 */
[----:B------:R-:W-:Y:S01]  /*b0a0*/  IMAD.MOV R233, RZ, RZ, -R233 ;  /* 0x000000ffffe97224 */ /* 0x000fe200078e0ae9 */
[----:B------:R-:W-:Y:S01]  /*b0b0*/  IADD3 R234, -R234, RZ, RZ ;  /* 0x000000ffeaea7210 */ /* 0x000fe20007ffe1ff */
[----:B------:R-:W-:Y:S01]  /*b0c0*/  @!P1 IMAD.IADD R227, R227, 0x1, -R0 ;  /* 0x00000001e3e39824 */ /* 0x000fe200078e0a00 */
[C---:B------:R-:W-:Y:S01]  /*b0d0*/  ISETP.GT.U32.AND P1, PT, R0.reuse, R226, PT ;  /* 0x000000e20000720c */ /* 0x040fe20003f24070 */
[C---:B------:R-:W-:Y:S01]  /*b0e0*/  IMAD R229, R0.reuse, R233, R232 ;  /* 0x000000e900e57224 */ /* 0x040fe200078e02e8 */
[----:B------:R-:W-:Y:S01]  /*b0f0*/  IABS R233, R240 ;  /* 0x000000f000e97213 */ /* 0x000fe20000000000 */
[--C-:B------:R-:W-:Y:S01]  /*b100*/  @!P0 IMAD.IADD R225, R225, 0x1, -R0.reuse ;  /* 0x00000001e1e18824 */ /* 0x100fe200078e0a00 */
[C---:B------:R-:W-:Y:S01]  /*b110*/  ISETP.GT.U32.AND P4, PT, R0.reuse, R227, PT ;  /* 0x000000e30000720c */ /* 0x040fe20003f84070 */
[C---:B------:R-:W-:Y:S01]  /*b120*/  IMAD R231, R0.reuse, R234, R231 ;  /* 0x000000ea00e77224 */ /* 0x040fe200078e02e7 */
[----:B------:R-:W-:Y:S01]  /*b130*/  ISETP.GT.U32.AND P0, PT, R0, R229, PT ;  /* 0x000000e50000720c */ /* 0x000fe20003f04070 */
[----:B------:R-:W-:Y:S01]  /*b140*/  @!P2 IMAD.IADD R228, R228, 0x1, -R0 ;  /* 0x00000001e4e4a824 */ /* 0x000fe200078e0a00 */
[----:B------:R-:W-:Y:S01]  /*b150*/  IABS R232, R238 ;  /* 0x000000ee00e87213 */ /* 0x000fe20000000000 */
[----:B------:R-:W-:Y:S01]  /*b160*/  @!P6 IMAD.MOV R225, RZ, RZ, -R225 ;  /* 0x000000ffffe1e224 */ /* 0x000fe200078e0ae1 */
[----:B------:R-:W-:-:S03]  /*b170*/  ISETP.GT.U32.AND P2, PT, R0, R231, PT ;  /* 0x000000e70000720c */ /* 0x000fc60003f44070 */
[----:B------:R-:W-:-:S04]  /*b180*/  IMAD.HI.U32 R234, R244, R232, RZ ;  /* 0x000000e8f4ea7227 */ /* 0x000fc800078e00ff */
[--C-:B------:R-:W-:Y:S01]  /*b190*/  @!P4 IMAD.IADD R227, R227, 0x1, -R0.reuse ;  /* 0x00000001e3e3c824 */ /* 0x100fe200078e0a00 */
[----:B------:R-:W-:Y:S01]  /*b1a0*/  ISETP.GE.AND P4, PT, R235, RZ, PT ;  /* 0x000000ffeb00720c */ /* 0x000fe20003f86270 */
[----:B------:R-:W-:Y:S01]  /*b1b0*/  @!P0 IMAD.IADD R229, R229, 0x1, -R0 ;  /* 0x00000001e5e58824 */ /* 0x000fe200078e0a00 */
[----:B------:R-:W-:Y:S01]  /*b1c0*/  ISETP.GE.AND P0, PT, R237, RZ, PT ;  /* 0x000000ffed00720c */ /* 0x000fe20003f06270 */
[----:B------:R-:W-:Y:S01]  /*b1d0*/  IMAD.HI.U32 R235, R244, R233, RZ ;  /* 0x000000e9f4eb7227 */ /* 0x000fe200078e00ff */
[----:B------:R-:W-:-:S03]  /*b1e0*/  LOP3.LUT R237, R243, 0x1e4, RZ, 0xfc, !PT ;  /* 0x000001e4f3ed7812 */ /* 0x000fc600078efcff */
[--C-:B------:R-:W-:Y:S01]  /*b1f0*/  @!P2 IMAD.IADD R231, R231, 0x1, -R0.reuse ;  /* 0x00000001e7e7a824 */ /* 0x100fe200078e0a00 */
[----:B------:R-:W-:Y:S01]  /*b200*/  ISETP.GT.U32.AND P2, PT, R0, R229, PT ;  /* 0x000000e50000720c */ /* 0x000fe20003f44070 */
[----:B------:R-:W-:Y:S02]  /*b210*/  IMAD.MOV R235, RZ, RZ, -R235 ;  /* 0x000000ffffeb7224 */ /* 0x000fe400078e0aeb */
[----:B------:R-:W-:Y:S01]  /*b220*/  @!P1 IMAD.IADD R226, R226, 0x1, -R0 ;  /* 0x00000001e2e29824 */ /* 0x000fe200078e0a00 */
[C---:B------:R-:W-:Y:S01]  /*b230*/  ISETP.GT.U32.AND P1, PT, R0.reuse, R230, PT ;  /* 0x000000e60000720c */ /* 0x040fe20003f24070 */
[----:B------:R-:W-:Y:S02]  /*b240*/  IMAD.MOV R234, RZ, RZ, -R234 ;  /* 0x000000ffffea7224 */ /* 0x000fe400078e0aea */
[C---:B------:R-:W-:Y:S02]  /*b250*/  IMAD R233, R0.reuse, R235, R233 ;  /* 0x000000eb00e97224 */ /* 0x040fe400078e02e9 */
[----:B------:R-:W-:Y:S01]  /*b260*/  IMAD R232, R0, R234, R232 ;  /* 0x000000ea00e87224 */ /* 0x000fe200078e02e8 */
[----:B------:R-:W-:Y:S01]  /*b270*/  IABS R234, R237 ;  /* 0x000000ed00ea7213 */ /* 0x000fe20000000000 */
[----:B------:R-:W-:-:S02]  /*b280*/  @!P5 IMAD.MOV R227, RZ, RZ, -R227 ;  /* 0x000000ffffe3d224 */ /* 0x000fc400078e0ae3 */
[----:B------:R-:W-:Y:S01]  /*b290*/  @!P2 IMAD.IADD R229, R229, 0x1, -R0 ;  /* 0x00000001e5e5a824 */ /* 0x000fe200078e0a00 */
[C---:B------:R-:W-:Y:S01]  /*b2a0*/  ISETP.GT.U32.AND P2, PT, R0.reuse, R233, PT ;  /* 0x000000e90000720c */ /* 0x040fe20003f44070 */
[----:B------:R-:W-:Y:S01]  /*b2b0*/  @!P3 IMAD.MOV R226, RZ, RZ, -R226 ;  /* 0x000000ffffe2b224 */ /* 0x000fe200078e0ae2 */
[----:B------:R-:W-:Y:S01]  /*b2c0*/  ISETP.GT.U32.AND P5, PT, R0, R232, PT ;  /* 0x000000e80000720c */ /* 0x000fe20003fa4070 */
[----:B------:R-:W-:Y:S01]  /*b2d0*/  @!P4 IMAD.MOV R228, RZ, RZ, -R228 ;  /* 0x000000ffffe4c224 */ /* 0x000fe200078e0ae4 */
[----:B------:R-:W-:Y:S01]  /*b2e0*/  @!P1 IADD3 R230, R230, -R0, RZ ;  /* 0x80000000e6e69210 */ /* 0x000fe20007ffe0ff */
[----:B------:R-:W-:Y:S01]  /*b2f0*/  @!P0 IMAD.MOV R229, RZ, RZ, -R229 ;  /* 0x000000ffffe58224 */ /* 0x000fe200078e0ae5 */
[----:B------:R-:W-:Y:S02]  /*b300*/  ISETP.GE.AND P1, PT, R239, RZ, PT ;  /* 0x000000ffef00720c */ /* 0x000fe40003f26270 */
[C---:B------:R-:W-:Y:S02]  /*b310*/  ISETP.GT.U32.AND P6, PT, R0.reuse, R230, PT ;  /* 0x000000e60000720c */ /* 0x040fe40003fc4070 */
[----:B------:R-:W-:-:S02]  /*b320*/  ISETP.GT.U32.AND P3, PT, R0, R231, PT ;  /* 0x000000e70000720c */ /* 0x000fc40003f64070 */
[----:B------:R-:W-:Y:S01]  /*b330*/  LOP3.LUT R239, R243, 0x1e6, RZ, 0xfc, !PT ;  /* 0x000001e6f3ef7812 */ /* 0x000fe200078efcff */
[--C-:B------:R-:W-:Y:S01]  /*b340*/  @!P2 IMAD.IADD R233, R233, 0x1, -R0.reuse ;  /* 0x00000001e9e9a824 */ /* 0x100fe200078e0a00 */
[----:B------:R-:W-:Y:S01]  /*b350*/  ISETP.GE.AND P4, PT, R236, RZ, PT ;  /* 0x000000ffec00720c */ /* 0x000fe20003f86270 */
[----:B------:R-:W-:Y:S01]  /*b360*/  IMAD.HI.U32 R236, R244, R234, RZ ;  /* 0x000000eaf4ec7227 */ /* 0x000fe200078e00ff */
[----:B------:R-:W-:Y:S02]  /*b370*/  IABS R235, R239 ;  /* 0x000000ef00eb7213 */ /* 0x000fe40000000000 */
[----:B------:R-:W-:Y:S01]  /*b380*/  ISETP.GT.U32.AND P2, PT, R0, R233, PT ;  /* 0x000000e90000720c */ /* 0x000fe20003f44070 */
[----:B------:R-:W-:Y:S01]  /*b390*/  @!P5 IMAD.IADD R232, R232, 0x1, -R0 ;  /* 0x00000001e8e8d824 */ /* 0x000fe200078e0a00 */
[----:B------:R-:W-:Y:S01]  /*b3a0*/  ISETP.GE.AND P5, PT, R237, RZ, PT ;  /* 0x000000ffed00720c */ /* 0x000fe20003fa6270 */
[----:B------:R-:W-:Y:S01]  /*b3b0*/  IMAD.MOV R236, RZ, RZ, -R236 ;  /* 0x000000ffffec7224 */ /* 0x000fe200078e0aec */
[----:B------:R-:W-:Y:S01]  /*b3c0*/  @!P6 IADD3 R230, R230, -R0, RZ ;  /* 0x80000000e6e6e210 */ /* 0x000fe20007ffe0ff */
[----:B------:R-:W-:Y:S01]  /*b3d0*/  IMAD.HI.U32 R237, R244, R235, RZ ;  /* 0x000000ebf4ed7227 */ /* 0x000fe200078e00ff */
[----:B------:R-:W-:-:S02]  /*b3e0*/  ISETP.GE.AND P6, PT, R238, RZ, PT ;  /* 0x000000ffee00720c */ /* 0x000fc40003fc6270 */
[----:B------:R-:W-:Y:S01]  /*b3f0*/  LOP3.LUT R238, R243, 0x1e8, RZ, 0xfc, !PT ;  /* 0x000001e8f3ee7812 */ /* 0x000fe200078efcff */
[----:B------:R-:W-:Y:S01]  /*b400*/  @!P3 IMAD.IADD R231, R231, 0x1, -R0 ;  /* 0x00000001e7e7b824 */ /* 0x000fe200078e0a00 */
[C---:B------:R-:W-:Y:S01]  /*b410*/  ISETP.GT.U32.AND P0, PT, R0.reuse, R232, PT ;  /* 0x000000e80000720c */ /* 0x040fe20003f04070 */
[----:B------:R-:W-:Y:S01]  /*b420*/  IMAD R234, R0, R236, R234 ;  /* 0x000000ec00ea7224 */ /* 0x000fe200078e02ea */
[----:B------:R-:W-:Y:S01]  /*b430*/  IABS R236, R238 ;  /* 0x000000ee00ec7213 */ /* 0x000fe20000000000 */
[----:B------:R-:W-:Y:S01]  /*b440*/  IMAD.MOV R237, RZ, RZ, -R237 ;  /* 0x000000ffffed7224 */ /* 0x000fe200078e0aed */
[----:B------:R-:W-:Y:S01]  /*b450*/  ISETP.GE.AND P3, PT, R240, RZ, PT ;  /* 0x000000fff000720c */ /* 0x000fe20003f66270 */
[----:B------:R-:W-:Y:S01]  /*b460*/  @!P4 IMAD.MOV R231, RZ, RZ, -R231 ;  /* 0x000000ffffe7c224 */ /* 0x000fe200078e0ae7 */
[C---:B------:R-:W-:Y:S01]  /*b470*/  ISETP.GT.U32.AND P4, PT, R0.reuse, R234, PT ;  /* 0x000000ea0000720c */ /* 0x040fe20003f84070 */
[----:B------:R-:W-:Y:S01]  /*b480*/  IMAD R235, R0, R237, R235 ;  /* 0x000000ed00eb7224 */ /* 0x000fe200078e02eb */
[----:B------:R-:W-:Y:S01]  /*b490*/  LOP3.LUT R240, R243, 0x1ea, RZ, 0xfc, !PT ;  /* 0x000001eaf3f07812 */ /* 0x000fe200078efcff */
[----:B------:R-:W-:Y:S01]  /*b4a0*/  @!P2 IMAD.IADD R233, R233, 0x1, -R0 ;  /* 0x00000001e9e9a824 */ /* 0x000fe200078e0a00 */
[----:B------:R-:W-:Y:S01]  /*b4b0*/  @!P1 IADD3 R230, -R230, RZ, RZ ;  /* 0x000000ffe6e69210 */ /* 0x000fe20007ffe1ff */
[----:B------:R-:W-:Y:S01]  /*b4c0*/  IMAD.HI.U32 R237, R244, R236, RZ ;  /* 0x000000ecf4ed7227 */ /* 0x000fe200078e00ff */
[----:B------:R-:W-:-:S02]  /*b4d0*/  ISETP.GT.U32.AND P2, PT, R0, R235, PT ;  /* 0x000000eb0000720c */ /* 0x000fc40003f44070 */
[----:B------:R-:W-:Y:S01]  /*b4e0*/  ISETP.GE.AND P1, PT, R239, RZ, PT ;  /* 0x000000ffef00720c */ /* 0x000fe20003f26270 */
[----:B------:R-:W-:Y:S01]  /*b4f0*/  IMAD.MOV R237, RZ, RZ, -R237 ;  /* 0x000000ffffed7224 */ /* 0x000fe200078e0aed */
[----:B------:R-:W-:Y:S01]  /*b500*/  IABS R239, R242 ;  /* 0x000000f200ef7213 */ /* 0x000fe20000000000 */
[--C-:B------:R-:W-:Y:S01]  /*b510*/  @!P0 IMAD.IADD R232, R232, 0x1, -R0.reuse ;  /* 0x00000001e8e88824 */ /* 0x100fe200078e0a00 */
[----:B------:R-:W-:Y:S01]  /*b520*/  ISETP.GE.AND P0, PT, R238, RZ, PT ;  /* 0x000000ffee00720c */ /* 0x000fe20003f06270 */
[----:B------:R-:W-:Y:S01]  /*b530*/  @!P4 IMAD.IADD R234, R234, 0x1, -R0 ;  /* 0x00000001eaeac824 */ /* 0x000fe200078e0a00 */
[----:B------:R-:W-:Y:S01]  /*b540*/  IABS R238, R241 ;  /* 0x000000f100ee7213 */ /* 0x000fe20000000000 */
[C---:B------:R-:W-:Y:S01]  /*b550*/  IMAD R236, R0.reuse, R237, R236 ;  /* 0x000000ed00ec7224 */ /* 0x040fe200078e02ec */
[----:B------:R-:W-:Y:S01]  /*b560*/  IABS R237, R240 ;  /* 0x000000f000ed7213 */ /* 0x000fe20000000000 */
[----:B------:R-:W-:Y:S01]  /*b570*/  @!P3 IMAD.MOV R233, RZ, RZ, -R233 ;  /* 0x000000ffffe9b224 */ /* 0x000fe200078e0ae9 */
[----:B------:R-:W-:Y:S01]  /*b580*/  ISETP.GT.U32.AND P4, PT, R0, R234, PT ;  /* 0x000000ea0000720c */ /* 0x000fe20003f84070 */
[----:B------:R-:W-:Y:S01]  /*b590*/  @!P2 IMAD.IADD R235, R235, 0x1, -R0 ;  /* 0x00000001ebeba824 */ /* 0x000fe200078e0a00 */
[----:B------:R-:W-:Y:S01]  /*b5a0*/  @!P6 IADD3 R232, -R232, RZ, RZ ;  /* 0x000000ffe8e8e210 */ /* 0x000fe20007ffe1ff */
[----:B------:R-:W-:Y:S01]  /*b5b0*/  IMAD.HI.U32 R245, R244, R237, RZ ;  /* 0x000000edf4f57227 */ /* 0x000fe200078e00ff */
[----:B------:R-:W-:-:S02]  /*b5c0*/  ISETP.GT.U32.AND P6, PT, R0, R236, PT ;  /* 0x000000ec0000720c */ /* 0x000fc40003fc4070 */
[----:B------:R-:W-:Y:S01]  /*b5d0*/  ISETP.GT.U32.AND P2, PT, R0, R235, PT ;  /* 0x000000eb0000720c */ /* 0x000fe20003f44070 */
[----:B------:R-:W-:Y:S01]  /*b5e0*/  IMAD.HI.U32 R246, R244, R239, RZ ;  /* 0x000000eff4f67227 */ /* 0x000fe200078e00ff */
[----:B------:R-:W-:-:S03]  /*b5f0*/  ISETP.GE.AND P3, PT, R240, RZ, PT ;  /* 0x000000fff000720c */ /* 0x000fc60003f66270 */
[----:B------:R-:W-:Y:S02]  /*b600*/  IMAD.MOV R240, RZ, RZ, -R245 ;  /* 0x000000fffff07224 */ /* 0x000fe400078e0af5 */
[----:B------:R-:W-:Y:S01]  /*b610*/  @!P4 IMAD.IADD R234, R234, 0x1, -R0 ;  /* 0x00000001eaeac824 */ /* 0x000fe200078e0a00 */
[----:B------:R-:W-:Y:S01]  /*b620*/  ISETP.GE.AND P4, PT, R241, RZ, PT ;  /* 0x000000fff100720c */ /* 0x000fe20003f86270 */
[----:B------:R-:W-:Y:S02]  /*b630*/  IMAD R237, R0, R240, R237 ;  /* 0x000000f000ed7224 */ /* 0x000fe400078e02ed */
[----:B------:R-:W-:Y:S01]  /*b640*/  @!P6 IADD3 R236, R236, -R0, RZ ;  /* 0x80000000ecece210 */ /* 0x000fe20007ffe0ff */
[----:B------:R-:W-:Y:S01]  /*b650*/  @!P5 IMAD.MOV R234, RZ, RZ, -R234 ;  /* 0x000000ffffead224 */ /* 0x000fe200078e0aea */
[----:B------:R-:W-:Y:S01]  /*b660*/  ISETP.GE.AND P6, PT, R242, RZ, PT ;  /* 0x000000fff200720c */ /* 0x000fe20003fc6270 */
[----:B------:R-:W-:Y:S01]  /*b670*/  @!P2 IMAD.IADD R235, R235, 0x1, -R0 ;  /* 0x00000001ebeba824 */ /* 0x000fe200078e0a00 */
[----:B------:R-:W-:Y:S01]  /*b680*/  ISETP.GT.U32.AND P2, PT, R0, R237, PT ;  /* 0x000000ed0000720c */ /* 0x000fe20003f44070 */
[----:B------:R-:W-:Y:S01]  /*b690*/  IMAD.HI.U32 R245, R244, R238, RZ ;  /* 0x000000eef4f57227 */ /* 0x000fe200078e00ff */
[----:B------:R-:W-:-:S02]  /*b6a0*/  ISETP.GT.U32.AND P5, PT, R0, R236, PT ;  /* 0x000000ec0000720c */ /* 0x000fc40003fa4070 */
[----:B------:R-:W-:Y:S01]  /*b6b0*/  IABS R242, R252 ;  /* 0x000000fc00f27213 */ /* 0x000fe20000000000 */
[----:B------:R-:W-:Y:S02]  /*b6c0*/  IMAD.MOV R240, RZ, RZ, -R245 ;  /* 0x000000fffff07224 */ /* 0x000fe400078e0af5 */
[----:B------:R-:W-:Y:S02]  /*b6d0*/  IMAD.MOV R241, RZ, RZ, -R246 ;  /* 0x000000fffff17224 */ /* 0x000fe400078e0af6 */
[C---:B------:R-:W-:Y:S01]  /*b6e0*/  IMAD R238, R0.reuse, R240, R238 ;  /* 0x000000f000ee7224 */ /* 0x040fe200078e02ee */
[----:B------:R-:W-:Y:S01]  /*b6f0*/  LOP3.LUT R240, R243, 0x1f0, RZ, 0xfc, !PT ;  /* 0x000001f0f3f07812 */ /* 0x000fe200078efcff */
[----:B------:R-:W-:Y:S01]  /*b700*/  IMAD R239, R0, R241, R239 ;  /* 0x000000f100ef7224 */ /* 0x000fe200078e02ef */
[----:B------:R-:W-:Y:S01]  /*b710*/  IABS R241, R247 ;  /* 0x000000f700f17213 */ /* 0x000fe20000000000 */
[--C-:B------:R-:W-:Y:S02]  /*b720*/  @!P2 IMAD.IADD R237, R237, 0x1, -R0.reuse ;  /* 0x00000001ededa824 */ /* 0x100fe400078e0a00 */
[----:B------:R-:W-:Y:S01]  /*b730*/  @!P5 IMAD.IADD R236, R236, 0x1, -R0 ;  /* 0x00000001ececd824 */ /* 0x000fe200078e0a00 */
[----:B------:R-:W-:Y:S01]  /*b740*/  ISETP.GT.U32.AND P5, PT, R0, R238, PT ;  /* 0x000000ee0000720c */ /* 0x000fe20003fa4070 */
[----:B------:R-:W-:Y:S01]  /*b750*/  @!P1 IMAD.MOV R235, RZ, RZ, -R235 ;  /* 0x000000ffffeb9224 */ /* 0x000fe200078e0aeb */
[----:B------:R-:W-:Y:S01]  /*b760*/  ISETP.GE.AND P1, PT, R240, RZ, PT ;  /* 0x000000fff000720c */ /* 0x000fe20003f26270 */
[----:B------:R-:W-:Y:S01]  /*b770*/  @!P0 IMAD.MOV R236, RZ, RZ, -R236 ;  /* 0x000000ffffec8224 */ /* 0x000fe200078e0aec */
[----:B------:R-:W-:Y:S01]  /*b780*/  IABS R240, R240 ;  /* 0x000000f000f07213 */ /* 0x000fe20000000000 */
[----:B------:R-:W-:Y:S01]  /*b790*/  IMAD.HI.U32 R246, R244, R241, RZ ;  /* 0x000000f1f4f67227 */ /* 0x000fe200078e00ff */
[----:B------:R-:W-:-:S02]  /*b7a0*/  ISETP.GT.U32.AND P2, PT, R0, R237, PT ;  /* 0x000000ed0000720c */ /* 0x000fc40003f44070 */
[----:B------:R-:W-:Y:S01]  /*b7b0*/  ISETP.GT.U32.AND P0, PT, R0, R239, PT ;  /* 0x000000ef0000720c */ /* 0x000fe20003f04070 */
[----:B------:R-:W-:Y:S01]  /*b7c0*/  IMAD.HI.U32 R245, R244, R240, RZ ;  /* 0x000000f0f4f57227 */ /* 0x000fe200078e00ff */
[----:B------:R-:W-:-:S03]  /*b7d0*/  IADD3 R246, -R246, RZ, RZ ;  /* 0x000000fff6f67210 */ /* 0x000fc60007ffe1ff */
[----:B------:R-:W-:Y:S02]  /*b7e0*/  IMAD.MOV R245, RZ, RZ, -R245 ;  /* 0x000000fffff57224 */ /* 0x000fe400078e0af5 */
[----:B------:R-:W-:Y:S02]  /*b7f0*/  @!P5 IMAD.IADD R238, R238, 0x1, -R0 ;  /* 0x00000001eeeed824 */ /* 0x000fe400078e0a00 */
[C---:B------:R-:W-:Y:S01]  /*b800*/  IMAD R240, R0.reuse, R245, R240 ;  /* 0x000000f500f07224 */ /* 0x040fe200078e02f0 */
[----:B------:R-:W-:Y:S01]  /*b810*/  IABS R245, R250 ;  /* 0x000000fa00f57213 */ /* 0x000fe20000000000 */
[--C-:B------:R-:W-:Y:S01]  /*b820*/  @!P2 IMAD.IADD R237, R237, 0x1, -R0.reuse ;  /* 0x00000001ededa824 */ /* 0x100fe200078e0a00 */
[----:B------:R-:W-:Y:S01]  /*b830*/  ISETP.GT.U32.AND P5, PT, R0, R238, PT ;  /* 0x000000ee0000720c */ /* 0x000fe20003fa4070 */
[----:B------:R-:W-:Y:S01]  /*b840*/  @!P0 IMAD.IADD R239, R239, 0x1, -R0 ;  /* 0x00000001efef8824 */ /* 0x000fe200078e0a00 */
[----:B------:R-:W-:Y:S01]  /*b850*/  ISETP.GE.AND P2, PT, R247, RZ, PT ;  /* 0x000000fff700720c */ /* 0x000fe20003f46270 */
[----:B------:R-:W-:Y:S01]  /*b860*/  IMAD.HI.U32 R2, R244, R242, RZ ;  /* 0x000000f2f4027227 */ /* 0x000fe200078e00ff */
[----:B------:R-:W-:-:S02]  /*b870*/  IABS R247, R249 ;  /* 0x000000f900f77213 */ /* 0x000fc40000000000 */
[C---:B------:R-:W-:Y:S01]  /*b880*/  ISETP.GT.U32.AND P0, PT, R0.reuse, R239, PT ;  /* 0x000000ef0000720c */ /* 0x040fe20003f04070 */
[----:B------:R-:W-:Y:S01]  /*b890*/  @!P3 IMAD.MOV R237, RZ, RZ, -R237 ;  /* 0x000000ffffedb224 */ /* 0x000fe200078e0aed */
[C---:B------:R-:W-:Y:S01]  /*b8a0*/  ISETP.GT.U32.AND P3, PT, R0.reuse, R240, PT ;  /* 0x000000f00000720c */ /* 0x040fe20003f64070 */
[----:B------:R-:W-:Y:S02]  /*b8b0*/  IMAD.MOV R2, RZ, RZ, -R2 ;  /* 0x000000ffff027224 */ /* 0x000fe400078e0a02 */
[C---:B------:R-:W-:Y:S02]  /*b8c0*/  IMAD R241, R0.reuse, R246, R241 ;  /* 0x000000f600f17224 */ /* 0x040fe400078e02f1 */
[----:B------:R-:W-:Y:S01]  /*b8d0*/  IMAD R242, R0, R2, R242 ;  /* 0x0000000200f27224 */ /* 0x000fe200078e02f2 */
[----:B------:R-:W-:Y:S01]  /*b8e0*/  LOP3.LUT R2, R243, 0x1f8, RZ, 0xfc, !PT ;  /* 0x000001f8f3027812 */ /* 0x000fe200078efcff */
[----:B------:R-:W-:-:S03]  /*b8f0*/  IMAD.HI.U32 R243, R244, R245, RZ ;  /* 0x000000f5f4f37227 */ /* 0x000fc600078e00ff */
[----:B------:R-:W-:Y:S01]  /*b900*/  IABS R246, R2 ;  /* 0x0000000200f67213 */ /* 0x000fe20000000000 */
[--C-:B------:R-:W-:Y:S01]  /*b910*/  @!P5 IMAD.IADD R238, R238, 0x1, -R0.reuse ;  /* 0x00000001eeeed824 */ /* 0x100fe200078e0a00 */
[----:B------:R-:W-:Y:S01]  /*b920*/  ISETP.GT.U32.AND P5, PT, R0, R241, PT ;  /* 0x000000f10000720c */ /* 0x000fe20003fa4070 */
[--C-:B------:R-:W-:Y:S01]  /*b930*/  @!P0 IMAD.IADD R239, R239, 0x1, -R0.reuse ;  /* 0x00000001efef8824 */ /* 0x100fe200078e0a00 */
[----:B------:R-:W-:Y:S01]  /*b940*/  IADD3 R243, -R243, RZ, RZ ;  /* 0x000000fff3f37210 */ /* 0x000fe20007ffe1ff */
[----:B------:R-:W-:Y:S01]  /*b950*/  @!P3 IMAD.IADD R240, R240, 0x1, -R0 ;  /* 0x00000001f0f0b824 */ /* 0x000fe200078e0a00 */
[C---:B------:R-:W-:Y:S01]  /*b960*/  ISETP.GT.U32.AND P0, PT, R0.reuse, R242, PT ;  /* 0x000000f20000720c */ /* 0x040fe20003f04070 */
[----:B------:R-:W-:Y:S02]  /*b970*/  IMAD.MOV.U32 R248, RZ, RZ, R247 ;  /* 0x000000fffff87224 */ /* 0x000fe400078e00f7 */
[C---:B------:R-:W-:Y:S01]  /*b980*/  IMAD R243, R0.reuse, R243, R245 ;  /* 0x000000f300f37224 */ /* 0x040fe200078e02f5 */
[----:B------:R-:W-:Y:S01]  /*b990*/  ISETP.GT.U32.AND P3, PT, R0, R240, PT ;  /* 0x000000f00000720c */ /* 0x000fe20003f64070 */
[----:B------:R-:W-:-:S04]  /*b9a0*/  IMAD.HI.U32 R245, R244, R246, RZ ;  /* 0x000000f6f4f57227 */ /* 0x000fc800078e00ff */
[----:B------:R-:W-:Y:S02]  /*b9b0*/  IMAD.MOV.U32 R247, RZ, RZ, R3 ;  /* 0x000000fffff77224 */ /* 0x000fe400078e0003 */
[----:B------:R-:W-:Y:S02]  /*b9c0*/  IMAD.MOV R245, RZ, RZ, -R245 ;  /* 0x000000fffff57224 */ /* 0x000fe400078e0af5 */
[----:B------:R-:W-:Y:S01]  /*b9d0*/  IMAD.HI.U32 R3, R244, R248, RZ ;  /* 0x000000f8f4037227 */ /* 0x000fe200078e00ff */
[----:B------:R-:W-:-:S03]  /*b9e0*/  @!P0 IADD3 R242, R242, -R0, RZ ;  /* 0x80000000f2f28210 */ /* 0x000fc60007ffe0ff */
[----:B------:R-:W-:Y:S01]  /*b9f0*/  @!P5 IMAD.IADD R241, R241, 0x1, -R0 ;  /* 0x00000001f1f1d824 */ /* 0x000fe200078e0a00 */
[----:B------:R-:W-:Y:S01]  /*ba00*/  ISETP.GT.U32.AND P5, PT, R0, R243, PT ;  /* 0x000000f30000720c */ /* 0x000fe20003fa4070 */
[----:B------:R-:W-:-:S03]  /*ba10*/  IMAD.HI.U32 R251, R244, R247, RZ ;  /* 0x000000f7f4fb7227 */ /* 0x000fc600078e00ff */
[C---:B------:R-:W-:Y:S01]  /*ba20*/  ISETP.GT.U32.AND P0, PT, R0.reuse, R241, PT ;  /* 0x000000f10000720c */ /* 0x040fe20003f04070 */
[C---:B------:R-:W-:Y:S02]  /*ba30*/  IMAD R244, R0.reuse, R245, R246 ;  /* 0x000000f500f47224 */ /* 0x040fe400078e02f6 */
[----:B------:R-:W-:Y:S01]  /*ba40*/  @!P4 IMAD.MOV R238, RZ, RZ, -R238 ;  /* 0x000000ffffeec224 */ /* 0x000fe200078e0aee */
[----:B------:R-:W-:Y:S01]  /*ba50*/  ISETP.GT.U32.AND P4, PT, R0, R242, PT ;  /* 0x000000f20000720c */ /* 0x000fe20003f84070 */
[----:B------:R-:W-:Y:S01]  /*ba60*/  @!P3 IMAD.IADD R240, R240, 0x1, -R0 ;  /* 0x00000001f0f0b824 */ /* 0x000fe200078e0a00 */
[C---:B------:R-:W-:Y:S01]  /*ba70*/  ISETP.GT.U32.AND P3, PT, R0.reuse, R244, PT ;  /* 0x000000f40000720c */ /* 0x040fe20003f64070 */
[----:B------:R-:W-:Y:S02]  /*ba80*/  IMAD.MOV R245, RZ, RZ, -R3 ;  /* 0x000000fffff57224 */ /* 0x000fe400078e0a03 */
[----:B------:R-:W-:Y:S01]  /*ba90*/  IMAD.MOV R246, RZ, RZ, -R251 ;  /* 0x000000fffff67224 */ /* 0x000fe200078e0afb */
[----:B------:R-:W2:Y:S01]  /*baa0*/  LDL.LU R3, [R1+0x4560] ;  /* 0x0045600001037983 */ /* 0x000ea20000300800 */
[----:B------:R-:W-:-:S02]  /*bab0*/  IMAD R245, R0, R245, R248 ;  /* 0x000000f500f57224 */ /* 0x000fc400078e02f8 */
[----:B------:R-:W-:Y:S02]  /*bac0*/  IMAD R246, R0, R246, R247 ;  /* 0x000000f600f67224 */ /* 0x000fe400078e02f7 */
[--C-:B------:R-:W-:Y:S01]  /*bad0*/  @!P5 IMAD.IADD R243, R243, 0x1, -R0.reuse ;  /* 0x00000001f3f3d824 */ /* 0x100fe200078e0a00 */
[----:B------:R-:W-:Y:S01]  /*bae0*/  @!P0 IADD3 R241, R241, -R0, RZ ;  /* 0x80000000f1f18210 */ /* 0x000fe20007ffe0ff */
[--C-:B------:R-:W-:Y:S01]  /*baf0*/  @!P4 IMAD.IADD R242, R242, 0x1, -R0.reuse ;  /* 0x00000001f2f2c824 */ /* 0x100fe200078e0a00 */
[----:B------:R-:W-:Y:S01]  /*bb00*/  ISETP.GT.U32.AND P0, PT, R0, R245, PT ;  /* 0x000000f50000720c */ /* 0x000fe20003f04070 */
[----:B------:R-:W-:Y:S01]  /*bb10*/  @!P3 IMAD.IADD R244, R244, 0x1, -R0 ;  /* 0x00000001f4f4b824 */ /* 0x000fe200078e0a00 */
[C---:B------:R-:W-:Y:S01]  /*bb20*/  ISETP.GT.U32.AND P4, PT, R0.reuse, R246, PT ;  /* 0x000000f60000720c */ /* 0x040fe20003f84070 */
[----:B------:R-:W-:Y:S01]  /*bb30*/  @!P1 IMAD.MOV R240, RZ, RZ, -R240 ;  /* 0x000000fffff09224 */ /* 0x000fe200078e0af0 */
[C---:B------:R-:W-:Y:S01]  /*bb40*/  ISETP.GT.U32.AND P5, PT, R0.reuse, R243, PT ;  /* 0x000000f30000720c */ /* 0x040fe20003fa4070 */
[----:B------:R-:W-:Y:S01]  /*bb50*/  IMAD.MOV.U32 R251, RZ, RZ, c[0x0][0x180] ;  /* 0x00006000fffb7624 */ /* 0x000fe200078e00ff */
[----:B------:R-:W-:Y:S01]  /*bb60*/  ISETP.GT.U32.AND P1, PT, R0, R244, PT ;  /* 0x000000f40000720c */ /* 0x000fe20003f24070 */
[----:B------:R-:W3:Y:S01]  /*bb70*/  LDL.LU R248, [R1+0x455c] ;  /* 0x00455c0001f87983 */ /* 0x000ee20000300800 */
[----:B------:R-:W-:Y:S01]  /*bb80*/  @!P6 IMAD.MOV R239, RZ, RZ, -R239 ;  /* 0x000000ffffefe224 */ /* 0x000fe200078e0aef */
[----:B------:R-:W-:Y:S01]  /*bb90*/  ISETP.GE.AND P6, PT, R252, RZ, PT ;  /* 0x000000fffc00720c */ /* 0x000fe20003fc6270 */
[----:B------:R-:W-:Y:S01]  /*bba0*/  @!P2 IMAD.MOV R241, RZ, RZ, -R241 ;  /* 0x000000fffff1a224 */ /* 0x000fe200078e0af1 */
[----:B------:R-:W-:-:S02]  /*bbb0*/  IADD3 R247, R251, -0x1, RZ ;  /* 0xfffffffffbf77810 */ /* 0x000fc40007ffe0ff */
[--C-:B------:R-:W-:Y:S01]  /*bbc0*/  @!P0 IMAD.IADD R245, R245, 0x1, -R0.reuse ;  /* 0x00000001f5f58824 */ /* 0x100fe200078e0a00 */
[----:B------:R-:W-:Y:S01]  /*bbd0*/  ISETP.GE.AND P0, PT, R2, RZ, PT ;  /* 0x000000ff0200720c */ /* 0x000fe20003f06270 */
[--C-:B------:R-:W-:Y:S01]  /*bbe0*/  @!P4 IMAD.IADD R246, R246, 0x1, -R0.reuse ;  /* 0x00000001f6f6c824 */ /* 0x100fe200078e0a00 */
[----:B------:R-:W4:Y:S01]  /*bbf0*/  LDL.LU R2, [R1+0x18] ;  /* 0x0000180001027983 */ /* 0x000f220000300800 */
[--C-:B------:R-:W-:Y:S01]  /*bc00*/  @!P5 IMAD.IADD R243, R243, 0x1, -R0.reuse ;  /* 0x00000001f3f3d824 */ /* 0x100fe200078e0a00 */
[----:B------:R-:W-:Y:S02]  /*bc10*/  ISETP.GE.AND P5, PT, R250, RZ, PT ;  /* 0x000000fffa00720c */ /* 0x000fe40003fa6270 */
[----:B------:R-:W2:Y:S01]  /*bc20*/  LDL.LU R250, [R1+0x14] ;  /* 0x0000140001fa7983 */ /* 0x000ea20000300800 */
[----:B------:R-:W-:Y:S01]  /*bc30*/  ISETP.GT.U32.AND P4, PT, R0, R245, PT ;  /* 0x000000f50000720c */ /* 0x000fe20003f84070 */
[----:B------:R-:W-:Y:S01]  /*bc40*/  @!P1 IMAD.IADD R244, R244, 0x1, -R0 ;  /* 0x00000001f4f49824 */ /* 0x000fe200078e0a00 */
[----:B------:R-:W-:Y:S01]  /*bc50*/  ISETP.GT.U32.AND P2, PT, R0, R246, PT ;  /* 0x000000f60000720c */ /* 0x000fe20003f44070 */
[----:B------:R-:W2:Y:S01]  /*bc60*/  LDL.LU R251, [R1+0x10] ;  /* 0x0000100001fb7983 */ /* 0x000ea20000300800 */
[----:B------:R-:W-:-:S03]  /*bc70*/  ISETP.GE.U32.AND P3, PT, R247, 0x7fffffc0, PT ;  /* 0x7fffffc0f700780c */ /* 0x000fc60003f66070 */
[----:B------:R-:W2:Y:S04]  /*bc80*/  LDL.LU R252, [R1+0xc] ;  /* 0x00000c0001fc7983 */ /* 0x000ea80000300800 */
[----:B------:R-:W2:Y:S01]  /*bc90*/  LDL.LU R0, [R1+0x30] ;  /* 0x0000300001007983 */ /* 0x000ea20000300800 */
[----:B------:R-:W-:-:S04]  /*bca0*/  MOV R247, c[0x0][0x180] ;  /* 0x0000600000f77a02 */ /* 0x000fc80000000f00 */
[----:B------:R-:W-:-:S04]  /*bcb0*/  IADD3 R247, R247, -0x5, RZ ;  /* 0xfffffffbf7f77810 */ /* 0x000fc80007ffe0ff */
[----:B------:R-:W-:Y:S01]  /*bcc0*/  ISETP.GE.U32.AND P1, PT, R247, 0x7fffffbc, PT ;  /* 0x7fffffbcf700780c */ /* 0x000fe20003f26070 */
[----:B------:R-:W-:Y:S02]  /*bcd0*/  IMAD.MOV.U32 R247, RZ, RZ, c[0x0][0x180] ;  /* 0x00006000fff77624 */ /* 0x000fe400078e00ff */
[----:B------:R-:W-:-:S03]  /*bce0*/  @!P6 IMAD.MOV R242, RZ, RZ, -R242 ;  /* 0x000000fffff2e224 */ /* 0x000fc600078e0af2 */
[----:B------:R-:W-:Y:S01]  /*bcf0*/  IADD3 R247, R247, -0x9, RZ ;  /* 0xfffffff7f7f77810 */ /* 0x000fe20007ffe0ff */
[----:B------:R-:W-:-:S03]  /*bd00*/  @!P0 IMAD.MOV R244, RZ, RZ, -R244 ;  /* 0x000000fffff48224 */ /* 0x000fc600078e0af4 */
[----:B------:R-:W-:Y:S01]  /*bd10*/  ISETP.GE.U32.AND P6, PT, R247, 0x7fffffb8, PT ;  /* 0x7fffffb8f700780c */ /* 0x000fe20003fc6070 */
[----:B------:R-:W-:Y:S01]  /*bd20*/  IMAD.MOV.U32 R247, RZ, RZ, c[0x0][0x180] ;  /* 0x00006000fff77624 */ /* 0x000fe200078e00ff */
[----:B------:R-:W-:Y:S02]  /*bd30*/  @!P5 IADD3 R243, -R243, RZ, RZ ;  /* 0x000000fff3f3d210 */ /* 0x000fe40007ffe1ff */
[----:B------:R-:W-:Y:S02]  /*bd40*/  ISETP.GE.AND P5, PT, R249, RZ, PT ;  /* 0x000000fff900720c */ /* 0x000fe40003fa6270 */
[----:B------:R-:W-:Y:S01]  /*bd50*/  IADD3 R247, R247, -0xd, RZ ;  /* 0xfffffff3f7f77810 */ /* 0x000fe20007ffe0ff */
[----:B------:R-:W3:Y:S01]  /*bd60*/  LDL.LU R249, [R1+0x4558] ;  /* 0x0045580001f97983 */ /* 0x000ee20000300800 */
[----:B--2---:R-:W-:Y:S02]  /*bd70*/  ISETP.GE.AND P0, PT, R0, RZ, PT ;  /* 0x000000ff0000720c */ /* 0x004fe40003f06270 */
[----:B------:R-:W-:-:S05]  /*bd80*/  IABS R0, c[0x0][0x17c] ;  /* 0x00005f0000007a13 */ /* 0x000fca0000000000 */
[--C-:B------:R-:W-:Y:S01]  /*bd90*/  @!P4 IMAD.IADD R245, R245, 0x1, -R0.reuse ;  /* 0x00000001f5f5c824 */ /* 0x100fe200078e0a00 */
[----:B------:R-:W-:Y:S01]  /*bda0*/  ISETP.GE.U32.AND P4, PT, R247, 0x7fffffb4, PT ;  /* 0x7fffffb4f700780c */ /* 0x000fe20003f86070 */
[----:B------:R-:W-:Y:S02]  /*bdb0*/  IMAD.MOV.U32 R247, RZ, RZ, c[0x0][0x180] ;  /* 0x00006000fff77624 */ /* 0x000fe400078e00ff */
[----:B------:R-:W-:-:S03]  /*bdc0*/  @!P2 IMAD.IADD R246, R246, 0x1, -R0 ;  /* 0x00000001f6f6a824 */ /* 0x000fc600078e0a00 */
[----:B------:R-:W-:Y:S01]  /*bdd0*/  IADD3 R0, R247, -0x11, RZ ;  /* 0xffffffeff7007810 */ /* 0x000fe20007ffe0ff */
[----:B------:R-:W-:-:S03]  /*bde0*/  @!P5 IMAD.MOV R245, RZ, RZ, -R245 ;  /* 0x000000fffff5d224 */ /* 0x000fc600078e0af5 */
[----:B------:R-:W-:Y:S02]  /*bdf0*/  ISETP.GE.U32.AND P5, PT, R0, 0x7fffffb0, PT ;  /* 0x7fffffb00000780c */ /* 0x000fe40003fa6070 */
[----:B------:R-:W1:Y:S01]  /*be00*/  S2R R0, SR_TID.X ;  /* 0x0000000000007919 */ /* 0x000e620000002100 */
[----:B------:R-:W-:Y:S01]  /*be10*/  ISETP.NE.AND P2, PT, RZ, c[0x0][0x17c], PT ;  /* 0x00005f00ff007a0c */ /* 0x000fe20003f45270 */
[----:B------:R-:W-:Y:S01]  /*be20*/  @!P0 IMAD.MOV R246, RZ, RZ, -R246 ;  /* 0x000000fffff68224 */ /* 0x000fe200078e0af6 */
[----:B------:R-:W-:-:S04]  /*be30*/  LOP3.LUT R247, RZ, c[0x0][0x17c], RZ, 0x33, !PT ;  /* 0x00005f00fff77a12 */ /* 0x000fc800078e33ff */
[----:B----4-:R-:W-:Y:S02]  /*be40*/  SEL R2, R247, R2, !P2 ;  /* 0x00000002f7027207 */ /* 0x010fe40005000000 */
[----:B-1----:R-:W-:-:S05]  /*be50*/  LOP3.LUT R0, R0, 0x3f, RZ, 0xc0, !PT ;  /* 0x0000003f00007812 */ /* 0x002fca00078ec0ff */
[----:B------:R-:W-:-:S05]  /*be60*/  IMAD R0, R0, c[0x0][0x18c], RZ ;  /* 0x0000630000007a24 */ /* 0x000fca00078e02ff */
[----:B------:R-:W-:-:S05]  /*be70*/  LEA R0, P0, R0, c[0x0][0x168], 0x2 ;  /* 0x00005a0000007a11 */ /* 0x000fca00078010ff */
[----:B------:R1:W-:Y:S04]  /*be80*/  STL [R1+0x4544], R0 ;  /* 0x0045440001007387 */ /* 0x0003e80000100800 */
[----:B-1----:R-:W2:Y:S04]  /*be90*/  LDL.LU R0, [R1+0x4] ;  /* 0x0000040001007983 */ /* 0x002ea80000300800 */
[----:B------:R1:W-:Y:S04]  /*bea0*/  STL [R1+0x18], R2 ;  /* 0x0000180201007387 */ /* 0x0003e80000100800 */
[----:B-1----:R-:W4:Y:S01]  /*beb0*/  LDL.LU R2, [R1+0x4554] ;  /* 0x0045540001027983 */ /* 0x002f220000300800 */
[----:B------:R-:W-:-:S02]  /*bec0*/  SEL R250, R247, R250, !P2 ;  /* 0x000000faf7fa7207 */ /* 0x000fc40005000000 */
[C---:B------:R-:W-:Y:S02]  /*bed0*/  SEL R251, R247.reuse, R251, !P2 ;  /* 0x000000fbf7fb7207 */ /* 0x040fe40005000000 */
[C---:B------:R-:W-:Y:S02]  /*bee0*/  SEL R252, R247.reuse, R252, !P2 ;  /* 0x000000fcf7fc7207 */ /* 0x040fe40005000000 */
[----:B----4-:R-:W-:-:S05]  /*bef0*/  SEL R2, R247, R2, !P2 ;  /* 0x00000002f7027207 */ /* 0x010fca0005000000 */
[----:B------:R1:W-:Y:S04]  /*bf00*/  STL [R1+0x38], R2 ;  /* 0x0000380201007387 */ /* 0x0003e80000100800 */
[----:B-1----:R-:W4:Y:S04]  /*bf10*/  LDL.LU R2, [R1+0x8] ;  /* 0x0000080001027983 */ /* 0x002f280000300800 */
[----:B------:R1:W-:Y:S04]  /*bf20*/  STL [R1+0x14], R250 ;  /* 0x000014fa01007387 */ /* 0x0003e80000100800 */
[----:B-1----:R-:W2:Y:S04]  /*bf30*/  LDL.LU R250, [R1+0x4550] ;  /* 0x0045500001fa7983 */ /* 0x002ea80000300800 */
[----:B------:R1:W-:Y:S04]  /*bf40*/  STL [R1+0x10], R251 ;  /* 0x000010fb01007387 */ /* 0x0003e80000100800 */
[----:B-1----:R-:W3:Y:S04]  /*bf50*/  LDL.LU R251, [R1+0x454c] ;  /* 0x00454c0001fb7983 */ /* 0x002ee80000300800 */
[----:B------:R1:W-:Y:S04]  /*bf60*/  STL [R1+0xc], R252 ;  /* 0x00000cfc01007387 */ /* 0x0003e80000100800 */
[----:B-1----:R-:W3:Y:S01]  /*bf70*/  LDL.LU R252, [R1+0x4548] ;  /* 0x0045480001fc7983 */ /* 0x002ee20000300800 */
[----:B------:R-:W-:-:S02]  /*bf80*/  SEL R122, R247, R122, !P2 ;  /* 0x0000007af77a7207 */ /* 0x000fc40005000000 */
[C---:B------:R-:W-:Y:S02]  /*bf90*/  SEL R123, R247.reuse, R123, !P2 ;  /* 0x0000007bf77b7207 */ /* 0x040fe40005000000 */
[C---:B------:R-:W-:Y:S02]  /*bfa0*/  SEL R124, R247.reuse, R124, !P2 ;  /* 0x0000007cf77c7207 */ /* 0x040fe40005000000 */
[C---:B------:R-:W-:Y:S02]  /*bfb0*/  SEL R125, R247.reuse, R125, !P2 ;  /* 0x0000007df77d7207 */ /* 0x040fe40005000000 */
[C---:B------:R-:W-:Y:S02]  /*bfc0*/  SEL R126, R247.reuse, R126, !P2 ;  /* 0x0000007ef77e7207 */ /* 0x040fe40005000000 */
[C---:B------:R-:W-:Y:S02]  /*bfd0*/  SEL R127, R247.reuse, R127, !P2 ;  /* 0x0000007ff77f7207 */ /* 0x040fe40005000000 */
        /* <DEDUP_REMOVED lines=16> */
[----:B----4-:R-:W-:-:S05]  /*c0e0*/  SEL R2, R247, R2, !P2 ;  /* 0x00000002f7027207 */ /* 0x010fca0005000000 */
[----:B------:R2:W-:Y:S02]  /*c0f0*/  STL [R1+0x8], R2 ;  /* 0x0000080201007387 */ /* 0x0005e40000100800 */
[----:B--2---:R-:W-:-:S05]  /*c100*/  SEL R2, R247, R0, !P2 ;  /* 0x00000000f7027207 */ /* 0x004fca0005000000 */
[----:B------:R1:W-:Y:S02]  /*c110*/  STL [R1+0x4], R2 ;  /* 0x0000040201007387 */ /* 0x0003e40000100800 */
[C---:B-1----:R-:W-:Y:S02]  /*c120*/  SEL R2, R247.reuse, R114, !P2 ;  /* 0x00000072f7027207 */ /* 0x042fe40005000000 */
[----:B---3--:R-:W-:-:S05]  /*c130*/  SEL R0, R247, R252, !P2 ;  /* 0x000000fcf7007207 */ /* 0x008fca0005000000 */
[----:B------:R1:W-:Y:S01]  /*c140*/  STL [R1], R0 ;  /* 0x0000000001007387 */ /* 0x0003e20000100800 */
[C---:B------:R-:W-:Y:S02]  /*c150*/  SEL R252, R247.reuse, R116, !P2 ;  /* 0x00000074f7fc7207 */ /* 0x040fe40005000000 */
[C---:B-1----:R-:W-:Y:S02]  /*c160*/  SEL R0, R247.reuse, R112, !P2 ;  /* 0x00000070f7007207 */ /* 0x042fe40005000000 */
[----:B------:R-:W2:Y:S04]  /*c170*/  LDL.LU R112, [R1+0x18] ;  /* 0x0000180001707983 */ /* 0x000ea80000300800 */
[----:B------:R-:W3:Y:S04]  /*c180*/  LDL.LU R114, [R1+0x14] ;  /* 0x0000140001727983 */ /* 0x000ee80000300800 */
[----:B------:R-:W-:Y:S04]  /*c190*/  STL [R1+0x20], R2 ;  /* 0x0000200201007387 */ /* 0x000fe80000100800 */
[----:B------:R-:W4:Y:S04]  /*c1a0*/  LDL.LU R116, [R1+0x10] ;  /* 0x0000100001747983 */ /* 0x000f280000300800 */
[----:B------:R1:W-:Y:S04]  /*c1b0*/  STL.64 [R1+0x4538], R122 ;  /* 0x0045387a01007387 */ /* 0x0003e80000100a00 */
[----:B-1----:R-:W2:Y:S04]  /*c1c0*/  LDL.LU R122, [R1+0x4] ;  /* 0x00000400017a7983 */ /* 0x002ea80000300800 */
[----:B------:R-:W2:Y:S04]  /*c1d0*/  LDL.LU R123, [R1] ;  /* 0x00000000017b7983 */ /* 0x000ea80000300800 */
[----:B------:R-:W-:Y:S04]  /*c1e0*/  STL.64 [R1+0x4520], R124 ;  /* 0x0045207c01007387 */ /* 0x000fe80000100a00 */
[----:B------:R-:W-:Y:S04]  /*c1f0*/  STL.64 [R1+0x4510], R126 ;  /* 0x0045107e01007387 */ /* 0x000fe80000100a00 */
[----:B------:R-:W-:Y:S04]  /*c200*/  STL.64 [R1+0x4500], R128 ;  /* 0x0045008001007387 */ /* 0x000fe80000100a00 */
[----:B------:R-:W-:Y:S04]  /*c210*/  STL.64 [R1+0x44f0], R130 ;  /* 0x0044f08201007387 */ /* 0x000fe80000100a00 */
[----:B------:R-:W-:Y:S04]  /*c220*/  STL.64 [R1+0x44e0], R132 ;  /* 0x0044e08401007387 */ /* 0x000fe80000100a00 */
[----:B------:R1:W-:Y:S04]  /*c230*/  STL.64 [R1+0x44e8], R134 ;  /* 0x0044e88601007387 */ /* 0x0003e80000100a00 */
[----:B------:R-:W-:Y:S04]  /*c240*/  STL.64 [R1+0x44f8], R136 ;  /* 0x0044f88801007387 */ /* 0x000fe80000100a00 */
[----:B------:R-:W-:Y:S04]  /*c250*/  STL [R1+0x4518], R137 ;  /* 0x0045188901007387 */ /* 0x000fe80000100800 */
[----:B------:R-:W-:Y:S01]  /*c260*/  STL.64 [R1+0x4508], R138 ;  /* 0x0045088a01007387 */ /* 0x000fe20000100a00 */
[----:B-1----:R-:W-:-:S03]  /*c270*/  SEL R134, R247, R167, !P2 ;  /* 0x000000a7f7867207 */ /* 0x002fc60005000000 */
[----:B------:R1:W-:Y:S04]  /*c280*/  STL.64 [R1+0x4528], R140 ;  /* 0x0045288c01007387 */ /* 0x0003e80000100a00 */
[----:B-1----:R-:W2:Y:S04]  /*c290*/  LDL.LU R140, [R1+0xc] ;  /* 0x00000c00018c7983 */ /* 0x002ea80000300800 */
[----:B------:R-:W2:Y:S04]  /*c2a0*/  LDL.LU R141, [R1+0x8] ;  /* 0x00000800018d7983 */ /* 0x000ea80000300800 */
[----:B------:R1:W-:Y:S04]  /*c2b0*/  STL.64 [R1+0x4530], R142 ;  /* 0x0045308e01007387 */ /* 0x0003e80000100a00 */
[----:B------:R-:W2:Y:S04]  /*c2c0*/  LDL.LU R167, [R1+0x48] ;  /* 0x0000480001a77983 */ /* 0x000ea80000300800 */
[----:B------:R-:W1:Y:S01]  /*c2d0*/  S2R R2, SR_TID.X ;  /* 0x0000000000027919 */ /* 0x000e620000002100 */
[----:B------:R-:W-:-:S02]  /*c2e0*/  SEL R132, R247, R157, !P2 ;  /* 0x0000009df7847207 */ /* 0x000fc40005000000 */
[C---:B------:R-:W-:Y:S02]  /*c2f0*/  SEL R137, R247.reuse, R168, !P2 ;  /* 0x000000a8f7897207 */ /* 0x040fe40005000000 */
[----:B------:R-:W-:Y:S01]  /*c300*/  MOV R157, c[0x0][0x180] ;  /* 0x00006000009d7a02 */ /* 0x000fe20000000f00 */
[----:B------:R-:W2:Y:S01]  /*c310*/  LDL.LU R168, [R1+0x4c] ;  /* 0x00004c0001a87983 */ /* 0x000ea20000300800 */
        /* <DEDUP_REMOVED lines=8> */
[----:B------:R-:W-:Y:S02]  /*c3a0*/  SEL R7, R247, R7, !P2 ;  /* 0x00000007f7077207 */ /* 0x000fe40005000000 */
[----:B-1----:R-:W-:-:S02]  /*c3b0*/  LOP3.LUT R2, R2, 0x3f, RZ, 0xc0, !PT ;  /* 0x0000003f02027812 */ /* 0x002fc400078ec0ff */
        /* <DEDUP_REMOVED lines=210> */
[----:B------:R-:W-:Y:S02]  /*d0e0*/  SEL R246, R247, R246, !P2 ;  /* 0x000000f6f7f67207 */ /* 0x000fe40005000000 */
[----:B------:R-:W-:Y:S01]  /*d0f0*/  IADD3 R247, R157, -0x15, RZ ;  /* 0xffffffeb9df77810 */ /* 0x000fe20007ffe0ff */
[----:B--2---:R-:W-:Y:S02]  /*d100*/  IMAD R157, R140, c[0x0][0x190], RZ ;  /* 0x000064008c9d7a24 */ /* 0x004fe400078e02ff */
[----:B------:R-:W2:Y:S01]  /*d110*/  LDL.LU R140, [R1+0x50] ;  /* 0x00005000018c7983 */ /* 0x000ea20000300800 */
[----:B------:R-:W-:Y:S02]  /*d120*/  IMAD R2, R2, c[0x0][0x18c], RZ ;  /* 0x0000630002027a24 */ /* 0x000fe400078e02ff */
[----:B------:R-:W-:Y:S02]  /*d130*/  IMAD R167, R167, c[0x0][0x184], RZ ;  /* 0x00006100a7a77a24 */ /* 0x000fe400078e02ff */
[----:B------:R-:W-:Y:S01]  /*d140*/  IMAD R158, R141, c[0x0][0x190], RZ ;  /* 0x000064008d9e7a24 */ /* 0x000fe200078e02ff */
[----:B------:R-:W-:Y:S01]  /*d150*/  LEA.HI.X.SX32 R2, R2, c[0x0][0x16c], 0x2, P0 ;  /* 0x00005b0002027a11 */ /* 0x000fe200000f16ff */
[----:B------:R-:W2:Y:S01]  /*d160*/  LDL.LU R141, [R1+0x54] ;  /* 0x00005400018d7983 */ /* 0x000ea20000300800 */
[----:B------:R-:W-:Y:S01]  /*d170*/  IMAD R159, R122, c[0x0][0x190], RZ ;  /* 0x000064007a9f7a24 */ /* 0x000fe200078e02ff */
[----:B------:R-:W-:Y:S01]  /*d180*/  LEA R232, P0, R167, c[0x0][0x160], 0x2 ;  /* 0x00005800a7e87a11 */ /* 0x000fe200078010ff */
[----:B------:R-:W-:Y:S01]  /*d190*/  IMAD R160, R123, c[0x0][0x190], RZ ;  /* 0x000064007ba07a24 */ /* 0x000fe200078e02ff */
[----:B------:R-:W2:Y:S04]  /*d1a0*/  LDL.LU R122, [R1+0x20] ;  /* 0x00002000017a7983 */ /* 0x000ea80000300800 */
[----:B------:R-:W2:Y:S01]  /*d1b0*/  LDL.LU R123, [R1+0x38] ;  /* 0x00003800017b7983 */ /* 0x000ea20000300800 */
[----:B------:R-:W-:Y:S01]  /*d1c0*/  LEA.HI.X.SX32 R233, R167, c[0x0][0x164], 0x2, P0 ;  /* 0x00005900a7e97a11 */ /* 0x000fe200000f16ff */
[----:B------:R-:W-:-:S02]  /*d1d0*/  IMAD R167, R0, c[0x0][0x190], RZ ;  /* 0x0000640000a77a24 */ /* 0x000fc400078e02ff */
[----:B------:R-:W2:Y:S01]  /*d1e0*/  LDL.LU R0, [R1+0x4544] ;  /* 0x0045440001007983 */ /* 0x000ea20000300800 */
[----:B------:R-:W-:-:S05]  /*d1f0*/  IMAD R221, R168, c[0x0][0x184], RZ ;  /* 0x00006100a8dd7a24 */ /* 0x000fca00078e02ff */
[----:B------:R-:W-:-:S04]  /*d200*/  LEA R230, P0, R221, c[0x0][0x160], 0x2 ;  /* 0x00005800dde67a11 */ /* 0x000fc800078010ff */
[----:B------:R-:W-:Y:S01]  /*d210*/  LEA.HI.X.SX32 R231, R221, c[0x0][0x164], 0x2, P0 ;  /* 0x00005900dde77a11 */ /* 0x000fe200000f16ff */
[----:B------:R-:W-:Y:S02]  /*d220*/  IMAD R112, R112, c[0x0][0x190], RZ ;  /* 0x0000640070707a24 */ /* 0x000fe400078e02ff */
[----:B------:R-:W-:Y:S02]  /*d230*/  IMAD R168, R113, c[0x0][0x190], RZ ;  /* 0x0000640071a87a24 */ /* 0x000fe400078e02ff */
[----:B---3--:R-:W-:Y:S02]  /*d240*/  IMAD R114, R114, c[0x0][0x190], RZ ;  /* 0x0000640072727a24 */ /* 0x008fe400078e02ff */
[----:B----4-:R-:W-:Y:S02]  /*d250*/  IMAD R116, R116, c[0x0][0x190], RZ ;  /* 0x0000640074747a24 */ /* 0x010fe400078e02ff */
[----:B------:R-:W-:Y:S02]  /*d260*/  IMAD R251, R251, c[0x0][0x190], RZ ;  /* 0x00006400fbfb7a24 */ /* 0x000fe400078e02ff */
[----:B--2---:R-:W-:-:S05]  /*d270*/  IMAD R169, R140, c[0x0][0x184], RZ ;  /* 0x000061008ca97a24 */ /* 0x004fca00078e02ff */
[----:B------:R-:W-:Y:S01]  /*d280*/  LEA R228, P0, R169, c[0x0][0x160], 0x2 ;  /* 0x00005800a9e47a11 */ /* 0x000fe200078010ff */
[----:B------:R-:W-:-:S03]  /*d290*/  IMAD R222, R141, c[0x0][0x184], RZ ;  /* 0x000061008dde7a24 */ /* 0x000fc600078e02ff */
[----:B------:R-:W-:Y:S02]  /*d2a0*/  LEA.HI.X.SX32 R229, R169, c[0x0][0x164], 0x2, P0 ;  /* 0x00005900a9e57a11 */ /* 0x000fe400000f16ff */
[----:B------:R-:W-:Y:S01]  /*d2b0*/  LEA R226, P0, R222, c[0x0][0x160], 0x2 ;  /* 0x00005800dee27a11 */ /* 0x000fe200078010ff */
[----:B------:R-:W-:Y:S02]  /*d2c0*/  IMAD R221, R123, c[0x0][0x190], RZ ;  /* 0x000064007bdd7a24 */ /* 0x000fe400078e02ff */
[----:B------:R-:W-:Y:S01]  /*d2d0*/  IMAD R113, R122, c[0x0][0x190], RZ ;  /* 0x000064007a717a24 */ /* 0x000fe200078e02ff */
[----:B------:R-:W-:Y:S02]  /*d2e0*/  LEA.HI.X.SX32 R227, R222, c[0x0][0x164], 0x2, P0 ;  /* 0x00005900dee37a11 */ /* 0x000fe400000f16ff */
[-C--:B------:R-:W-:Y:S02]  /*d2f0*/  LEA R122, P2, R221, R0.reuse, 0x2 ;  /* 0x00000000dd7a7211 */ /* 0x080fe400078410ff */
[----:B------:R-:W-:-:S02]  /*d300*/  LEA R140, P0, R112, R0, 0x2 ;  /* 0x00000000708c7211 */ /* 0x000fc400078010ff */
[-C--:B------:R-:W-:Y:S01]  /*d310*/  LEA.HI.X.SX32 R123, R221, R2.reuse, 0x2, P2 ;  /* 0x00000002dd7b7211 */ /* 0x080fe200010f16ff */
[----:B------:R-:W-:Y:S01]  /*d320*/  IMAD R169, R252, c[0x0][0x190], RZ ;  /* 0x00006400fca97a24 */ /* 0x000fe200078e02ff */
[----:B------:R-:W-:Y:S01]  /*d330*/  LEA.HI.X.SX32 R141, R112, R2, 0x2, P0 ;  /* 0x00000002708d7211 */ /* 0x000fe200000f16ff */
[----:B------:R-:W-:Y:S01]  /*d340*/  IMAD.MOV.U32 R222, RZ, RZ, R142 ;  /* 0x000000ffffde7224 */ /* 0x000fe200078e008e */
[----:B------:R1:W5:Y:S01]  /*d350*/  LDL.LU R252, [R1+0x4540] ;  /* 0x0045400001fc7983 */ /* 0x0003620000300800 */
[C---:B------:R-:W-:Y:S01]  /*d360*/  LEA R142, P2, R114.reuse, R0, 0x2 ;  /* 0x00000000728e7211 */ /* 0x040fe200078410ff */
[----:B------:R-:W-:Y:S02]  /*d370*/  IMAD.MOV.U32 R221, RZ, RZ, R143 ;  /* 0x000000ffffdd7224 */ /* 0x000fe400078e008f */
[----:B------:R2:W-:Y:S01]  /*d380*/  STL.64 [R1+0xff8], R122 ;  /* 0x000ff87a01007387 */ /* 0x0005e20000100a00 */
[----:B------:R-:W-:-:S03]  /*d390*/  LEA.HI.X.SX32 R143, R114, R2, 0x2, P2 ;  /* 0x00000002728f7211 */ /* 0x000fc600010f16ff */
[----:B--2---:R-:W2:Y:S04]  /*d3a0*/  LDL.LU.64 R122, [R1+0x4538] ;  /* 0x00453800017a7983 */ /* 0x004ea80000300a00 */
[----:B------:R3:W-:Y:S04]  /*d3b0*/  STL.64 [R1+0xbc8], R140 ;  /* 0x000bc88c01007387 */ /* 0x0007e80000100a00 */
[----:B------:R4:W-:Y:S01]  /*d3c0*/  STL.64 [R1+0xd18], R142 ;  /* 0x000d188e01007387 */ /* 0x0009e20000100a00 */
[----:B---3--:R-:W-:-:S04]  /*d3d0*/  LEA R140, P0, R116, R0, 0x2 ;  /* 0x00000000748c7211 */ /* 0x008fc800078010ff */
[----:B------:R-:W-:Y:S02]  /*d3e0*/  LEA.HI.X.SX32 R141, R116, R2, 0x2, P0 ;  /* 0x00000002748d7211 */ /* 0x000fe400000f16ff */
[C---:B----4-:R-:W-:Y:S01]  /*d3f0*/  LEA R142, P2, R157.reuse, R0, 0x2 ;  /* 0x000000009d8e7211 */ /* 0x050fe200078410ff */
[----:B------:R-:W-:Y:S02]  /*d400*/  IMAD.MOV.U32 R116, RZ, RZ, R124 ;  /* 0x000000ffff747224 */ /* 0x000fe400078e007c */
[----:B------:R3:W-:Y:S01]  /*d410*/  STL.64 [R1+0xde0], R140 ;  /* 0x000de08c01007387 */ /* 0x0007e20000100a00 */
[----:B------:R-:W-:Y:S02]  /*d420*/  LEA.HI.X.SX32 R143, R157, R2, 0x2, P2 ;  /* 0x000000029d8f7211 */ /* 0x000fe400010f16ff */
[C---:B------:R-:W-:Y:S01]  /*d430*/  LEA R124, P2, R159.reuse, R0, 0x2 ;  /* 0x000000009f7c7211 */ /* 0x040fe200078410ff */
[----:B------:R-:W-:Y:S02]  /*d440*/  IMAD.MOV.U32 R112, RZ, RZ, R126 ;  /* 0x000000ffff707224 */ /* 0x000fe400078e007e */
[----:B------:R-:W-:Y:S01]  /*d450*/  IMAD.MOV.U32 R157, RZ, RZ, R125 ;  /* 0x000000ffff9d7224 */ /* 0x000fe200078e007d */
[----:B------:R-:W-:-:S02]  /*d460*/  LEA.HI.X.SX32 R125, R159, R2, 0x2, P2 ;  /* 0x000000029f7d7211 */ /* 0x000fc400010f16ff */
[CC--:B---3--:R-:W-:Y:S01]  /*d470*/  LEA R140, P0, R158.reuse, R0.reuse, 0x2 ;  /* 0x000000009e8c7211 */ /* 0x0c8fe200078010ff */
[----:B------:R-:W-:Y:S01]  /*d480*/  IMAD.MOV.U32 R114, RZ, RZ, R136 ;  /* 0x000000ffff727224 */ /* 0x000fe200078e0088 */
[----:B------:R-:W-:Y:S02]  /*d490*/  LEA R136, P2, R251, R0, 0x2 ;  /* 0x00000000fb887211 */ /* 0x000fe400078410ff */
[----:B------:R-:W-:Y:S02]  /*d4a0*/  LEA.HI.X.SX32 R141, R158, R2, 0x2, P0 ;  /* 0x000000029e8d7211 */ /* 0x000fe400000f16ff */
[C---:B------:R-:W-:Y:S01]  /*d4b0*/  LEA R126, P0, R160.reuse, R0, 0x2 ;  /* 0x00000000a07e7211 */ /* 0x040fe200078010ff */
[----:B------:R3:W-:Y:S01]  /*d4c0*/  STL.64 [R1+0xe60], R142 ;  /* 0x000e608e01007387 */ /* 0x0007e20000100a00 */
[----:B------:R-:W-:Y:S01]  /*d4d0*/  IMAD.MOV.U32 R158, RZ, RZ, R127 ;  /* 0x000000ffff9e7224 */ /* 0x000fe200078e007f */
[----:B------:R-:W-:Y:S02]  /*d4e0*/  MOV R159, R137 ;  /* 0x00000089009f7202 */ /* 0x000fe40000000f00 */
[----:B------:R-:W-:-:S02]  /*d4f0*/  LEA.HI.X.SX32 R127, R160, R2, 0x2, P0 ;  /* 0x00000002a07f7211 */ /* 0x000fc400000f16ff */
[----:B------:R-:W-:Y:S01]  /*d500*/  LEA.HI.X.SX32 R137, R251, R2, 0x2, P2 ;  /* 0x00000002fb897211 */ /* 0x000fe200010f16ff */
[----:B---3--:R-:W3:Y:S04]  /*d510*/  LDL.LU.64 R142, [R1+0x4530] ;  /* 0x00453000018e7983 */ /* 0x008ee80000300a00 */
[----:B------:R4:W-:Y:S04]  /*d520*/  STL.64 [R1+0xc50], R140 ;  /* 0x000c508c01007387 */ /* 0x0009e80000100a00 */
[----:B----4-:R-:W4:Y:S04]  /*d530*/  LDL.LU.64 R140, [R1+0x4528] ;  /* 0x00452800018c7983 */ /* 0x010f280000300a00 */
[----:B------:R1:W-:Y:S04]  /*d540*/  STL.64 [R1+0xdb0], R124 ;  /* 0x000db07c01007387 */ /* 0x0003e80000100a00 */
[----:B-1----:R-:W2:Y:S04]  /*d550*/  LDL.LU.64 R124, [R1+0x4520] ;  /* 0x00452000017c7983 */ /* 0x002ea80000300a00 */
[----:B------:R-:W-:Y:S04]  /*d560*/  STL.64 [R1+0xdd0], R126 ;  /* 0x000dd07e01007387 */ /* 0x000fe80000100a00 */
[----:B------:R1:W-:Y:S04]  /*d570*/  STL.64 [R1+0xe50], R136 ;  /* 0x000e508801007387 */ /* 0x0003e80000100a00 */
[----:B-1----:R-:W2:Y:S01]  /*d580*/  LDL.LU R137, [R1+0x4518] ;  /* 0x0045180001897983 */ /* 0x002ea20000300800 */
[----:B------:R-:W-:-:S02]  /*d590*/  IMAD R250, R250, c[0x0][0x190], RZ ;  /* 0x00006400fafa7a24 */ /* 0x000fc400078e02ff */
[----:B------:R-:W-:-:S03]  /*d5a0*/  IMAD R249, R249, c[0x0][0x190], RZ ;  /* 0x00006400f9f97a24 */ /* 0x000fc600078e02ff */
[-C--:B------:R-:W-:Y:S01]  /*d5b0*/  LEA R126, P0, R250, R0.reuse, 0x2 ;  /* 0x00000000fa7e7211 */ /* 0x080fe200078010ff */
[----:B------:R-:W-:Y:S01]  /*d5c0*/  IMAD R248, R248, c[0x0][0x190], RZ ;  /* 0x00006400f8f87a24 */ /* 0x000fe200078e02ff */
[----:B------:R-:W-:Y:S02]  /*d5d0*/  LEA R136, P2, R249, R0, 0x2 ;  /* 0x00000000f9887211 */ /* 0x000fe400078410ff */
[----:B------:R-:W-:-:S03]  /*d5e0*/  LEA.HI.X.SX32 R127, R250, R2, 0x2, P0 ;  /* 0x00000002fa7f7211 */ /* 0x000fc600000f16ff */
[----:B------:R-:W-:Y:S02]  /*d5f0*/  IMAD.MOV.U32 R250, RZ, RZ, R136 ;  /* 0x000000fffffa7224 */ /* 0x000fe400078e0088 */
[----:B------:R1:W-:Y:S01]  /*d600*/  STL.64 [R1+0xc28], R126 ;  /* 0x000c287e01007387 */ /* 0x0003e20000100a00 */
[----:B------:R-:W-:Y:S02]  /*d610*/  IMAD R3, R3, c[0x0][0x190], RZ ;  /* 0x0000640003037a24 */ /* 0x000fe400078e02ff */
[----:B------:R-:W-:Y:S01]  /*d620*/  IMAD R4, R4, c[0x0][0x190], RZ ;  /* 0x0000640004047a24 */ /* 0x000fe200078e02ff */
[----:B-1----:R-:W3:Y:S04]  /*d630*/  LDL.LU.64 R126, [R1+0x4510] ;  /* 0x00451000017e7983 */ /* 0x002ee80000300a00 */
[----:B------:R1:W-:Y:S02]  /*d640*/  STL [R1+0xda0], R136 ;  /* 0x000da08801007387 */ /* 0x0003e40000100800 */
[----:B-1----:R-:W-:Y:S01]  /*d650*/  LEA R136, P0, R248, R0, 0x2 ;  /* 0x00000000f8887211 */ /* 0x002fe200078010ff */
[----:B------:R-:W-:-:S02]  /*d660*/  IMAD.MOV.U32 R160, RZ, RZ, R139 ;  /* 0x000000ffffa07224 */ /* 0x000fc400078e008b */
[----:B------:R-:W-:Y:S02]  /*d670*/  IMAD R5, R5, c[0x0][0x190], RZ ;  /* 0x0000640005057a24 */ /* 0x000fe400078e02ff */
[----:B------:R-:W-:Y:S02]  /*d680*/  IMAD R6, R6, c[0x0][0x190], RZ ;  /* 0x0000640006067a24 */ /* 0x000fe400078e02ff */
[----:B------:R-:W-:Y:S02]  /*d690*/  IMAD.MOV.U32 R250, RZ, RZ, R159 ;  /* 0x000000fffffa7224 */ /* 0x000fe400078e009f */
[----:B------:R-:W-:Y:S02]  /*d6a0*/  IMAD R7, R7, c[0x0][0x190], RZ ;  /* 0x0000640007077a24 */ /* 0x000fe400078e02ff */
[----:B------:R-:W-:Y:S02]  /*d6b0*/  IMAD.MOV.U32 R159, RZ, RZ, R157 ;  /* 0x000000ffff9f7224 */ /* 0x000fe400078e009d */
[----:B------:R-:W-:-:S02]  /*d6c0*/  IMAD.MOV.U32 R157, RZ, RZ, R129 ;  /* 0x000000ffff9d7224 */ /* 0x000fc400078e0081 */
[----:B------:R-:W-:Y:S02]  /*d6d0*/  IMAD R8, R8, c[0x0][0x190], RZ ;  /* 0x0000640008087a24 */ /* 0x000fe400078e02ff */
[----:B------:R-:W-:Y:S02]  /*d6e0*/  IMAD R9, R9, c[0x0][0x190], RZ ;  /* 0x0000640009097a24 */ /* 0x000fe400078e02ff */
[----:B------:R-:W-:Y:S02]  /*d6f0*/  IMAD R10, R10, c[0x0][0x190], RZ ;  /* 0x000064000a0a7a24 */ /* 0x000fe400078e02ff */
[----:B------:R-:W-:Y:S02]  /*d700*/  IMAD R11, R11, c[0x0][0x190], RZ ;  /* 0x000064000b0b7a24 */ /* 0x000fe400078e02ff */
[----:B------:R-:W-:Y:S02]  /*d710*/  IMAD R12, R12, c[0x0][0x190], RZ ;  /* 0x000064000c0c7a24 */ /* 0x000fe400078e02ff */
[----:B------:R-:W-:-:S02]  /*d720*/  IMAD R13, R13, c[0x0][0x190], RZ ;  /* 0x000064000d0d7a24 */ /* 0x000fc400078e02ff */
        /* <DEDUP_REMOVED lines=27> */
[----:B--2---:R-:W-:Y:S01]  /*d8e0*/  IMAD.MOV.U32 R251, RZ, RZ, R137 ;  /* 0x000000fffffb7224 */ /* 0x004fe200078e0089 */
[-C--:B------:R-:W-:Y:S02]  /*d8f0*/  LEA.HI.X.SX32 R251, R249, R2.reuse, 0x2, P2 ;  /* 0x00000002f9fb7211 */ /* 0x080fe400010f16ff */
[----:B------:R-:W-:-:S03]  /*d900*/  LEA.HI.X.SX32 R137, R248, R2, 0x2, P0 ;  /* 0x00000002f8897211 */ /* 0x000fc600000f16ff */
[----:B------:R1:W-:Y:S04]  /*d910*/  STL [R1+0xda4], R251 ;  /* 0x000da4fb01007387 */ /* 0x0003e80000100800 */
[----:B------:R2:W-:Y:S01]  /*d920*/  STL.64 [R1+0xe28], R136 ;  /* 0x000e288801007387 */ /* 0x0005e20000100a00 */
[----:B-1----:R-:W-:Y:S02]  /*d930*/  IMAD.MOV.U32 R251, RZ, RZ, R158 ;  /* 0x000000fffffb7224 */ /* 0x002fe400078e009e */
[----:B------:R-:W-:Y:S01]  /*d940*/  IMAD.MOV.U32 R158, RZ, RZ, R138 ;  /* 0x000000ffff9e7224 */ /* 0x000fe200078e008a */
[-C--:B------:R-:W-:Y:S02]  /*d950*/  LEA R138, P2, R3, R0.reuse, 0x2 ;  /* 0x00000000038a7211 */ /* 0x080fe400078410ff */
[----:B--2---:R-:W-:-:S02]  /*d960*/  LEA R136, P0, R4, R0, 0x2 ;  /* 0x0000000004887211 */ /* 0x004fc400078010ff */
[-C--:B------:R-:W-:Y:S02]  /*d970*/  LEA.HI.X.SX32 R139, R3, R2.reuse, 0x2, P2 ;  /* 0x00000002038b7211 */ /* 0x080fe400010f16ff */
[----:B------:R-:W-:Y:S02]  /*d980*/  LEA.HI.X.SX32 R137, R4, R2, 0x2, P0 ;  /* 0x0000000204897211 */ /* 0x000fe400000f16ff */
[----:B------:R-:W-:Y:S01]  /*d990*/  MOV R249, R116 ;  /* 0x0000007400f97202 */ /* 0x000fe20000000f00 */
[----:B------:R1:W-:Y:S01]  /*d9a0*/  STL.64 [R1+0xea0], R138 ;  /* 0x000ea08a01007387 */ /* 0x0003e20000100a00 */
[----:B------:R-:W-:Y:S01]  /*d9b0*/  IMAD.MOV.U32 R116, RZ, RZ, R128 ;  /* 0x000000ffff747224 */ /* 0x000fe200078e0080 */
[----:B------:R-:W-:-:S04]  /*d9c0*/  LEA R128, P2, R5, R0, 0x2 ;  /* 0x0000000005807211 */ /* 0x000fc800078410ff */
[----:B------:R-:W-:Y:S01]  /*d9d0*/  LEA.HI.X.SX32 R129, R5, R2, 0x2, P2 ;  /* 0x0000000205817211 */ /* 0x000fe200010f16ff */
[----:B-1----:R-:W2:Y:S04]  /*d9e0*/  LDL.LU.64 R138, [R1+0x4508] ;  /* 0x00450800018a7983 */ /* 0x002ea80000300a00 */
[----:B------:R1:W-:Y:S01]  /*d9f0*/  STL.64 [R1+0xc00], R136 ;  /* 0x000c008801007387 */ /* 0x0003e20000100a00 */
[----:B------:R-:W-:-:S03]  /*da00*/  LEA R4, P2, R7, R0, 0x2 ;  /* 0x0000000007047211 */ /* 0x000fc600078410ff */
[----:B------:R3:W-:Y:S01]  /*da10*/  STL.64 [R1+0xd90], R128 ;  /* 0x000d908001007387 */ /* 0x0007e20000100a00 */
[----:B-1----:R-:W-:-:S04]  /*da20*/  LEA R136, P0, R6, R0, 0x2 ;  /* 0x0000000006887211 */ /* 0x002fc800078010ff */
[-C--:B------:R-:W-:Y:S01]  /*da30*/  LEA.HI.X.SX32 R137, R6, R2.reuse, 0x2, P0 ;  /* 0x0000000206897211 */ /* 0x080fe200000f16ff */
[----:B---3--:R-:W3:Y:S01]  /*da40*/  LDL.LU.64 R128, [R1+0x4500] ;  /* 0x0045000001807983 */ /* 0x008ee20000300a00 */
[----:B------:R-:W-:Y:S01]  /*da50*/  LEA.HI.X.SX32 R5, R7, R2, 0x2, P2 ;  /* 0x0000000207057211 */ /* 0x000fe200010f16ff */
[----:B------:R-:W-:Y:S02]  /*da60*/  IMAD.MOV.U32 R6, RZ, RZ, R130 ;  /* 0x000000ffff067224 */ /* 0x000fe400078e0082 */
[----:B------:R1:W-:Y:S01]  /*da70*/  STL.64 [R1+0xe18], R136 ;  /* 0x000e188801007387 */ /* 0x0003e20000100a00 */
[-C--:B------:R-:W-:Y:S01]  /*da80*/  LEA R130, P2, R9, R0.reuse, 0x2 ;  /* 0x0000000009827211 */ /* 0x080fe200078410ff */
[----:B------:R-:W-:Y:S02]  /*da90*/  IMAD.MOV.U32 R248, RZ, RZ, R134 ;  /* 0x000000fffff87224 */ /* 0x000fe400078e0086 */
[----:B------:R4:W-:Y:S01]  /*daa0*/  STL.64 [R1+0xe98], R4 ;  /* 0x000e980401007387 */ /* 0x0009e20000100a00 */
[----:B-1----:R-:W-:-:S04]  /*dab0*/  LEA R136, P0, R8, R0, 0x2 ;  /* 0x0000000008887211 */ /* 0x002fc800078010ff */
[----:B------:R-:W-:Y:S01]  /*dac0*/  LEA.HI.X.SX32 R137, R8, R2, 0x2, P0 ;  /* 0x0000000208897211 */ /* 0x000fe200000f16ff */
[----:B----4-:R-:W-:Y:S01]  /*dad0*/  IMAD.MOV.U32 R4, RZ, RZ, R131 ;  /* 0x000000ffff047224 */ /* 0x010fe200078e0083 */
[C---:B------:R-:W-:Y:S02]  /*dae0*/  LEA R134, P0, R10.reuse, R0, 0x2 ;  /* 0x000000000a867211 */ /* 0x040fe400078010ff */
[----:B------:R-:W-:Y:S01]  /*daf0*/  LEA.HI.X.SX32 R131, R9, R2, 0x2, P2 ;  /* 0x0000000209837211 */ /* 0x000fe200010f16ff */
[----:B------:R1:W-:Y:S01]  /*db00*/  STL.64 [R1+0xbd8], R136 ;  /* 0x000bd88801007387 */ /* 0x0003e20000100a00 */
[----:B------:R-:W-:Y:S01]  /*db10*/  IMAD.MOV.U32 R9, RZ, RZ, R135 ;  /* 0x000000ffff097224 */ /* 0x000fe200078e0087 */
[----:B------:R-:W-:Y:S01]  /*db20*/  MOV R3, R249 ;  /* 0x000000f900037202 */ /* 0x000fe20000000f00 */
[----:B------:R-:W-:Y:S01]  /*db30*/  IMAD.MOV.U32 R5, RZ, RZ, R132 ;  /* 0x000000ffff057224 */ /* 0x000fe200078e0084 */
[----:B------:R-:W-:Y:S01]  /*db40*/  LEA R132, P2, R11, R0, 0x2 ;  /* 0x000000000b847211 */ /* 0x000fe200078410ff */
[----:B------:R-:W-:Y:S01]  /*db50*/  IMAD.MOV.U32 R249, RZ, RZ, R250 ;  /* 0x000000fffff97224 */ /* 0x000fe200078e00fa */
[----:B------:R-:W-:Y:S01]  /*db60*/  LEA.HI.X.SX32 R9, R10, R2, 0x2, P0 ;  /* 0x000000020a097211 */ /* 0x000fe200000f16ff */
[----:B------:R-:W-:Y:S01]  /*db70*/  IMAD.MOV.U32 R8, RZ, RZ, R134 ;  /* 0x000000ffff087224 */ /* 0x000fe200078e0086 */
[----:B------:R-:W-:Y:S01]  /*db80*/  LEA R8, P0, R12, R0, 0x2 ;  /* 0x000000000c087211 */ /* 0x000fe200078010ff */
[----:B------:R-:W-:Y:S01]  /*db90*/  IMAD.MOV.U32 R250, RZ, RZ, R157 ;  /* 0x000000fffffa7224 */ /* 0x000fe200078e009d */
[----:B-1----:R-:W4:Y:S01]  /*dba0*/  LDL.LU.64 R136, [R1+0x44f8] ;  /* 0x0044f80001887983 */ /* 0x002f220000300a00 */
[----:B------:R-:W-:-:S03]  /*dbb0*/  MOV R157, R133 ;  /* 0x00000085009d7202 */ /* 0x000fc60000000f00 */
[----:B------:R1:W-:Y:S01]  /*dbc0*/  STL.64 [R1+0xd80], R130 ;  /* 0x000d808201007387 */ /* 0x0003e20000100a00 */
[----:B------:R-:W-:Y:S02]  /*dbd0*/  LEA.HI.X.SX32 R133, R11, R2, 0x2, P2 ;  /* 0x000000020b857211 */ /* 0x000fe400010f16ff */
[C---:B------:R-:W-:Y:S01]  /*dbe0*/  LEA R10, P2, R13.reuse, R0, 0x2 ;  /* 0x000000000d0a7211 */ /* 0x040fe200078410ff */
[----:B-1----:R-:W2:Y:S04]  /*dbf0*/  LDL.LU.64 R130, [R1+0x44f0] ;  /* 0x0044f00001827983 */ /* 0x002ea80000300a00 */
[----:B------:R1:W-:Y:S01]  /*dc00*/  STL [R1+0xe10], R134 ;  /* 0x000e108601007387 */ /* 0x0003e20000100800 */
[----:B------:R-:W-:-:S03]  /*dc10*/  LEA.HI.X.SX32 R11, R13, R2, 0x2, P2 ;  /* 0x000000020d0b7211 */ /* 0x000fc600010f16ff */
[----:B-1----:R-:W2:Y:S04]  /*dc20*/  LDL.LU.64 R134, [R1+0x44e8] ;  /* 0x0044e80001867983 */ /* 0x002ea80000300a00 */
[----:B------:R1:W-:Y:S04]  /*dc30*/  STL [R1+0xe14], R9 ;  /* 0x000e140901007387 */ /* 0x0003e80000100800 */
[----:B------:R1:W-:Y:S02]  /*dc40*/  STL.64 [R1+0xe90], R132 ;  /* 0x000e908401007387 */ /* 0x0003e40000100a00 */
[----:B-1----:R-:W-:-:S02]  /*dc50*/  LEA.HI.X.SX32 R9, R12, R2, 0x2, P0 ;  /* 0x000000020c097211 */ /* 0x002fc400000f16ff */
[----:B------:R-:W2:Y:S04]  /*dc60*/  LDL.LU.64 R132, [R1+0x44e0] ;  /* 0x0044e00001847983 */ /* 0x000ea80000300a00 */
[----:B------:R1:W-:Y:S04]  /*dc70*/  STL.64 [R1+0x288], R8 ;  /* 0x0002880801007387 */ /* 0x0003e80000100a00 */
[----:B------:R1:W-:Y:S02]  /*dc80*/  STL.64 [R1+0xd70], R10 ;  /* 0x000d700a01007387 */ /* 0x0003e40000100a00 */
[----:B-1----:R-:W-:-:S02]  /*dc90*/  LEA R8, P0, R14, R0, 0x2 ;  /* 0x000000000e087211 */ /* 0x002fc400078010ff */
[C---:B------:R-:W-:Y:S02]  /*dca0*/  LEA R10, P2, R15.reuse, R0, 0x2 ;  /* 0x000000000f0a7211 */ /* 0x040fe400078410ff */
[-C--:B------:R-:W-:Y:S02]  /*dcb0*/  LEA.HI.X.SX32 R9, R14, R2.reuse, 0x2, P0 ;  /* 0x000000020e097211 */ /* 0x080fe400000f16ff */
[----:B------:R-:W-:-:S03]  /*dcc0*/  LEA.HI.X.SX32 R11, R15, R2, 0x2, P2 ;  /* 0x000000020f0b7211 */ /* 0x000fc600010f16ff */
[----:B------:R1:W-:Y:S04]  /*dcd0*/  STL.64 [R1+0xe08], R8 ;  /* 0x000e080801007387 */ /* 0x0003e80000100a00 */
[----:B------:R1:W-:Y:S02]  /*dce0*/  STL.64 [R1+0xe88], R10 ;  /* 0x000e880a01007387 */ /* 0x0003e40000100a00 */
[CC--:B-1----:R-:W-:Y:S02]  /*dcf0*/  LEA R8, P0, R16.reuse, R0.reuse, 0x2 ;  /* 0x0000000010087211 */ /* 0x0c2fe400078010ff */
[----:B------:R-:W-:Y:S02]  /*dd00*/  LEA R10, P2, R17, R0, 0x2 ;  /* 0x00000000110a7211 */ /* 0x000fe400078410ff */
[----:B------:R-:W-:-:S02]  /*dd10*/  LEA.HI.X.SX32 R9, R16, R2, 0x2, P0 ;  /* 0x0000000210097211 */ /* 0x000fc400000f16ff */
        /* <DEDUP_REMOVED lines=44> */
[----:B------:R3:W-:Y:S01]  /*dfe0*/  STL.64 [R1+0xe68], R10 ;  /* 0x000e680a01007387 */ /* 0x0007e20000100a00 */
[CC--:B-1----:R-:W-:Y:S02]  /*dff0*/  LEA R8, P0, R32.reuse, R0.reuse, 0x2 ;  /* 0x0000000020087211 */ /* 0x0c2fe400078010ff */
[C---:B---3--:R-:W-:Y:S02]  /*e000*/  LEA R10, P2, R33.reuse, R0, 0x2 ;  /* 0x00000000210a7211 */ /* 0x048fe400078410ff */
[-C--:B------:R-:W-:Y:S02]  /*e010*/  LEA.HI.X.SX32 R9, R32, R2.reuse, 0x2, P0 ;  /* 0x0000000220097211 */ /* 0x080fe400000f16ff */
        /* <DEDUP_REMOVED lines=16> */
[----:B---3--:R-:W-:Y:S02]  /*e120*/  LEA R10, P2, R39, R0, 0x2 ;  /* 0x00000000270a7211 */ /* 0x008fe400078410ff */
[-C--:B------:R-:W-:Y:S01]  /*e130*/  LEA.HI.X.SX32 R9, R38, R2.reuse, 0x2, P0 ;  /* 0x0000000226097211 */ /* 0x080fe200000f16ff */
[----:B------:R-:W-:Y:S01]  /*e140*/  IMAD R41, R41, c[0x0][0x190], RZ ;  /* 0x0000640029297a24 */ /* 0x000fe200078e02ff */
[----:B------:R-:W-:-:S03]  /*e150*/  LEA.HI.X.SX32 R11, R39, R2, 0x2, P2 ;  /* 0x00000002270b7211 */ /* 0x000fc600010f16ff */
[----:B------:R1:W-:Y:S01]  /*e160*/  STL.64 [R1+0xdc8], R8 ;  /* 0x000dc80801007387 */ /* 0x0003e20000100a00 */
[----:B------:R-:W-:-:S03]  /*e170*/  IMAD R42, R42, c[0x0][0x190], RZ ;  /* 0x000064002a2a7a24 */ /* 0x000fc600078e02ff */
        /* <DEDUP_REMOVED lines=74> */
[C---:B---3--:R-:W-:Y:S02]  /*e620*/  LEA R10, P2, R59.reuse, R0, 0x2 ;  /* 0x000000003b0a7211 */ /* 0x048fe400078410ff */
[-C--:B------:R-:W-:Y:S02]  /*e630*/  LEA.HI.X.SX32 R9, R58, R2.reuse, 0x2, P0 ;  /* 0x000000023a097211 */ /* 0x080fe400000f16ff */
[----:B------:R-:W-:Y:S01]  /*e640*/  LEA.HI.X.SX32 R11, R59, R2, 0x2, P2 ;  /* 0x000000023b0b7211 */ /* 0x000fe200010f16ff */
[----:B------:R-:W-:Y:S02]  /*e650*/  IMAD R61, R61, c[0x0][0x190], RZ ;  /* 0x000064003d3d7a24 */ /* 0x000fe400078e02ff */
[----:B------:R1:W-:Y:S01]  /*e660*/  STL.64 [R1+0xd88], R8 ;  /* 0x000d880801007387 */ /* 0x0003e20000100a00 */
[----:B------:R-:W-:-:S03]  /*e670*/  IMAD R62, R62, c[0x0][0x190], RZ ;  /* 0x000064003e3e7a24 */ /* 0x000fc600078e02ff */
[----:B------:R3:W-:Y:S01]  /*e680*/  STL.64 [R1+0xff0], R10 ;  /* 0x000ff00a01007387 */ /* 0x0007e20000100a00 */
[----:B-1----:R-:W-:Y:S01]  /*e690*/  LEA R8, P0, R60, R0, 0x2 ;  /* 0x000000003c087211 */ /* 0x002fe200078010ff */
[----:B---3--:R-:W-:-:S03]  /*e6a0*/  IMAD.MOV.U32 R10, RZ, RZ, R6 ;  /* 0x000000ffff0a7224 */ /* 0x008fc600078e0006 */
[----:B------:R-:W-:Y:S02]  /*e6b0*/  LEA.HI.X.SX32 R9, R60, R2, 0x2, P0 ;  /* 0x000000023c097211 */ /* 0x000fe400000f16ff */
[----:B------:R-:W-:Y:S01]  /*e6c0*/  LEA R6, P2, R61, R0, 0x2 ;  /* 0x000000003d067211 */ /* 0x000fe200078410ff */
[----:B------:R-:W-:Y:S02]  /*e6d0*/  IMAD R63, R63, c[0x0][0x190], RZ ;  /* 0x000064003f3f7a24 */ /* 0x000fe400078e02ff */
[----:B------:R1:W-:Y:S01]  /*e6e0*/  STL.64 [R1+0x458], R8 ;  /* 0x0004580801007387 */ /* 0x0003e20000100a00 */
[----:B------:R-:W-:Y:S01]  /*e6f0*/  LEA.HI.X.SX32 R7, R61, R2, 0x2, P2 ;  /* 0x000000023d077211 */ /* 0x000fe200010f16ff */
[----:B------:R-:W-:-:S04]  /*e700*/  IMAD R64, R64, c[0x0][0x190], RZ ;  /* 0x0000640040407a24 */ /* 0x000fc800078e02ff */
[----:B------:R3:W-:Y:S01]  /*e710*/  STL.64 [R1+0xbd0], R6 ;  /* 0x000bd00601007387 */ /* 0x0007e20000100a00 */
[----:B-1----:R-:W-:-:S04]  /*e720*/  LEA R8, P0, R62, R0, 0x2 ;  /* 0x000000003e087211 */ /* 0x002fc800078010ff */
[----:B------:R-:W-:Y:S02]  /*e730*/  LEA.HI.X.SX32 R9, R62, R2, 0x2, P0 ;  /* 0x000000023e097211 */ /* 0x000fe400000f16ff */
[----:B---3--:R-:W-:Y:S01]  /*e740*/  LEA R6, P2, R63, R0, 0x2 ;  /* 0x000000003f067211 */ /* 0x008fe200078410ff */
        /* <DEDUP_REMOVED lines=19> */
[----:B------:R-:W-:Y:S02]  /*e880*/  IMAD R70, R70, c[0x0][0x190], RZ ;  /* 0x0000640046467a24 */ /* 0x000fe400078e02ff */
[----:B------:R-:W-:Y:S02]  /*e890*/  IMAD R71, R71, c[0x0][0x190], RZ ;  /* 0x0000640047477a24 */ /* 0x000fe400078e02ff */
[----:B------:R3:W-:Y:S01]  /*e8a0*/  STL.64 [R1+0xfe0], R6 ;  /* 0x000fe00601007387 */ /* 0x0007e20000100a00 */
[----:B-1----:R-:W-:-:S04]  /*e8b0*/  LEA R8, P0, R68, R0, 0x2 ;  /* 0x0000000044087211 */ /* 0x002fc800078010ff */
[----:B------:R-:W-:Y:S02]  /*e8c0*/  LEA.HI.X.SX32 R9, R68, R2, 0x2, P0 ;  /* 0x0000000244097211 */ /* 0x000fe400000f16ff */
[CC--:B---3--:R-:W-:Y:S01]  /*e8d0*/  LEA R6, P2, R69.reuse, R0.reuse, 0x2 ;  /* 0x0000000045067211 */ /* 0x0c8fe200078410ff */
[----:B------:R-:W-:Y:S01]  /*e8e0*/  IMAD R72, R72, c[0x0][0x190], RZ ;  /* 0x0000640048487a24 */ /* 0x000fe200078e02ff */
[C---:B------:R-:W-:Y:S01]  /*e8f0*/  LEA R12, P0, R70.reuse, R0, 0x2 ;  /* 0x00000000460c7211 */ /* 0x040fe200078010ff */
[----:B------:R1:W-:Y:S01]  /*e900*/  STL.64 [R1+0x448], R8 ;  /* 0x0004480801007387 */ /* 0x0003e20000100a00 */
[-C--:B------:R-:W-:Y:S02]  /*e910*/  LEA.HI.X.SX32 R7, R69, R2.reuse, 0x2, P2 ;  /* 0x0000000245077211 */ /* 0x080fe400010f16ff */
[----:B------:R-:W-:Y:S01]  /*e920*/  LEA.HI.X.SX32 R13, R70, R2, 0x2, P0 ;  /* 0x00000002460d7211 */ /* 0x000fe200000f16ff */
[----:B------:R-:W-:Y:S01]  /*e930*/  IMAD R73, R73, c[0x0][0x190], RZ ;  /* 0x0000640049497a24 */ /* 0x000fe200078e02ff */
[----:B------:R-:W-:-:S02]  /*e940*/  LEA R14, P0, R72, R0, 0x2 ;  /* 0x00000000480e7211 */ /* 0x000fc400078010ff */
[C---:B-1----:R-:W-:Y:S01]  /*e950*/  LEA R8, P2, R71.reuse, R0, 0x2 ;  /* 0x0000000047087211 */ /* 0x042fe200078410ff */
[----:B------:R-:W-:Y:S03]  /*e960*/  STL.64 [R1+0x578], R6 ;  /* 0x0005780601007387 */ /* 0x000fe60000100a00 */
[-C--:B------:R-:W-:Y:S01]  /*e970*/  LEA.HI.X.SX32 R9, R71, R2.reuse, 0x2, P2 ;  /* 0x0000000247097211 */ /* 0x080fe200010f16ff */
[----:B------:R-:W-:Y:S01]  /*e980*/  STL.64 [R1+0xd58], R12 ;  /* 0x000d580c01007387 */ /* 0x000fe20000100a00 */
[----:B------:R-:W-:Y:S01]  /*e990*/  LEA.HI.X.SX32 R15, R72, R2, 0x2, P0 ;  /* 0x00000002480f7211 */ /* 0x000fe200000f16ff */
[----:B------:R-:W-:Y:S02]  /*e9a0*/  IMAD R74, R74, c[0x0][0x190], RZ ;  /* 0x000064004a4a7a24 */ /* 0x000fe400078e02ff */
[----:B------:R1:W-:Y:S01]  /*e9b0*/  STL.64 [R1+0xfd8], R8 ;  /* 0x000fd80801007387 */ /* 0x0003e20000100a00 */
[----:B------:R-:W-:-:S03]  /*e9c0*/  IMAD R75, R75, c[0x0][0x190], RZ ;  /* 0x000064004b4b7a24 */ /* 0x000fc600078e02ff */
        /* <DEDUP_REMOVED lines=147> */
[----:B---3--:R-:W-:-:S03]  /*f300*/  LEA R14, P0, R110, R0, 0x2 ;  /* 0x000000006e0e7211 */ /* 0x008fc600078010ff */
[----:B------:R1:W-:Y:S01]  /*f310*/  STL.64 [R1+0x528], R8 ;  /* 0x0005280801007387 */ /* 0x0003e20000100a00 */
[----:B------:R-:W-:-:S05]  /*f320*/  LEA.HI.X.SX32 R15, R110, R2, 0x2, P0 ;  /* 0x000000026e0f7211 */ /* 0x000fca00000f16ff */
[----:B------:R3:W-:Y:S01]  /*f330*/  STL.64 [R1+0xcb0], R14 ;  /* 0x000cb00e01007387 */ /* 0x0007e20000100a00 */
[----:B-1----:R-:W-:-:S04]  /*f340*/  LEA R8, P2, R111, R0, 0x2 ;  /* 0x000000006f087211 */ /* 0x002fc800078410ff */
[----:B------:R-:W-:Y:S02]  /*f350*/  LEA.HI.X.SX32 R9, R111, R2, 0x2, P2 ;  /* 0x000000026f097211 */ /* 0x000fe400010f16ff */
[----:B---3--:R-:W-:-:S03]  /*f360*/  LEA R14, P0, R167, R0, 0x2 ;  /* 0x00000000a70e7211 */ /* 0x008fc600078010ff */
        /* <DEDUP_REMOVED lines=13> */
[C---:B---3--:R-:W-:Y:S01]  /*f440*/  LEA R14, P0, R169.reuse, R0, 0x2 ;  /* 0x00000000a90e7211 */ /* 0x048fe200078010ff */
        /* <DEDUP_REMOVED lines=48> */
[----:B--2---:R-:W-:Y:S02]  /*f750*/  IMAD R130, R130, c[0x0][0x190], RZ ;  /* 0x0000640082827a24 */ /* 0x004fe400078e02ff */
[----:B------:R1:W-:Y:S01]  /*f760*/  STL.64 [R1+0xf68], R8 ;  /* 0x000f680801007387 */ /* 0x0003e20000100a00 */
[----:B------:R-:W-:Y:S01]  /*f770*/  LEA.HI.X.SX32 R15, R128, R2, 0x2, P0 ;  /* 0x00000002800f7211 */ /* 0x000fe200000f16ff */
[----:B------:R-:W-:Y:S01]  /*f780*/  IMAD R131, R131, c[0x0][0x190], RZ ;  /* 0x0000640083837a24 */ /* 0x000fe200078e02ff */
[-C--:B------:R-:W-:Y:S01]  /*f790*/  LEA R16, P0, R130, R0.reuse, 0x2 ;  /* 0x0000000082107211 */ /* 0x080fe200078010ff */
[----:B------:R-:W-:Y:S02]  /*f7a0*/  IMAD R132, R132, c[0x0][0x190], RZ ;  /* 0x0000640084847a24 */ /* 0x000fe400078e02ff */
[----:B------:R2:W-:Y:S01]  /*f7b0*/  STL.64 [R1+0x3d0], R14 ;  /* 0x0003d00e01007387 */ /* 0x0005e20000100a00 */
[----:B-1----:R-:W-:-:S04]  /*f7c0*/  LEA R8, P2, R129, R0, 0x2 ;  /* 0x0000000081087211 */ /* 0x002fc800078410ff */
[----:B------:R-:W-:Y:S02]  /*f7d0*/  LEA.HI.X.SX32 R9, R129, R2, 0x2, P2 ;  /* 0x0000000281097211 */ /* 0x000fe400010f16ff */
[----:B--2---:R-:W-:Y:S02]  /*f7e0*/  LEA R14, P2, R131, R0, 0x2 ;  /* 0x00000000830e7211 */ /* 0x004fe400078410ff */
[-C--:B------:R-:W-:Y:S01]  /*f7f0*/  LEA.HI.X.SX32 R17, R130, R2.reuse, 0x2, P0 ;  /* 0x0000000282117211 */ /* 0x080fe200000f16ff */
[----:B------:R-:W-:Y:S01]  /*f800*/  IMAD R133, R133, c[0x0][0x190], RZ ;  /* 0x0000640085857a24 */ /* 0x000fe200078e02ff */
[----:B------:R-:W-:Y:S02]  /*f810*/  LEA.HI.X.SX32 R15, R131, R2, 0x2, P2 ;  /* 0x00000002830f7211 */ /* 0x000fe400010f16ff */
[----:B------:R-:W-:Y:S01]  /*f820*/  LEA R24, P0, R132, R0, 0x2 ;  /* 0x0000000084187211 */ /* 0x000fe200078010ff */
[----:B------:R-:W-:Y:S01]  /*f830*/  STL.64 [R1+0x500], R8 ;  /* 0x0005000801007387 */ /* 0x000fe20000100a00 */
[----:B------:R-:W-:-:S02]  /*f840*/  IMAD R134, R134, c[0x0][0x190], RZ ;  /* 0x0000640086867a24 */ /* 0x000fc400078e02ff */
[----:B------:R-:W-:Y:S01]  /*f850*/  LEA.HI.X.SX32 R25, R132, R2, 0x2, P0 ;  /* 0x0000000284197211 */ /* 0x000fe200000f16ff */
[----:B------:R-:W-:Y:S04]  /*f860*/  STL.64 [R1+0xcc8], R16 ;  /* 0x000cc81001007387 */ /* 0x000fe80000100a00 */
[----:B------:R1:W-:Y:S01]  /*f870*/  STL.64 [R1+0xf60], R14 ;  /* 0x000f600e01007387 */ /* 0x0003e20000100a00 */
[----:B------:R-:W-:-:S03]  /*f880*/  IMAD R135, R135, c[0x0][0x190], RZ ;  /* 0x0000640087877a24 */ /* 0x000fc600078e02ff */
[----:B------:R2:W-:Y:S01]  /*f890*/  STL.64 [R1+0x3c8], R24 ;  /* 0x0003c81801007387 */ /* 0x0005e20000100a00 */
[----:B-1----:R-:W-:-:S04]  /*f8a0*/  LEA R14, P2, R133, R0, 0x2 ;  /* 0x00000000850e7211 */ /* 0x002fc800078410ff */
[----:B------:R-:W-:Y:S02]  /*f8b0*/  LEA.HI.X.SX32 R15, R133, R2, 0x2, P2 ;  /* 0x00000002850f7211 */ /* 0x000fe400010f16ff */
[----:B--2---:R-:W-:Y:S01]  /*f8c0*/  LEA R24, P0, R134, R0, 0x2 ;  /* 0x0000000086187211 */ /* 0x004fe200078010ff */
[----:B----4-:R-:W-:Y:S02]  /*f8d0*/  IMAD R136, R136, c[0x0][0x190], RZ ;  /* 0x0000640088887a24 */ /* 0x010fe400078e02ff */
[----:B------:R1:W-:Y:S01]  /*f8e0*/  STL.64 [R1+0x4f8], R14 ;  /* 0x0004f80e01007387 */ /* 0x0003e20000100a00 */
[----:B------:R-:W-:Y:S01]  /*f8f0*/  LEA.HI.X.SX32 R25, R134, R2, 0x2, P0 ;  /* 0x0000000286197211 */ /* 0x000fe200000f16ff */
[----:B------:R-:W-:-:S04]  /*f900*/  IMAD R137, R137, c[0x0][0x190], RZ ;  /* 0x0000640089897a24 */ /* 0x000fc800078e02ff */
[----:B------:R2:W-:Y:S01]  /*f910*/  STL.64 [R1+0xca0], R24 ;  /* 0x000ca01801007387 */ /* 0x0005e20000100a00 */
[----:B-1----:R-:W-:-:S04]  /*f920*/  LEA R14, P2, R135, R0, 0x2 ;  /* 0x00000000870e7211 */ /* 0x002fc800078410ff */
[----:B------:R-:W-:Y:S02]  /*f930*/  LEA.HI.X.SX32 R15, R135, R2, 0x2, P2 ;  /* 0x00000002870f7211 */ /* 0x000fe400010f16ff */
[----:B--2---:R-:W-:Y:S01]  /*f940*/  LEA R24, P0, R136, R0, 0x2 ;  /* 0x0000000088187211 */ /* 0x004fe200078010ff */
[----:B------:R-:W-:Y:S02]  /*f950*/  IMAD R138, R138, c[0x0][0x190], RZ ;  /* 0x000064008a8a7a24 */ /* 0x000fe400078e02ff */
        /* <DEDUP_REMOVED lines=65> */
[----:B------:R-:W-:Y:S01]  /*fd70*/  LEA.HI.X.SX32 R27, R152, R2, 0x2, P0 ;  /* 0x00000002981b7211 */ /* 0x000fe200000f16ff */
[----:B------:R-:W-:Y:S01]  /*fd80*/  IMAD R155, R155, c[0x0][0x190], RZ ;  /* 0x000064009b9b7a24 */ /* 0x000fe200078e02ff */
[C---:B------:R-:W-:Y:S02]  /*fd90*/  LEA R54, P0, R154.reuse, R0, 0x2 ;  /* 0x000000009a367211 */ /* 0x040fe400078010ff */
[-C--:B------:R-:W-:Y:S01]  /*fda0*/  LEA.HI.X.SX32 R25, R153, R2.reuse, 0x2, P2 ;  /* 0x0000000299197211 */ /* 0x080fe200010f16ff */
[----:B------:R-:W-:Y:S01]  /*fdb0*/  STL.64 [R1+0xf38], R14 ;  /* 0x000f380e01007387 */ /* 0x000fe20000100a00 */
[----:B------:R-:W-:Y:S01]  /*fdc0*/  LEA.HI.X.SX32 R55, R154, R2, 0x2, P0 ;  /* 0x000000029a377211 */ /* 0x000fe200000f16ff */
[----:B------:R-:W-:-:S02]  /*fdd0*/  IMAD R156, R156, c[0x0][0x190], RZ ;  /* 0x000064009c9c7a24 */ /* 0x000fc400078e02ff */
[----:B------:R-:W-:Y:S04]  /*fde0*/  STL.64 [R1+0x3a0], R26 ;  /* 0x0003a01a01007387 */ /* 0x000fe80000100a00 */
[----:B------:R1:W-:Y:S01]  /*fdf0*/  STL.64 [R1+0x4d0], R24 ;  /* 0x0004d01801007387 */ /* 0x0003e20000100a00 */
[----:B------:R-:W-:-:S03]  /*fe00*/  IMAD R5, R5, c[0x0][0x190], RZ ;  /* 0x0000640005057a24 */ /* 0x000fc600078e02ff */
[----:B------:R2:W-:Y:S01]  /*fe10*/  STL.64 [R1+0xc20], R54 ;  /* 0x000c203601007387 */ /* 0x0005e20000100a00 */
[CC--:B-1----:R-:W-:Y:S02]  /*fe20*/  LEA R24, P2, R155.reuse, R0.reuse, 0x2 ;  /* 0x000000009b187211 */ /* 0x0c2fe400078410ff */
[----:B--2---:R-:W-:Y:S02]  /*fe30*/  LEA R54, P0, R156, R0, 0x2 ;  /* 0x000000009c367211 */ /* 0x004fe400078010ff */
[-C--:B------:R-:W-:Y:S01]  /*fe40*/  LEA.HI.X.SX32 R25, R155, R2.reuse, 0x2, P2 ;  /* 0x000000029b197211 */ /* 0x080fe200010f16ff */
[----:B------:R-:W-:Y:S01]  /*fe50*/  IMAD R11, R10, c[0x0][0x190], RZ ;  /* 0x000064000a0b7a24 */ /* 0x000fe200078e02ff */
[----:B------:R-:W-:-:S03]  /*fe60*/  LEA.HI.X.SX32 R55, R156, R2, 0x2, P0 ;  /* 0x000000029c377211 */ /* 0x000fc600000f16ff */
[----:B------:R1:W-:Y:S01]  /*fe70*/  STL.64 [R1+0xf30], R24 ;  /* 0x000f301801007387 */ /* 0x0003e20000100a00 */
[----:B------:R-:W-:-:S03]  /*fe80*/  IMAD R10, R4, c[0x0][0x190], RZ ;  /* 0x00006400040a7a24 */ /* 0x000fc600078e02ff */
[----:B------:R2:W-:Y:S01]  /*fe90*/  STL.64 [R1+0x398], R54 ;  /* 0x0003983601007387 */ /* 0x0005e20000100a00 */
[-C--:B-1----:R-:W-:Y:S02]  /*fea0*/  LEA R24, P2, R5, R0.reuse, 0x2 ;  /* 0x0000000005187211 */ /* 0x082fe400078410ff */
[----:B--2---:R-:W-:Y:S02]  /*feb0*/  LEA R54, P0, R11, R0, 0x2 ;  /* 0x000000000b367211 */ /* 0x004fe400078010ff */
[-C--:B------:R-:W-:Y:S01]  /*fec0*/  LEA.HI.X.SX32 R25, R5, R2.reuse, 0x2, P2 ;  /* 0x0000000205197211 */ /* 0x080fe200010f16ff */
[----:B------:R-:W-:Y:S01]  /*fed0*/  IMAD R7, R3, c[0x0][0x190], RZ ;  /* 0x0000640003077a24 */ /* 0x000fe200078e02ff */
[----:B------:R-:W-:-:S03]  /*fee0*/  LEA.HI.X.SX32 R55, R11, R2, 0x2, P0 ;  /* 0x000000020b377211 */ /* 0x000fc600000f16ff */
[----:B------:R1:W-:Y:S01]  /*fef0*/  STL.64 [R1+0x4c8], R24 ;  /* 0x0004c81801007387 */ /* 0x0003e20000100a00 */
[----:B------:R-:W-:-:S03]  /*ff00*/  IMAD R12, R161, c[0x0][0x190], RZ ;  /* 0x00006400a10c7a24 */ /* 0x000fc600078e02ff */
[----:B------:R2:W-:Y:S01]  /*ff10*/  STL.64 [R1+0xc08], R54 ;  /* 0x000c083601007387 */ /* 0x0005e20000100a00 */
[CC--:B-1----:R-:W-:Y:S02]  /*ff20*/  LEA R24, P2, R10.reuse, R0.reuse, 0x2 ;  /* 0x000000000a187211 */ /* 0x0c2fe400078410ff */
[C---:B--2---:R-:W-:Y:S02]  /*ff30*/  LEA R54, P0, R7.reuse, R0, 0x2 ;  /* 0x0000000007367211 */ /* 0x044fe400078010ff */
[-C--:B------:R-:W-:Y:S01]  /*ff40*/  LEA.HI.X.SX32 R25, R10, R2.reuse, 0x2, P2 ;  /* 0x000000020a197211 */ /* 0x080fe200010f16ff */
[----:B------:R-:W-:Y:S01]  /*ff50*/  IMAD R21, R162, c[0x0][0x190], RZ ;  /* 0x00006400a2157a24 */ /* 0x000fe200078e02ff */
[----:B------:R-:W-:Y:S01]  /*ff60*/  LEA.HI.X.SX32 R55, R7, R2, 0x2, P0 ;  /* 0x0000000207377211 */ /* 0x000fe200000f16ff */
[----:B------:R-:W-:Y:S02]  /*ff70*/  IMAD R20, R163, c[0x0][0x190], RZ ;  /* 0x00006400a3147a24 */ /* 0x000fe400078e02ff */
[----:B------:R1:W-:Y:S04]  /*ff80*/  STL.64 [R1+0xf28], R24 ;  /* 0x000f281801007387 */ /* 0x0003e80000100a00 */
[----:B------:R2:W-:Y:S01]  /*ff90*/  STL.64 [R1+0x390], R54 ;  /* 0x0003903601007387 */ /* 0x0005e20000100a00 */
[----:B-1----:R-:W-:-:S02]  /*ffa0*/  LEA R24, P2, R12, R0, 0x2 ;  /* 0x000000000c187211 */ /* 0x002fc400078410ff */
[C---:B--2---:R-:W-:Y:S02]  /*ffb0*/  LEA R54, P0, R21.reuse, R0, 0x2 ;  /* 0x0000000015367211 */ /* 0x044fe400078010ff */
[----:B------:R-:W-:Y:S02]  /*ffc0*/  LEA.HI.X.SX32 R25, R12, R2, 0x2, P2 ;  /* 0x000000020c197211 */ /* 0x000fe400010f16ff */
[----:B------:R-:W-:Y:S01]  /*ffd0*/  LEA R10, P2, R20, R0, 0x2 ;  /* 0x00000000140a7211 */ /* 0x000fe200078410ff */
[----:B------:R-:W-:Y:S01]  /*ffe0*/  IMAD R13, R164, c[0x0][0x190], RZ ;  /* 0x00006400a40d7a24 */ /* 0x000fe200078e02ff */
[-C--:B------:R-:W-:Y:S01]  /*fff0*/  LEA.HI.X.SX32 R55, R21, R2.reuse, 0x2, P0 ;  /* 0x0000000215377211 */ /* 0x080fe200000f16ff */
[----:B------:R-:W-:Y:S01]  /*10000*/  IMAD R22, R165, c[0x0][0x190], RZ ;  /* 0x00006400a5167a24 */ /* 0x000fe200078e02ff */
[----:B------:R-:W-:Y:S01]  /*10010*/  LEA.HI.X.SX32 R11, R20, R2, 0x2, P2 ;  /* 0x00000002140b7211 */ /* 0x000fe200010f16ff */
[----:B------:R-:W-:Y:S04]  /*10020*/  STL.64 [R1+0x4c0], R24 ;  /* 0x0004c01801007387 */ /* 0x000fe80000100a00 */
[----:B------:R1:W-:Y:S04]  /*10030*/  STL.64 [R1+0xbf0], R54 ;  /* 0x000bf03601007387 */ /* 0x0003e80000100a00 */
[----:B------:R2:W-:Y:S01]  /*10040*/  STL.64 [R1+0xf20], R10 ;  /* 0x000f200a01007387 */ /* 0x0005e20000100a00 */
[----:B------:R-:W-:Y:S01]  /*10050*/  IMAD R39, R166, c[0x0][0x190], RZ ;  /* 0x00006400a6277a24 */ /* 0x000fe200078e02ff */
[----:B-1----:R-:W-:-:S02]  /*10060*/  LEA R54, P0, R13, R0, 0x2 ;  /* 0x000000000d367211 */ /* 0x002fc400078010ff */
[----:B--2---:R-:W-:Y:S02]  /*10070*/  LEA R10, P2, R22, R0, 0x2 ;  /* 0x00000000160a7211 */ /* 0x004fe400078410ff */
[-C--:B------:R-:W-:Y:S01]  /*10080*/  LEA.HI.X.SX32 R55, R13, R2.reuse, 0x2, P0 ;  /* 0x000000020d377211 */ /* 0x080fe200000f16ff */
[----:B------:R-:W-:Y:S01]  /*10090*/  IMAD R38, R248, c[0x0][0x190], RZ ;  /* 0x00006400f8267a24 */ /* 0x000fe200078e02ff */
[----:B------:R-:W-:Y:S02]  /*100a0*/  LEA.HI.X.SX32 R11, R22, R2, 0x2, P2 ;  /* 0x00000002160b7211 */ /* 0x000fe400010f16ff */
[C---:B------:R-:W-:Y:S01]  /*100b0*/  LEA R12, P0, R39.reuse, R0, 0x2 ;  /* 0x00000000270c7211 */ /* 0x040fe200078010ff */
[----:B------:R-:W-:Y:S04]  /*100c0*/  STL.64 [R1+0x388], R54 ;  /* 0x0003883601007387 */ /* 0x000fe80000100a00 */
[----:B------:R1:W-:Y:S01]  /*100d0*/  STL.64 [R1+0x4b8], R10 ;  /* 0x0004b80a01007387 */ /* 0x0003e20000100a00 */
[----:B------:R-:W-:Y:S01]  /*100e0*/  LEA.HI.X.SX32 R13, R39, R2, 0x2, P0 ;  /* 0x00000002270d7211 */ /* 0x000fe200000f16ff */
[----:B------:R-:W-:-:S02]  /*100f0*/  IMAD R23, R249, c[0x0][0x190], RZ ;  /* 0x00006400f9177a24 */ /* 0x000fc400078e02ff */
[----:B------:R-:W-:Y:S01]  /*10100*/  IMAD R41, R250, c[0x0][0x190], RZ ;  /* 0x00006400fa297a24 */ /* 0x000fe200078e02ff */
[----:B-1----:R-:W-:-:S04]  /*10110*/  LEA R10, P2, R38, R0, 0x2 ;  /* 0x00000000260a7211 */ /* 0x002fc800078410ff */
[----:B------:R-:W-:Y:S01]  /*10120*/  LEA.HI.X.SX32 R11, R38, R2, 0x2, P2 ;  /* 0x00000002260b7211 */ /* 0x000fe200010f16ff */
[----:B------:R-:W-:Y:S01]  /*10130*/  STL.64 [R1+0xbe0], R12 ;  /* 0x000be00c01007387 */ /* 0x000fe20000100a00 */
[----:B------:R-:W-:-:S03]  /*10140*/  LEA R20, P0, R23, R0, 0x2 ;  /* 0x0000000017147211 */ /* 0x000fc600078010ff */
[----:B------:R1:W-:Y:S01]  /*10150*/  STL.64 [R1+0xf18], R10 ;  /* 0x000f180a01007387 */ /* 0x0003e20000100a00 */
[----:B------:R-:W-:Y:S01]  /*10160*/  LEA.HI.X.SX32 R21, R23, R2, 0x2, P0 ;  /* 0x0000000217157211 */ /* 0x000fe200000f16ff */
[----:B------:R-:W-:Y:S02]  /*10170*/  IMAD R48, R170, c[0x0][0x190], RZ ;  /* 0x00006400aa307a24 */ /* 0x000fe400078e02ff */
[----:B------:R-:W-:Y:S01]  /*10180*/  IMAD R49, R171, c[0x0][0x190], RZ ;  /* 0x00006400ab317a24 */ /* 0x000fe200078e02ff */
[----:B-1----:R-:W-:-:S04]  /*10190*/  LEA R10, P2, R41, R0, 0x2 ;  /* 0x00000000290a7211 */ /* 0x002fc800078410ff */
[----:B------:R-:W-:Y:S01]  /*101a0*/  LEA.HI.X.SX32 R11, R41, R2, 0x2, P2 ;  /* 0x00000002290b7211 */ /* 0x000fe200010f16ff */
[----:B------:R1:W-:Y:S04]  /*101b0*/  STL.64 [R1+0x380], R20 ;  /* 0x0003801401007387 */ /* 0x0003e80000100a00 */
[----:B------:R2:W-:Y:S01]  /*101c0*/  STL.64 [R1+0x4b0], R10 ;  /* 0x0004b00a01007387 */ /* 0x0005e20000100a00 */
[----:B------:R-:W-:Y:S01]  /*101d0*/  IMAD R44, R172, c[0x0][0x190], RZ ;  /* 0x00006400ac2c7a24 */ /* 0x000fe200078e02ff */
[CC--:B-1----:R-:W-:Y:S02]  /*101e0*/  LEA R20, P0, R48.reuse, R0.reuse, 0x2 ;  /* 0x0000000030147211 */ /* 0x0c2fe400078010ff */
[----:B--2---:R-:W-:Y:S02]  /*101f0*/  LEA R10, P2, R49, R0, 0x2 ;  /* 0x00000000310a7211 */ /* 0x004fe400078410ff */
[-C--:B------:R-:W-:Y:S01]  /*10200*/  LEA.HI.X.SX32 R21, R48, R2.reuse, 0x2, P0 ;  /* 0x0000000230157211 */ /* 0x080fe200000f16ff */
[----:B------:R-:W-:Y:S01]  /*10210*/  IMAD R42, R173, c[0x0][0x190], RZ ;  /* 0x00006400ad2a7a24 */ /* 0x000fe200078e02ff */
[----:B------:R-:W-:-:S03]  /*10220*/  LEA.HI.X.SX32 R11, R49, R2, 0x2, P2 ;  /* 0x00000002310b7211 */ /* 0x000fc600010f16ff */
[----:B------:R1:W-:Y:S04]  /*10230*/  STL.64 [R1+0xbc0], R20 ;  /* 0x000bc01401007387 */ /* 0x0003e80000100a00 */
[----:B------:R2:W-:Y:S01]  /*10240*/  STL.64 [R1+0xf10], R10 ;  /* 0x000f100a01007387 */ /* 0x0005e20000100a00 */
[----:B------:R-:W-:Y:S01]  /*10250*/  IMAD R50, R174, c[0x0][0x190], RZ ;  /* 0x00006400ae327a24 */ /* 0x000fe200078e02ff */
[-C--:B-1----:R-:W-:Y:S02]  /*10260*/  LEA R20, P0, R44, R0.reuse, 0x2 ;  /* 0x000000002c147211 */ /* 0x082fe400078010ff */
[----:B--2---:R-:W-:Y:S02]  /*10270*/  LEA R10, P2, R42, R0, 0x2 ;  /* 0x000000002a0a7211 */ /* 0x004fe400078410ff */
[-C--:B------:R-:W-:Y:S01]  /*10280*/  LEA.HI.X.SX32 R21, R44, R2.reuse, 0x2, P0 ;  /* 0x000000022c157211 */ /* 0x080fe200000f16ff */
[----:B------:R-:W-:Y:S01]  /*10290*/  IMAD R51, R175, c[0x0][0x190], RZ ;  /* 0x00006400af337a24 */ /* 0x000fe200078e02ff */
[----:B------:R-:W-:-:S03]  /*102a0*/  LEA.HI.X.SX32 R11, R42, R2, 0x2, P2 ;  /* 0x000000022a0b7211 */ /* 0x000fc600010f16ff */
[----:B------:R1:W-:Y:S04]  /*102b0*/  STL.64 [R1+0x378], R20 ;  /* 0x0003781401007387 */ /* 0x0003e80000100a00 */
[----:B------:R2:W-:Y:S01]  /*102c0*/  STL.64 [R1+0x4a8], R10 ;  /* 0x0004a80a01007387 */ /* 0x0005e20000100a00 */
[----:B------:R-:W-:Y:S01]  /*102d0*/  IMAD R45, R176, c[0x0][0x190], RZ ;  /* 0x00006400b02d7a24 */ /* 0x000fe200078e02ff */
[CC--:B-1----:R-:W-:Y:S02]  /*102e0*/  LEA R20, P0, R50.reuse, R0.reuse, 0x2 ;  /* 0x0000000032147211 */ /* 0x0c2fe400078010ff */
[----:B--2---:R-:W-:Y:S02]  /*102f0*/  LEA R10, P2, R51, R0, 0x2 ;  /* 0x00000000330a7211 */ /* 0x004fe400078410ff */
[-C--:B------:R-:W-:Y:S01]  /*10300*/  LEA.HI.X.SX32 R21, R50, R2.reuse, 0x2, P0 ;  /* 0x0000000232157211 */ /* 0x080fe200000f16ff */
[----:B------:R-:W-:Y:S01]  /*10310*/  IMAD R43, R177, c[0x0][0x190], RZ ;  /* 0x00006400b12b7a24 */ /* 0x000fe200078e02ff */
[----:B------:R-:W-:Y:S01]  /*10320*/  LEA.HI.X.SX32 R11, R51, R2, 0x2, P2 ;  /* 0x00000002330b7211 */ /* 0x000fe200010f16ff */
[----:B------:R-:W-:-:S02]  /*10330*/  IMAD R52, R178, c[0x0][0x190], RZ ;  /* 0x00006400b2347a24 */ /* 0x000fc400078e02ff */
[----:B------:R1:W-:Y:S04]  /*10340*/  STL.64 [R1+0x9e8], R20 ;  /* 0x0009e81401007387 */ /* 0x0003e80000100a00 */
[----:B------:R2:W-:Y:S01]  /*10350*/  STL.64 [R1+0xf08], R10 ;  /* 0x000f080a01007387 */ /* 0x0005e20000100a00 */
[----:B------:R-:W-:Y:S01]  /*10360*/  IMAD R53, R179, c[0x0][0x190], RZ ;  /* 0x00006400b3357a24 */ /* 0x000fe200078e02ff */
[-C--:B-1----:R-:W-:Y:S02]  /*10370*/  LEA R20, P0, R45, R0.reuse, 0x2 ;  /* 0x000000002d147211 */ /* 0x082fe400078010ff */
[----:B--2---:R-:W-:Y:S02]  /*10380*/  LEA R10, P2, R43, R0, 0x2 ;  /* 0x000000002b0a7211 */ /* 0x004fe400078410ff */
[----:B------:R-:W-:-:S02]  /*10390*/  LEA.HI.X.SX32 R21, R45, R2, 0x2, P0 ;  /* 0x000000022d157211 */ /* 0x000fc400000f16ff */
[----:B------:R-:W-:Y:S02]  /*103a0*/  LEA.HI.X.SX32 R11, R43, R2, 0x2, P2 ;  /* 0x000000022b0b7211 */ /* 0x000fe400010f16ff */
[----:B------:R-:W-:Y:S01]  /*103b0*/  LEA R38, P0, R52, R0, 0x2 ;  /* 0x0000000034267211 */ /* 0x000fe200078010ff */
[----:B------:R-:W-:Y:S01]  /*103c0*/  STL.64 [R1+0x370], R20 ;  /* 0x0003701401007387 */ /* 0x000fe20000100a00 */
[----:B------:R-:W-:Y:S02]  /*103d0*/  IMAD R46, R180, c[0x0][0x190], RZ ;  /* 0x00006400b42e7a24 */ /* 0x000fe400078e02ff */
[----:B------:R-:W-:Y:S01]  /*103e0*/  LEA.HI.X.SX32 R39, R52, R2, 0x2, P0 ;  /* 0x0000000234277211 */ /* 0x000fe200000f16ff */
[----:B------:R1:W-:Y:S01]  /*103f0*/  STL.64 [R1+0x4a0], R10 ;  /* 0x0004a00a01007387 */ /* 0x0003e20000100a00 */
[----:B------:R-:W-:Y:S01]  /*10400*/  IMAD R47, R181, c[0x0][0x190], RZ ;  /* 0x00006400b52f7a24 */ /* 0x000fe200078e02ff */
[-C--:B------:R-:W-:Y:S02]  /*10410*/  LEA R42, P0, R46, R0.reuse, 0x2 ;  /* 0x000000002e2a7211 */ /* 0x080fe400078010ff */
[----:B------:R2:W-:Y:S01]  /*10420*/  STL.64 [R1+0x9f8], R38 ;  /* 0x0009f82601007387 */ /* 0x0005e20000100a00 */
[----:B-1----:R-:W-:-:S04]  /*10430*/  LEA R10, P2, R53, R0, 0x2 ;  /* 0x00000000350a7211 */ /* 0x002fc800078410ff */
[----:B------:R-:W-:Y:S02]  /*10440*/  LEA.HI.X.SX32 R11, R53, R2, 0x2, P2 ;  /* 0x00000002350b7211 */ /* 0x000fe400010f16ff */
[----:B--2---:R-:W-:Y:S01]  /*10450*/  LEA R38, P2, R47, R0, 0x2 ;  /* 0x000000002f267211 */ /* 0x004fe200078410ff */
[----:B------:R-:W-:Y:S01]  /*10460*/  IMAD R40, R182, c[0x0][0x190], RZ ;  /* 0x00006400b6287a24 */ /* 0x000fe200078e02ff */
[-C--:B------:R-:W-:Y:S01]  /*10470*/  LEA.HI.X.SX32 R43, R46, R2.reuse, 0x2, P0 ;  /* 0x000000022e2b7211 */ /* 0x080fe200000f16ff */
[----:B------:R-:W-:Y:S01]  /*10480*/  IMAD R37, R183, c[0x0][0x190], RZ ;  /* 0x00006400b7257a24 */ /* 0x000fe200078e02ff */
[----:B------:R-:W-:Y:S01]  /*10490*/  LEA.HI.X.SX32 R39, R47, R2, 0x2, P2 ;  /* 0x000000022f277211 */ /* 0x000fe200010f16ff */
[----:B------:R-:W-:Y:S04]  /*104a0*/  STL.64 [R1+0xf00], R10 ;  /* 0x000f000a01007387 */ /* 0x000fe80000100a00 */
[----:B------:R1:W-:Y:S01]  /*104b0*/  STL.64 [R1+0x368], R42 ;  /* 0x0003682a01007387 */ /* 0x0003e20000100a00 */
[----:B------:R-:W-:-:S03]  /*104c0*/  IMAD R36, R184, c[0x0][0x190], RZ ;  /* 0x00006400b8247a24 */ /* 0x000fc600078e02ff */
[----:B------:R2:W-:Y:S01]  /*104d0*/  STL.64 [R1+0x498], R38 ;  /* 0x0004982601007387 */ /* 0x0005e20000100a00 */
[----:B------:R-:W-:Y:S01]  /*104e0*/  IMAD R19, R185, c[0x0][0x190], RZ ;  /* 0x00006400b9137a24 */ /* 0x000fe200078e02ff */
[CC--:B-1----:R-:W-:Y:S02]  /*104f0*/  LEA R42, P0, R40.reuse, R0.reuse, 0x2 ;  /* 0x00000000282a7211 */ /* 0x0c2fe400078010ff */
[C---:B--2---:R-:W-:Y:S02]  /*10500*/  LEA R38, P2, R37.reuse, R0, 0x2 ;  /* 0x0000000025267211 */ /* 0x044fe400078410ff */
[-C--:B------:R-:W-:Y:S02]  /*10510*/  LEA.HI.X.SX32 R43, R40, R2.reuse, 0x2, P0 ;  /* 0x00000002282b7211 */ /* 0x080fe400000f16ff */
[----:B------:R-:W-:Y:S01]  /*10520*/  LEA.HI.X.SX32 R39, R37, R2, 0x2, P2 ;  /* 0x0000000225277211 */ /* 0x000fe200010f16ff */
[----:B------:R-:W-:Y:S01]  /*10530*/  IMAD R35, R186, c[0x0][0x190], RZ ;  /* 0x00006400ba237a24 */ /* 0x000fe200078e02ff */
[C---:B------:R-:W-:Y:S01]  /*10540*/  LEA R40, P0, R36.reuse, R0, 0x2 ;  /* 0x0000000024287211 */ /* 0x040fe200078010ff */
[----:B------:R-:W-:Y:S04]  /*10550*/  STL.64 [R1+0xa10], R42 ;  /* 0x000a102a01007387 */ /* 0x000fe80000100a00 */
[----:B------:R1:W-:Y:S01]  /*10560*/  STL.64 [R1+0xef8], R38 ;  /* 0x000ef82601007387 */ /* 0x0003e20000100a00 */
[----:B------:R-:W-:-:S02]  /*10570*/  LEA.HI.X.SX32 R41, R36, R2, 0x2, P0 ;  /* 0x0000000224297211 */ /* 0x000fc400000f16ff */
[-C--:B------:R-:W-:Y:S01]  /*10580*/  LEA R36, P0, R35, R0.reuse, 0x2 ;  /* 0x0000000023247211 */ /* 0x080fe200078010ff */
[----:B------:R-:W-:Y:S01]  /*10590*/  IMAD R6, R187, c[0x0][0x190], RZ ;  /* 0x00006400bb067a24 */ /* 0x000fe200078e02ff */
[----:B-1----:R-:W-:Y:S01]  /*105a0*/  LEA R38, P2, R19, R0, 0x2 ;  /* 0x0000000013267211 */ /* 0x002fe200078410ff */
[----:B------:R-:W-:Y:S01]  /*105b0*/  IMAD R34, R188, c[0x0][0x190], RZ ;  /* 0x00006400bc227a24 */ /* 0x000fe200078e02ff */
[-C--:B------:R-:W-:Y:S02]  /*105c0*/  LEA.HI.X.SX32 R37, R35, R2.reuse, 0x2, P0 ;  /* 0x0000000223257211 */ /* 0x080fe400000f16ff */
        /* <DEDUP_REMOVED lines=9> */
[----:B------:R-:W-:Y:S01]  /*10660*/  LEA.HI.X.SX32 R37, R34, R2, 0x2, P0 ;  /* 0x0000000222257211 */ /* 0x000fe200000f16ff */
[----:B------:R-:W-:Y:S02]  /*10670*/  IMAD R17, R191, c[0x0][0x190], RZ ;  /* 0x00006400bf117a24 */ /* 0x000fe400078e02ff */
[----:B------:R1:W-:Y:S04]  /*10680*/  STL.64 [R1+0xef0], R38 ;  /* 0x000ef02601007387 */ /* 0x0003e80000100a00 */
[----:B------:R2:W-:Y:S01]  /*10690*/  STL.64 [R1+0x358], R36 ;  /* 0x0003582401007387 */ /* 0x0005e20000100a00 */
[----:B------:R-:W-:Y:S01]  /*106a0*/  IMAD R3, R192, c[0x0][0x190], RZ ;  /* 0x00006400c0037a24 */ /* 0x000fe200078e02ff */
[----:B-1----:R-:W-:-:S02]  /*106b0*/  LEA R38, P2, R18, R0, 0x2 ;  /* 0x0000000012267211 */ /* 0x002fc400078410ff */
[----:B--2---:R-:W-:Y:S02]  /*106c0*/  LEA R36, P0, R9, R0, 0x2 ;  /* 0x0000000009247211 */ /* 0x004fe400078010ff */
[----:B------:R-:W-:Y:S02]  /*106d0*/  LEA.HI.X.SX32 R39, R18, R2, 0x2, P2 ;  /* 0x0000000212277211 */ /* 0x000fe400010f16ff */
[----:B------:R-:W-:Y:S02]  /*106e0*/  LEA R34, P2, R17, R0, 0x2 ;  /* 0x0000000011227211 */ /* 0x000fe400078410ff */
[-C--:B------:R-:W-:Y:S01]  /*106f0*/  LEA.HI.X.SX32 R37, R9, R2.reuse, 0x2, P0 ;  /* 0x0000000209257211 */ /* 0x080fe200000f16ff */
[----:B------:R-:W-:Y:S01]  /*10700*/  IMAD R8, R193, c[0x0][0x190], RZ ;  /* 0x00006400c1087a24 */ /* 0x000fe200078e02ff */
[----:B------:R-:W-:Y:S01]  /*10710*/  LEA.HI.X.SX32 R35, R17, R2, 0x2, P2 ;  /* 0x0000000211237211 */ /* 0x000fe200010f16ff */
[----:B------:R-:W-:Y:S04]  /*10720*/  STL.64 [R1+0x488], R38 ;  /* 0x0004882601007387 */ /* 0x000fe80000100a00 */
[----:B------:R1:W-:Y:S01]  /*10730*/  STL.64 [R1+0xa30], R36 ;  /* 0x000a302401007387 */ /* 0x0003e20000100a00 */
[----:B------:R-:W-:-:S03]  /*10740*/  IMAD R30, R194, c[0x0][0x190], RZ ;  /* 0x00006400c21e7a24 */ /* 0x000fc600078e02ff */
[----:B------:R2:W-:Y:S01]  /*10750*/  STL.64 [R1+0xee8], R34 ;  /* 0x000ee82201007387 */ /* 0x0005e20000100a00 */
[CC--:B-1----:R-:W-:Y:S02]  /*10760*/  LEA R36, P0, R3.reuse, R0.reuse, 0x2 ;  /* 0x0000000003247211 */ /* 0x0c2fe400078010ff */
[C---:B--2---:R-:W-:Y:S02]  /*10770*/  LEA R34, P2, R8.reuse, R0, 0x2 ;  /* 0x0000000008227211 */ /* 0x044fe400078410ff */
[-C--:B------:R-:W-:Y:S01]  /*10780*/  LEA.HI.X.SX32 R37, R3, R2.reuse, 0x2, P0 ;  /* 0x0000000203257211 */ /* 0x080fe200000f16ff */
[----:B------:R-:W-:Y:S01]  /*10790*/  IMAD R31, R195, c[0x0][0x190], RZ ;  /* 0x00006400c31f7a24 */ /* 0x000fe200078e02ff */
[----:B------:R-:W-:-:S03]  /*107a0*/  LEA.HI.X.SX32 R35, R8, R2, 0x2, P2 ;  /* 0x0000000208237211 */ /* 0x000fc600010f16ff */
[----:B------:R1:W-:Y:S01]  /*107b0*/  STL.64 [R1+0x350], R36 ;  /* 0x0003502401007387 */ /* 0x0003e20000100a00 */
[----:B------:R-:W-:-:S03]  /*107c0*/  IMAD R16, R196, c[0x0][0x190], RZ ;  /* 0x00006400c4107a24 */ /* 0x000fc600078e02ff */
[----:B------:R2:W-:Y:S01]  /*107d0*/  STL.64 [R1+0x480], R34 ;  /* 0x0004802201007387 */ /* 0x0005e20000100a00 */
[CC--:B-1----:R-:W-:Y:S02]  /*107e0*/  LEA R36, P0, R30.reuse, R0.reuse, 0x2 ;  /* 0x000000001e247211 */ /* 0x0c2fe400078010ff */
[----:B--2---:R-:W-:Y:S02]  /*107f0*/  LEA R34, P2, R31, R0, 0x2 ;  /* 0x000000001f227211 */ /* 0x004fe400078410ff */
[-C--:B------:R-:W-:Y:S01]  /*10800*/  LEA.HI.X.SX32 R37, R30, R2.reuse, 0x2, P0 ;  /* 0x000000021e257211 */ /* 0x080fe200000f16ff */
[----:B------:R-:W-:Y:S01]  /*10810*/  IMAD R29, R197, c[0x0][0x190], RZ ;  /* 0x00006400c51d7a24 */ /* 0x000fe200078e02ff */
[----:B------:R-:W-:Y:S01]  /*10820*/  LEA.HI.X.SX32 R35, R31, R2, 0x2, P2 ;  /* 0x000000021f237211 */ /* 0x000fe200010f16ff */
[----:B------:R-:W-:Y:S02]  /*10830*/  IMAD R32, R198, c[0x0][0x190], RZ ;  /* 0x00006400c6207a24 */ /* 0x000fe400078e02ff */
[----:B------:R1:W-:Y:S04]  /*10840*/  STL.64 [R1+0xa40], R36 ;  /* 0x000a402401007387 */ /* 0x0003e80000100a00 */
[----:B------:R2:W-:Y:S01]  /*10850*/  STL.64 [R1+0xee0], R34 ;  /* 0x000ee02201007387 */ /* 0x0005e20000100a00 */
[----:B-1----:R-:W-:-:S02]  /*10860*/  LEA R36, P0, R16, R0, 0x2 ;  /* 0x0000000010247211 */ /* 0x002fc400078010ff */
[----:B--2---:R-:W-:Y:S02]  /*10870*/  LEA R34, P2, R29, R0, 0x2 ;  /* 0x000000001d227211 */ /* 0x004fe400078410ff */
        /* <DEDUP_REMOVED lines=22> */
[C---:B------:R-:W-:Y:S02]  /*109e0*/  LEA R28, P2, R4.reuse, R0, 0x2 ;  /* 0x00000000041c7211 */ /* 0x040fe400078410ff */
[-C--:B------:R-:W-:Y:S01]  /*109f0*/  LEA.HI.X.SX32 R31, R27, R2.reuse, 0x2, P0 ;  /* 0x000000021b1f7211 */ /* 0x080fe200000f16ff */
[----:B------:R-:W-:Y:S01]  /*10a00*/  IMAD R14, R205, c[0x0][0x190], RZ ;  /* 0x00006400cd0e7a24 */ /* 0x000fe200078e02ff */
[----:B------:R-:W-:Y:S01]  /*10a10*/  LEA.HI.X.SX32 R29, R4, R2, 0x2, P2 ;  /* 0x00000002041d7211 */ /* 0x000fe200010f16ff */
[----:B------:R-:W-:Y:S04]  /*10a20*/  STL.64 [R1+0x720], R34 ;  /* 0x0007202201007387 */ /* 0x000fe80000100a00 */
[----:B------:R1:W-:Y:S01]  /*10a30*/  STL.64 [R1+0xa68], R30 ;  /* 0x000a681e01007387 */ /* 0x0003e20000100a00 */
[----:B------:R-:W-:-:S03]  /*10a40*/  IMAD R25, R206, c[0x0][0x190], RZ ;  /* 0x00006400ce197a24 */ /* 0x000fc600078e02ff */
[----:B------:R2:W-:Y:S01]  /*10a50*/  STL.64 [R1+0xed0], R28 ;  /* 0x000ed01c01007387 */ /* 0x0005e20000100a00 */
[-C--:B-1----:R-:W-:Y:S02]  /*10a60*/  LEA R30, P0, R26, R0.reuse, 0x2 ;  /* 0x000000001a1e7211 */ /* 0x082fe400078010ff */
        /* <DEDUP_REMOVED lines=15> */
[----:B------:R-:W-:Y:S02]  /*10b60*/  IMAD R7, R211, c[0x0][0x190], RZ ;  /* 0x00006400d3077a24 */ /* 0x000fe400078e02ff */
[----:B------:R1:W-:Y:S04]  /*10b70*/  STL.64 [R1+0xec8], R28 ;  /* 0x000ec81c01007387 */ /* 0x0003e80000100a00 */
[----:B------:R-:W-:Y:S04]  /*10b80*/  STL.64 [R1+0xa78], R30 ;  /* 0x000a781e01007387 */ /* 0x000fe80000100a00 */
[----:B------:R2:W-:Y:S01]  /*10b90*/  STL.64 [R1+0x330], R26 ;  /* 0x0003301a01007387 */ /* 0x0005e20000100a00 */
[----:B-1----:R-:W-:Y:S01]  /*10ba0*/  LEA R28, P2, R13, R0, 0x2 ;  /* 0x000000000d1c7211 */ /* 0x002fe200078410ff */
[----:B------:R-:W-:-:S03]  /*10bb0*/  IMAD R22, R212, c[0x0][0x190], RZ ;  /* 0x00006400d4167a24 */ /* 0x000fc600078e02ff */
[----:B------:R-:W-:Y:S02]  /*10bc0*/  LEA.HI.X.SX32 R29, R13, R2, 0x2, P2 ;  /* 0x000000020d1d7211 */ /* 0x000fe400010f16ff */
[-C--:B--2---:R-:W-:Y:S02]  /*10bd0*/  LEA R26, P0, R23, R0.reuse, 0x2 ;  /* 0x00000000171a7211 */ /* 0x084fe400078010ff */
        /* <DEDUP_REMOVED lines=31> */
[CC--:B--2---:R-:W-:Y:S02]  /*10dd0*/  LEA R22, P0, R19.reuse, R0.reuse, 0x2 ;  /* 0x0000000013167211 */ /* 0x0c4fe400078010ff */
        /* <DEDUP_REMOVED lines=19> */
[C---:B------:R-:W-:Y:S01]  /*10f10*/  LEA R18, P0, R16.reuse, R0, 0x2 ;  /* 0x0000000010127211 */ /* 0x040fe200078010ff */
        /* <DEDUP_REMOVED lines=67> */
[----:B------:R-:W2:Y:S04]  /*11350*/  S2R R222, SR_TID.X ;  /* 0x0000000000de7919 */ /* 0x000ea80000002100 */
[----:B------:R3:W-:Y:S01]  /*11360*/  STL.64 [R1+0xc10], R12 ;  /* 0x000c100c01007387 */ /* 0x0007e20000100a00 */
[----:B-1----:R-:W-:-:S04]  /*11370*/  LEA R14, P0, R5, R0, 0x2 ;  /* 0x00000000050e7211 */ /* 0x002fc800078010ff */
[----:B------:R-:W-:Y:S02]  /*11380*/  LEA.HI.X.SX32 R15, R5, R2, 0x2, P0 ;  /* 0x00000002050f7211 */ /* 0x000fe400000f16ff */
[CC--:B------:R-:W-:Y:S02]  /*11390*/  LEA R8, P0, R10.reuse, R0.reuse, 0x2 ;  /* 0x000000000a087211 */ /* 0x0c0fe400078010ff */
[----:B---3--:R-:W-:Y:S01]  /*113a0*/  LEA R12, P2, R7, R0, 0x2 ;  /* 0x00000000070c7211 */ /* 0x008fe200078410ff */
[----:B------:R-:W-:Y:S01]  /*113b0*/  IMAD R6, R243, c[0x0][0x190], RZ ;  /* 0x00006400f3067a24 */ /* 0x000fe200078e02ff */
[-C--:B------:R-:W-:Y:S02]  /*113c0*/  LEA.HI.X.SX32 R9, R10, R2.reuse, 0x2, P0 ;  /* 0x000000020a097211 */ /* 0x080fe400000f16ff */
[----:B------:R-:W-:Y:S01]  /*113d0*/  LEA.HI.X.SX32 R13, R7, R2, 0x2, P2 ;  /* 0x00000002070d7211 */ /* 0x000fe200010f16ff */
[----:B------:R-:W-:-:S04]  /*113e0*/  IMAD R3, R244, c[0x0][0x190], RZ ;  /* 0x00006400f4037a24 */ /* 0x000fc800078e02ff */
[----:B------:R1:W-:Y:S01]  /*113f0*/  STL.64 [R1+0x7d0], R12 ;  /* 0x0007d00c01007387 */ /* 0x0003e20000100a00 */
[----:B------:R-:W-:-:S03]  /*11400*/  IMAD R4, R245, c[0x0][0x190], RZ ;  /* 0x00006400f5047a24 */ /* 0x000fc600078e02ff */
[----:B------:R-:W-:Y:S04]  /*11410*/  STL.64 [R1+0x2f0], R14 ;  /* 0x0002f00e01007387 */ /* 0x000fe80000100a00 */
[----:B------:R3:W-:Y:S01]  /*11420*/  STL.64 [R1+0xb40], R8 ;  /* 0x000b400801007387 */ /* 0x0007e20000100a00 */
[----:B-1----:R-:W-:Y:S01]  /*11430*/  LEA R12, P2, R6, R0, 0x2 ;  /* 0x00000000060c7211 */ /* 0x002fe200078410ff */
[----:B------:R-:W-:-:S03]  /*11440*/  IMAD R5, R246, c[0x0][0x190], RZ ;  /* 0x00006400f6057a24 */ /* 0x000fc600078e02ff */
[----:B------:R-:W-:Y:S02]  /*11450*/  LEA.HI.X.SX32 R13, R6, R2, 0x2, P2 ;  /* 0x00000002060d7211 */ /* 0x000fe400010f16ff */
[CC--:B---3--:R-:W-:Y:S02]  /*11460*/  LEA R8, P0, R3.reuse, R0.reuse, 0x2 ;  /* 0x0000000003087211 */ /* 0x0c8fe400078010ff */
[C---:B------:R-:W-:Y:S02]  /*11470*/  LEA R10, P2, R4.reuse, R0, 0x2 ;  /* 0x00000000040a7211 */ /* 0x040fe400078410ff */
[-C--:B------:R-:W-:Y:S01]  /*11480*/  LEA.HI.X.SX32 R9, R3, R2.reuse, 0x2, P0 ;  /* 0x0000000203097211 */ /* 0x080fe200000f16ff */
[----:B------:R-:W-:Y:S01]  /*11490*/  STL.64 [R1+0xbf8], R12 ;  /* 0x000bf80c01007387 */ /* 0x000fe20000100a00 */
[----:B------:R-:W-:Y:S01]  /*114a0*/  LEA.HI.X.SX32 R11, R4, R2, 0x2, P2 ;  /* 0x00000002040b7211 */ /* 0x000fe200010f16ff */
[----:B------:R-:W-:Y:S01]  /*114b0*/  IMAD.MOV.U32 R114, RZ, RZ, c[0x0][0x180] ;  /* 0x00006000ff727624 */ /* 0x000fe200078e00ff */
[----:B------:R-:W-:Y:S01]  /*114c0*/  ISETP.GE.U32.AND P2, PT, R247, 0x7fffffac, PT ;  /* 0x7fffffacf700780c */ /* 0x000fe20003f46070 */
[----:B------:R1:W-:Y:S01]  /*114d0*/  STL.64 [R1+0x2e8], R8 ;  /* 0x0002e80801007387 */ /* 0x0003e20000100a00 */
[----:B--2---:R-:W-:Y:S01]  /*114e0*/  LOP3.LUT R112, R222, 0x7f, RZ, 0xc0, !PT ;  /* 0x0000007fde707812 */ /* 0x004fe200078ec0ff */
[----:B------:R-:W-:Y:S01]  /*114f0*/  IMAD.MOV.U32 R247, RZ, RZ, c[0x0][0x188] ;  /* 0x00006200fff77624 */ /* 0x000fe200078e00ff */
[----:B------:R-:W-:-:S03]  /*11500*/  IADD3 R6, R114, -0x19, RZ ;  /* 0xffffffe772067810 */ /* 0x000fc60007ffe0ff */
[----:B------:R-:W-:Y:S01]  /*11510*/  IMAD.SHL.U32 R3, R112, 0x4, RZ ;  /* 0x0000000470037824 */ /* 0x000fe200078e00ff */
[----:B-1----:R-:W-:Y:S01]  /*11520*/  LEA R8, P0, R5, R0, 0x2 ;  /* 0x0000000005087211 */ /* 0x002fe200078010ff */
[----:B------:R-:W-:-:S03]  /*11530*/  IMAD.SHL.U32 R0, R247, 0x4, RZ ;  /* 0x00000004f7007824 */ /* 0x000fc600078e00ff */
[----:B------:R-:W-:Y:S01]  /*11540*/  LEA.HI.X.SX32 R9, R5, R2, 0x2, P0 ;  /* 0x0000000205097211 */ /* 0x000fe200000f16ff */
[----:B------:R1:W-:Y:S01]  /*11550*/  STL.64 [R1+0x7e0], R10 ;  /* 0x0007e00a01007387 */ /* 0x0003e20000100a00 */
[----:B------:R-:W-:Y:S01]  /*11560*/  ULDC.64 UR4, c[0x0][0x118] ;  /* 0x0000460000047ab9 */ /* 0x000fe20000000a00 */
[----:B------:R-:W-:Y:S01]  /*11570*/  IMAD.SHL.U32 R218, R247, 0x8, RZ ;  /* 0x00000008f7da7824 */ /* 0x000fe200078e00ff */
[----:B------:R-:W-:Y:S01]  /*11580*/  ISETP.GE.U32.AND P0, PT, R6, 0x7fffffa8, PT ;  /* 0x7fffffa80600780c */ /* 0x000fe20003f06070 */
[----:B------:R2:W-:Y:S01]  /*11590*/  STL.64 [R1+0xb10], R8 ;  /* 0x000b100801007387 */ /* 0x0005e20000100a00 */
[----:B------:R-:W-:-:S03]  /*115a0*/  IMAD.WIDE R6, R0, 0x4, R228 ;  /* 0x0000000400067825 */ /* 0x000fc600078e02e4 */
[----:B------:R3:W-:Y:S01]  /*115b0*/  LDGSTS.E [R3], [R232.64], !P3 ;  /* 0x00000000e8037fae */ /* 0x0007e2000d921844 */
[----:B------:R-:W-:-:S03]  /*115c0*/  IMAD.WIDE R4, R0, 0x4, R226 ;  /* 0x0000000400047825 */ /* 0x000fc600078e02e2 */
[----:B------:R3:W-:Y:S01]  /*115d0*/  LDGSTS.E [R3+0x200], [R230.64], !P3 ;  /* 0x00200000e6037fae */ /* 0x0007e2000d921844 */
[----:B-1----:R-:W-:-:S03]  /*115e0*/  IMAD.WIDE R10, R0, 0x4, R232 ;  /* 0x00000004000a7825 */ /* 0x002fc600078e02e8 */
[----:B------:R3:W-:Y:S01]  /*115f0*/  LDGSTS.E [R3+0x400], [R228.64], !P3 ;  /* 0x00400000e4037fae */ /* 0x0007e2000d921844 */
[----:B--2---:R-:W-:-:S03]  /*11600*/  IMAD.WIDE R8, R0, 0x4, R230 ;  /* 0x0000000400087825 */ /* 0x004fc600078e02e6 */
[----:B------:R3:W-:Y:S01]  /*11610*/  LDGSTS.E [R3+0x600], [R226.64], !P3 ;  /* 0x00600000e2037fae */ /* 0x0007e2000d921844 */
[----:B------:R-:W-:-:S03]  /*11620*/  IMAD.WIDE R224, R218, 0x4, R232 ;  /* 0x00000004dae07825 */ /* 0x000fc600078e02e8 */
[----:B------:R-:W-:Y:S04]  /*11630*/  STL.64 [R1+0x28], R10 ;  /* 0x0000280a01007387 */ /* 0x000fe80000100a00 */
[----:B------:R3:W-:Y:S01]  /*11640*/  LDGSTS.E [R3+0x2000], [R10.64], !P1 ;  /* 0x020000000a037fae */ /* 0x0007e2000c921844 */
[----:B------:R-:W-:-:S03]  /*11650*/  IADD3 R0, R114, -0x21, RZ ;  /* 0xffffffdf72007810 */ /* 0x000fc60007ffe0ff */
[----:B------:R-:W-:Y:S04]  /*11660*/  STL.64 [R1+0x20], R8 ;  /* 0x0000200801007387 */ /* 0x000fe80000100a00 */
[----:B------:R1:W-:Y:S01]  /*11670*/  LDGSTS.E [R3+0x2200], [R8.64], !P1 ;  /* 0x0220000008037fae */ /* 0x0003e2000c921844 */
[----:B------:R-:W-:-:S03]  /*11680*/  IMAD R210, R247, 0xc, RZ ;  /* 0x0000000cf7d27824 */ /* 0x000fc600078e02ff */
[----:B------:R-:W-:Y:S01]  /*11690*/  STL.64 [R1+0x18], R6 ;  /* 0x0000180601007387 */ /* 0x000fe20000100a00 */
[----:B------:R-:W-:-:S03]  /*116a0*/  IMAD.WIDE R222, R218, 0x4, R230 ;  /* 0x00000004dade7825 */ /* 0x000fc600078e02e6 */
[----:B------:R2:W-:Y:S01]  /*116b0*/  LDGSTS.E [R3+0x2400], [R6.64], !P1 ;  /* 0x0240000006037fae */ /* 0x0005e2000c921844 */
[----:B------:R-:W-:-:S03]  /*116c0*/  IMAD.WIDE R220, R218, 0x4, R228 ;  /* 0x00000004dadc7825 */ /* 0x000fc600078e02e4 */
[----:B------:R-:W-:Y:S04]  /*116d0*/  STL.64 [R1+0x10], R4 ;  /* 0x0000100401007387 */ /* 0x000fe80000100a00 */
[----:B------:R4:W-:Y:S01]  /*116e0*/  LDGSTS.E [R3+0x2600], [R4.64], !P1 ;  /* 0x0260000004037fae */ /* 0x0009e2000c921844 */
[----:B------:R-:W-:-:S03]  /*116f0*/  IMAD.WIDE R218, R218, 0x4, R226 ;  /* 0x00000004dada7825 */ /* 0x000fc600078e02e2 */
[----:B------:R1:W-:Y:S04]  /*11700*/  LDGSTS.E [R3+0x4000], [R224.64], !P6 ;  /* 0x04000000e0037fae */ /* 0x0003e8000f121844 */
[----:B------:R1:W-:Y:S01]  /*11710*/  STL.64 [R1+0x4480], R224 ;  /* 0x004480e001007387 */ /* 0x0003e20000100a00 */
[----:B------:R-:W-:Y:S01]  /*11720*/  ISETP.GE.U32.AND P1, PT, R0, 0x7fffffa0, PT ;  /* 0x7fffffa00000780c */ /* 0x000fe20003f26070 */
[----:B------:R-:W-:Y:S01]  /*11730*/  IMAD.WIDE R216, R210, 0x4, R232 ;  /* 0x00000004d2d87825 */ /* 0x000fe200078e02e8 */
[----:B------:R-:W-:-:S03]  /*11740*/  IADD3 R0, R114, -0x25, RZ ;  /* 0xffffffdb72007810 */ /* 0x000fc60007ffe0ff */
[----:B------:R-:W-:Y:S01]  /*11750*/  IMAD.SHL.U32 R202, R247, 0x10, RZ ;  /* 0x00000010f7ca7824 */ /* 0x000fe200078e00ff */
[----:B-1----:R-:W-:Y:S01]  /*11760*/  SHF.L.U32 R225, R112, 0x2, RZ ;  /* 0x0000000270e17819 */ /* 0x002fe200000006ff */
[----:B------:R-:W-:Y:S02]  /*11770*/  IMAD.MOV.U32 R224, RZ, RZ, c[0x0][0x180] ;  /* 0x00006000ffe07624 */ /* 0x000fe400078e00ff */
[C---:B------:R-:W-:Y:S02]  /*11780*/  IMAD.WIDE R214, R210.reuse, 0x4, R230 ;  /* 0x00000004d2d67825 */ /* 0x040fe400078e02e6 */
[----:B------:R1:W-:Y:S02]  /*11790*/  LDGSTS.E [R225+0x4200], [R222.64], !P6 ;  /* 0x04200000dee17fae */ /* 0x0003e4000f121844 */
[C---:B------:R-:W-:Y:S02]  /*117a0*/  IMAD.WIDE R212, R210.reuse, 0x4, R228 ;  /* 0x00000004d2d47825 */ /* 0x040fe400078e02e4 */
[----:B------:R1:W-:Y:S02]  /*117b0*/  LDGSTS.E [R225+0x4400], [R220.64], !P6 ;  /* 0x04400000dce17fae */ /* 0x0003e4000f121844 */
[----:B------:R-:W-:-:S02]  /*117c0*/  IMAD.WIDE R210, R210, 0x4, R226 ;  /* 0x00000004d2d27825 */ /* 0x000fc400078e02e2 */
[----:B------:R1:W-:Y:S01]  /*117d0*/  LDGSTS.E [R225+0x4600], [R218.64], !P6 ;  /* 0x04600000dae17fae */ /* 0x0003e2000f121844 */
[----:B------:R-:W-:Y:S01]  /*117e0*/  ISETP.GE.U32.AND P6, PT, R0, 0x7fffff9c, PT ;  /* 0x7fffff9c0000780c */ /* 0x000fe20003fc6070 */
[----:B------:R-:W-:Y:S01]  /*117f0*/  IMAD.WIDE R208, R202, 0x4, R232 ;  /* 0x00000004cad07825 */ /* 0x000fe200078e02e8 */
[----:B------:R-:W-:Y:S01]  /*11800*/  IADD3 R0, R224, -0x29, RZ ;  /* 0xffffffd7e0007810 */ /* 0x000fe20007ffe0ff */
[----:B------:R1:W-:Y:S02]  /*11810*/  LDGSTS.E [R225+0x6000], [R216.64], !P4 ;  /* 0x06000000d8e17fae */ /* 0x0003e4000e121844 */
[----:B------:R-:W-:Y:S02]  /*11820*/  IMAD R194, R247, 0x14, RZ ;  /* 0x00000014f7c27824 */ /* 0x000fe400078e02ff */
[----:B------:R1:W-:Y:S01]  /*11830*/  LDGSTS.E [R225+0x6200], [R214.64], !P4 ;  /* 0x06200000d6e17fae */ /* 0x0003e2000e121844 */
[----:B------:R-:W-:Y:S01]  /*11840*/  IMAD.WIDE R206, R202, 0x4, R230 ;  /* 0x00000004cace7825 */ /* 0x000fe200078e02e6 */
[----:B------:R-:W-:-:S02]  /*11850*/  IADD3 R2, R114, -0x1d, RZ ;  /* 0xffffffe372027810 */ /* 0x000fc40007ffe0ff */
[----:B------:R1:W-:Y:S01]  /*11860*/  LDGSTS.E [R225+0x6400], [R212.64], !P4 ;  /* 0x06400000d4e17fae */ /* 0x0003e2000e121844 */
[----:B------:R-:W-:-:S03]  /*11870*/  IMAD.WIDE R204, R202, 0x4, R228 ;  /* 0x00000004cacc7825 */ /* 0x000fc600078e02e4 */
[----:B------:R1:W-:Y:S01]  /*11880*/  LDGSTS.E [R225+0x6600], [R210.64], !P4 ;  /* 0x06600000d2e17fae */ /* 0x0003e2000e121844 */
[----:B------:R-:W-:Y:S01]  /*11890*/  IMAD.WIDE R202, R202, 0x4, R226 ;  /* 0x00000004caca7825 */ /* 0x000fe200078e02e2 */
[----:B------:R-:W-:Y:S02]  /*118a0*/  ISETP.GE.U32.AND P4, PT, R0, 0x7fffff98, PT ;  /* 0x7fffff980000780c */ /* 0x000fe40003f86070 */
[----:B------:R-:W-:Y:S01]  /*118b0*/  IADD3 R0, R224, -0x2d, RZ ;  /* 0xffffffd3e0007810 */ /* 0x000fe20007ffe0ff */
[----:B------:R1:W-:Y:S01]  /*118c0*/  LDGSTS.E [R225+0x8000], [R208.64], !P5 ;  /* 0x08000000d0e17fae */ /* 0x0003e2000e921844 */
[----:B------:R-:W-:Y:S01]  /*118d0*/  IMAD.WIDE R200, R194, 0x4, R232 ;  /* 0x00000004c2c87825 */ /* 0x000fe200078e02e8 */
[----:B------:R-:W-:Y:S02]  /*118e0*/  ISETP.GE.U32.AND P3, PT, R2, 0x7fffffa4, PT ;  /* 0x7fffffa40200780c */ /* 0x000fe40003f66070 */
[----:B------:R1:W-:Y:S01]  /*118f0*/  LDGSTS.E [R225+0x8200], [R206.64], !P5 ;  /* 0x08200000cee17fae */ /* 0x0003e2000e921844 */
[----:B------:R-:W-:-:S02]  /*11900*/  IMAD R186, R247, 0x18, RZ ;  /* 0x00000018f7ba7824 */ /* 0x000fc400078e02ff */
[C---:B------:R-:W-:Y:S01]  /*11910*/  IMAD.WIDE R198, R194.reuse, 0x4, R230 ;  /* 0x00000004c2c67825 */ /* 0x040fe200078e02e6 */
[----:B------:R1:W-:Y:S03]  /*11920*/  LDGSTS.E [R225+0x8400], [R204.64], !P5 ;  /* 0x08400000cce17fae */ /* 0x0003e6000e921844 */
[----:B------:R-:W-:Y:S01]  /*11930*/  IMAD.WIDE R196, R194, 0x4, R228 ;  /* 0x00000004c2c47825 */ /* 0x000fe200078e02e4 */
[----:B------:R1:W-:Y:S01]  /*11940*/  LDGSTS.E [R225+0x8600], [R202.64], !P5 ;  /* 0x08600000cae17fae */ /* 0x0003e2000e921844 */
[----:B------:R-:W-:Y:S02]  /*11950*/  ISETP.GE.U32.AND P5, PT, R0, 0x7fffff94, PT ;  /* 0x7fffff940000780c */ /* 0x000fe40003fa6070 */
[----:B------:R-:W-:Y:S01]  /*11960*/  IMAD.WIDE R194, R194, 0x4, R226 ;  /* 0x00000004c2c27825 */ /* 0x000fe200078e02e2 */
[----:B------:R-:W-:Y:S01]  /*11970*/  IADD3 R0, R224, -0x31, RZ ;  /* 0xffffffcfe0007810 */ /* 0x000fe20007ffe0ff */
[----:B------:R1:W-:Y:S02]  /*11980*/  LDGSTS.E [R225+0xa000], [R200.64], !P2 ;  /* 0x0a000000c8e17fae */ /* 0x0003e4000d121844 */
[----:B------:R-:W-:-:S02]  /*11990*/  IMAD.WIDE R192, R186, 0x4, R232 ;  /* 0x00000004bac07825 */ /* 0x000fc400078e02e8 */
[----:B------:R1:W-:Y:S02]  /*119a0*/  LDGSTS.E [R225+0xa200], [R198.64], !P2 ;  /* 0x0a200000c6e17fae */ /* 0x0003e4000d121844 */
[----:B------:R-:W-:Y:S02]  /*119b0*/  IMAD R178, R247, 0x1c, RZ ;  /* 0x0000001cf7b27824 */ /* 0x000fe400078e02ff */
[C---:B------:R-:W-:Y:S01]  /*119c0*/  IMAD.WIDE R190, R186.reuse, 0x4, R230 ;  /* 0x00000004babe7825 */ /* 0x040fe200078e02e6 */
[----:B------:R1:W-:Y:S03]  /*119d0*/  LDGSTS.E [R225+0xa400], [R196.64], !P2 ;  /* 0x0a400000c4e17fae */ /* 0x0003e6000d121844 */
[----:B------:R-:W-:Y:S01]  /*119e0*/  IMAD.WIDE R188, R186, 0x4, R228 ;  /* 0x00000004babc7825 */ /* 0x000fe200078e02e4 */
[----:B------:R1:W-:Y:S01]  /*119f0*/  LDGSTS.E [R225+0xa600], [R194.64], !P2 ;  /* 0x0a600000c2e17fae */ /* 0x0003e2000d121844 */
[----:B------:R-:W-:-:S02]  /*11a00*/  ISETP.GE.U32.AND P2, PT, R0, 0x7fffff90, PT ;  /* 0x7fffff900000780c */ /* 0x000fc40003f46070 */
[----:B------:R-:W-:Y:S01]  /*11a10*/  IMAD.WIDE R186, R186, 0x4, R226 ;  /* 0x00000004baba7825 */ /* 0x000fe200078e02e2 */
[----:B------:R-:W-:Y:S01]  /*11a20*/  IADD3 R0, R224, -0x35, RZ ;  /* 0xffffffcbe0007810 */ /* 0x000fe20007ffe0ff */
[----:B------:R1:W-:Y:S02]  /*11a30*/  LDGSTS.E [R225+0xc000], [R192.64], !P0 ;  /* 0x0c000000c0e17fae */ /* 0x0003e4000c121844 */
[C---:B------:R-:W-:Y:S02]  /*11a40*/  IMAD.WIDE R184, R178.reuse, 0x4, R232 ;  /* 0x00000004b2b87825 */ /* 0x040fe400078e02e8 */
[----:B------:R1:W-:Y:S02]  /*11a50*/  LDGSTS.E [R225+0xc200], [R190.64], !P0 ;  /* 0x0c200000bee17fae */ /* 0x0003e4000c121844 */
[----:B------:R-:W-:Y:S02]  /*11a60*/  IMAD.SHL.U32 R170, R247, 0x20, RZ ;  /* 0x00000020f7aa7824 */ /* 0x000fe400078e00ff */
        /* <DEDUP_REMOVED lines=63> */
[----:B------:R-:W-:Y:S02]  /*11e60*/  IMAD R122, R247, 0x38, RZ ;  /* 0x00000038f77a7824 */ /* 0x000fe400078e02ff */
[C---:B------:R-:W-:Y:S01]  /*11e70*/  IMAD.WIDE R136, R130.reuse, 0x4, R232 ;  /* 0x0000000482887825 */ /* 0x040fe200078e02e8 */
[----:B------:R1:W-:Y:S03]  /*11e80*/  LDGSTS.E [R225+0x18200], [R142.64], !P2 ;  /* 0x182000008ee17fae */ /* 0x0003e6000d121844 */
        /* <DEDUP_REMOVED lines=10> */
[----:B------:R-:W-:Y:S03]  /*11f30*/  STL.64 [R1+0x4488], R222 ;  /* 0x004488de01007387 */ /* 0x000fe60000100a00 */
[C---:B------:R-:W-:Y:S01]  /*11f40*/  IMAD.WIDE R126, R122.reuse, 0x4, R230 ;  /* 0x000000047a7e7825 */ /* 0x040fe200078e02e6 */
[----:B------:R1:W-:Y:S03]  /*11f50*/  LDGSTS.E [R225+0x1a200], [R134.64], !P0 ;  /* 0x1a20000086e17fae */ /* 0x0003e6000c121844 */
[C---:B------:R-:W-:Y:S01]  /*11f60*/  IMAD.WIDE R124, R122.reuse, 0x4, R228 ;  /* 0x000000047a7c7825 */ /* 0x040fe200078e02e4 */
[----:B------:R-:W-:Y:S03]  /*11f70*/  STL.64 [R1+0x4490], R220 ;  /* 0x004490dc01007387 */ /* 0x000fe60000100a00 */
[----:B------:R-:W-:Y:S01]  /*11f80*/  IMAD.WIDE R122, R122, 0x4, R226 ;  /* 0x000000047a7a7825 */ /* 0x000fe200078e02e2 */
[----:B------:R1:W-:Y:S03]  /*11f90*/  LDGSTS.E [R225+0x1a400], [R132.64], !P0 ;  /* 0x1a40000084e17fae */ /* 0x0003e6000c121844 */
[C---:B------:R-:W-:Y:S01]  /*11fa0*/  IMAD.WIDE R120, R114.reuse, 0x4, R232 ;  /* 0x0000000472787825 */ /* 0x040fe200078e02e8 */
[----:B------:R-:W-:Y:S03]  /*11fb0*/  STL.64 [R1+0x4498], R218 ;  /* 0x004498da01007387 */ /* 0x000fe60000100a00 */
[----:B------:R-:W-:Y:S01]  /*11fc0*/  IMAD.WIDE R118, R114, 0x4, R230 ;  /* 0x0000000472767825 */ /* 0x000fe200078e02e6 */
[----:B------:R1:W-:Y:S01]  /*11fd0*/  LDGSTS.E [R225+0x1a600], [R130.64], !P0 ;  /* 0x1a60000082e17fae */ /* 0x0003e2000c121844 */
[----:B------:R-:W-:-:S02]  /*11fe0*/  ISETP.GE.U32.AND P0, PT, R0, 0x7fffffaf, PT ;  /* 0x7fffffaf0000780c */ /* 0x000fc40003f06070 */
[----:B------:R-:W-:Y:S01]  /*11ff0*/  IADD3 R0, R224, -0x16, RZ ;  /* 0xffffffeae0007810 */ /* 0x000fe20007ffe0ff */
[----:B------:R-:W-:Y:S01]  /*12000*/  STL.64 [R1+0x44a0], R216 ;  /* 0x0044a0d801007387 */ /* 0x000fe20000100a00 */
[----:B------:R-:W-:-:S03]  /*12010*/  IMAD.WIDE R116, R114, 0x4, R228 ;  /* 0x0000000472747825 */ /* 0x000fc600078e02e4 */
[----:B------:R1:W-:Y:S01]  /*12020*/  LDGSTS.E [R225+0x1c000], [R128.64], !P3 ;  /* 0x1c00000080e17fae */ /* 0x0003e2000d921844 */
[----:B------:R-:W-:Y:S01]  /*12030*/  IMAD.WIDE R114, R114, 0x4, R226 ;  /* 0x0000000472727825 */ /* 0x000fe200078e02e2 */
[----:B------:R-:W-:Y:S02]  /*12040*/  LOP3.LUT R235, R225, 0x20, RZ, 0x3c, !PT ;  /* 0x00000020e1eb7812 */ /* 0x000fe400078e3cff */
[----:B------:R-:W-:Y:S01]  /*12050*/  STL.64 [R1+0x44a8], R214 ;  /* 0x0044a8d601007387 */ /* 0x000fe20000100a00 */
[----:B------:R-:W-:-:S03]  /*12060*/  IMAD.WIDE R8, R247, 0x4, R232 ;  /* 0x00000004f7087825 */ /* 0x000fc600078e02e8 */
[----:B------:R1:W-:Y:S01]  /*12070*/  LDGSTS.E [R225+0x1c200], [R126.64], !P3 ;  /* 0x1c2000007ee17fae */ /* 0x0003e2000d921844 */
[----:B--2---:R-:W-:-:S03]  /*12080*/  IMAD.WIDE R6, R247, 0x4, R230 ;  /* 0x00000004f7067825 */ /* 0x004fc600078e02e6 */
[----:B------:R-:W-:Y:S01]  /*12090*/  STL.64 [R1+0x44b0], R212 ;  /* 0x0044b0d401007387 */ /* 0x000fe20000100a00 */
[----:B----4-:R-:W-:-:S03]  /*120a0*/  IMAD.WIDE R4, R247, 0x4, R228 ;  /* 0x00000004f7047825 */ /* 0x010fc600078e02e4 */
[----:B------:R2:W-:Y:S01]  /*120b0*/  LDGSTS.E [R225+0x1c400], [R124.64], !P3 ;  /* 0x1c4000007ce17fae */ /* 0x0005e2000d921844 */
[----:B---3--:R-:W-:-:S03]  /*120c0*/  IMAD.WIDE R2, R247, 0x4, R226 ;  /* 0x00000004f7027825 */ /* 0x008fc600078e02e2 */
[----:B------:R-:W-:Y:S04]  /*120d0*/  STL.64 [R1+0x44b8], R210 ;  /* 0x0044b8d201007387 */ /* 0x000fe80000100a00 */
[----:B------:R2:W-:Y:S01]  /*120e0*/  LDGSTS.E [R225+0x1c600], [R122.64], !P3 ;  /* 0x1c6000007ae17fae */ /* 0x0005e2000d921844 */
[----:B------:R-:W-:-:S03]  /*120f0*/  ISETP.GE.U32.AND P3, PT, R0, 0x7fffffab, PT ;  /* 0x7fffffab0000780c */ /* 0x000fc60003f66070 */
[----:B------:R-:W-:Y:S01]  /*12100*/  STL.64 [R1+0x44c0], R208 ;  /* 0x0044c0d001007387 */ /* 0x000fe20000100a00 */
[----:B------:R-:W-:-:S03]  /*12110*/  IADD3 R0, R224, -0x1a, RZ ;  /* 0xffffffe6e0007810 */ /* 0x000fc60007ffe0ff */
[----:B------:R2:W-:Y:S01]  /*12120*/  LDGSTS.E [R225+0x1e000], [R120.64], !P1 ;  /* 0x1e00000078e17fae */ /* 0x0005e2000c921844 */
[----:B------:R-:W-:-:S03]  /*12130*/  IMAD R248, R247, 0x5, RZ ;  /* 0x00000005f7f87824 */ /* 0x000fc600078e02ff */
[----:B------:R-:W-:Y:S04]  /*12140*/  STL.64 [R1+0x44c8], R206 ;  /* 0x0044c8ce01007387 */ /* 0x000fe80000100a00 */
[----:B------:R2:W-:Y:S04]  /*12150*/  LDGSTS.E [R225+0x1e200], [R118.64], !P1 ;  /* 0x1e20000076e17fae */ /* 0x0005e8000c921844 */
[----:B------:R-:W-:Y:S04]  /*12160*/  STL.64 [R1+0x44d0], R204 ;  /* 0x0044d0cc01007387 */ /* 0x000fe80000100a00 */
[----:B------:R2:W-:Y:S04]  /*12170*/  LDGSTS.E [R225+0x1e400], [R116.64], !P1 ;  /* 0x1e40000074e17fae */ /* 0x0005e8000c921844 */
        /* <DEDUP_REMOVED lines=8> */
[----:B------:R4:W-:Y:S01]  /*12200*/  LDGSTS.E [R235+0xa00], [R6.64], !P6 ;  /* 0x00a0000006eb7fae */ /* 0x0009e2000f121844 */
[----:B------:R-:W-:-:S03]  /*12210*/  IMAD.WIDE R250, R248, 0x4, R228 ;  /* 0x00000004f8fa7825 */ /* 0x000fc600078e02e4 */
[----:B------:R1:W-:Y:S04]  /*12220*/  STL.64 [R1+0x58], R4 ;  /* 0x0000580401007387 */ /* 0x0003e80000100a00 */
[----:B------:R1:W-:Y:S04]  /*12230*/  LDGSTS.E [R235+0xc00], [R4.64], !P6 ;  /* 0x00c0000004eb7fae */ /* 0x0003e8000f121844 */
[----:B------:R2:W-:Y:S04]  /*12240*/  STL.64 [R1+0x50], R2 ;  /* 0x0000500201007387 */ /* 0x0005e80000100a00 */
[----:B------:R2:W-:Y:S01]  /*12250*/  LDGSTS.E [R235+0xe00], [R2.64], !P6 ;  /* 0x00e0000002eb7fae */ /* 0x0005e2000f121844 */
[----:B-1----:R-:W-:Y:S01]  /*12260*/  IMAD.WIDE R4, R248, 0x4, R232 ;  /* 0x00000004f8047825 */ /* 0x002fe200078e02e8 */
[----:B------:R-:W-:-:S02]  /*12270*/  ISETP.GE.U32.AND P6, PT, R0, 0x7fffffa3, PT ;  /* 0x7fffffa30000780c */ /* 0x000fc40003fc6070 */
[----:B------:R-:W-:Y:S01]  /*12280*/  IADD3 R0, R224, -0x22, RZ ;  /* 0xffffffdee0007810 */ /* 0x000fe20007ffe0ff */
[----:B------:R-:W-:Y:S01]  /*12290*/  IMAD.WIDE R112, R106, 0x4, R232 ;  /* 0x000000046a707825 */ /* 0x000fe200078e02e8 */
[----:B------:R1:W-:Y:S03]  /*122a0*/  LDGSTS.E [R235+0x2800], [R4.64], !P4 ;  /* 0x0280000004eb7fae */ /* 0x0003e6000e121844 */
[----:B--2---:R-:W-:-:S04]  /*122b0*/  IMAD.WIDE R2, R248, 0x4, R230 ;  /* 0x00000004f8027825 */ /* 0x004fc800078e02e6 */
[----:B------:R-:W-:Y:S01]  /*122c0*/  IMAD.WIDE R248, R248, 0x4, R226 ;  /* 0x00000004f8f87825 */ /* 0x000fe200078e02e2 */
[----:B------:R2:W-:Y:S03]  /*122d0*/  LDGSTS.E [R235+0x2a00], [R2.64], !P4 ;  /* 0x02a0000002eb7fae */ /* 0x0005e6000e121844 */
[----:B------:R-:W-:Y:S01]  /*122e0*/  IMAD R98, R247, 0xd, RZ ;  /* 0x0000000df7627824 */ /* 0x000fe200078e02ff */
[----:B------:R1:W-:Y:S01]  /*122f0*/  LDGSTS.E [R235+0x2c00], [R250.64], !P4 ;  /* 0x02c00000faeb7fae */ /* 0x0003e2000e121844 */
[----:B------:R-:W-:-:S03]  /*12300*/  IMAD.WIDE R110, R106, 0x4, R230 ;  /* 0x000000046a6e7825 */ /* 0x000fc600078e02e6 */
[----:B------:R1:W-:Y:S01]  /*12310*/  LDGSTS.E [R235+0x2e00], [R248.64], !P4 ;  /* 0x02e00000f8eb7fae */ /* 0x0003e2000e121844 */
[----:B------:R-:W-:Y:S01]  /*12320*/  IMAD.WIDE R108, R106, 0x4, R228 ;  /* 0x000000046a6c7825 */ /* 0x000fe200078e02e4 */
[----:B------:R-:W-:Y:S02]  /*12330*/  ISETP.GE.U32.AND P4, PT, R0, 0x7fffff9f, PT ;  /* 0x7fffff9f0000780c */ /* 0x000fe40003f86070 */
[----:B------:R1:W-:Y:S01]  /*12340*/  LDGSTS.E [R235+0x4800], [R112.64], !P5 ;  /* 0x0480000070eb7fae */ /* 0x0003e2000e921844 */
[----:B------:R-:W-:Y:S01]  /*12350*/  IMAD.WIDE R106, R106, 0x4, R226 ;  /* 0x000000046a6a7825 */ /* 0x000fe200078e02e2 */
[----:B------:R-:W-:Y:S02]  /*12360*/  IADD3 R0, R224, -0x26, RZ ;  /* 0xffffffdae0007810 */ /* 0x000fe40007ffe0ff */
[----:B------:R1:W-:Y:S01]  /*12370*/  LDGSTS.E [R235+0x4a00], [R110.64], !P5 ;  /* 0x04a000006eeb7fae */ /* 0x0003e2000e921844 */
[----:B------:R-:W-:-:S03]  /*12380*/  IMAD.WIDE R104, R98, 0x4, R232 ;  /* 0x0000000462687825 */ /* 0x000fc600078e02e8 */
[----:B------:R1:W-:Y:S01]  /*12390*/  LDGSTS.E [R235+0x4c00], [R108.64], !P5 ;  /* 0x04c000006ceb7fae */ /* 0x0003e2000e921844 */
[----:B------:R-:W-:Y:S02]  /*123a0*/  IMAD R90, R247, 0x11, RZ ;  /* 0x00000011f75a7824 */ /* 0x000fe400078e02ff */
        /* <DEDUP_REMOVED lines=8> */
[C---:B------:R-:W-:Y:S02]  /*12430*/  IMAD.WIDE R96, R90.reuse, 0x4, R232 ;  /* 0x000000045a607825 */ /* 0x040fe400078e02e8 */
[----:B------:R1:W-:Y:S02]  /*12440*/  LDGSTS.E [R235+0x6c00], [R100.64], !P2 ;  /* 0x06c0000064eb7fae */ /* 0x0003e4000d121844 */
[----:B------:R-:W-:Y:S02]  /*12450*/  IMAD R82, R247, 0x15, RZ ;  /* 0x00000015f7527824 */ /* 0x000fe400078e02ff */
[----:B------:R-:W-:Y:S01]  /*12460*/  IMAD.WIDE R94, R90, 0x4, R230 ;  /* 0x000000045a5e7825 */ /* 0x000fe200078e02e6 */
[----:B------:R1:W-:Y:S01]  /*12470*/  LDGSTS.E [R235+0x6e00], [R98.64], !P2 ;  /* 0x06e0000062eb7fae */ /* 0x0003e2000d121844 */
[----:B------:R-:W-:-:S02]  /*12480*/  ISETP.GE.U32.AND P2, PT, R0, 0x7fffff97, PT ;  /* 0x7fffff970000780c */ /* 0x000fc40003f46070 */
[----:B------:R-:W-:Y:S01]  /*12490*/  IMAD.WIDE R92, R90, 0x4, R228 ;  /* 0x000000045a5c7825 */ /* 0x000fe200078e02e4 */
[----:B------:R-:W-:Y:S01]  /*124a0*/  IADD3 R0, R224, -0x2e, RZ ;  /* 0xffffffd2e0007810 */ /* 0x000fe20007ffe0ff */
[----:B------:R1:W-:Y:S02]  /*124b0*/  LDGSTS.E [R235+0x8800], [R96.64], !P0 ;  /* 0x0880000060eb7fae */ /* 0x0003e4000c121844 */
[----:B------:R-:W-:Y:S02]  /*124c0*/  IMAD.WIDE R90, R90, 0x4, R226 ;  /* 0x000000045a5a7825 */ /* 0x000fe400078e02e2 */
[----:B------:R1:W-:Y:S02]  /*124d0*/  LDGSTS.E [R235+0x8a00], [R94.64], !P0 ;  /* 0x08a000005eeb7fae */ /* 0x0003e4000c121844 */
[----:B------:R-:W-:Y:S02]  /*124e0*/  IMAD.WIDE R88, R82, 0x4, R232 ;  /* 0x0000000452587825 */ /* 0x000fe400078e02e8 */
[----:B------:R1:W-:Y:S02]  /*124f0*/  LDGSTS.E [R235+0x8c00], [R92.64], !P0 ;  /* 0x08c000005ceb7fae */ /* 0x0003e4000c121844 */
[----:B------:R-:W-:-:S02]  /*12500*/  IMAD R74, R247, 0x19, RZ ;  /* 0x00000019f74a7824 */ /* 0x000fc400078e02ff */
[----:B------:R-:W-:Y:S01]  /*12510*/  IMAD.WIDE R86, R82, 0x4, R230 ;  /* 0x0000000452567825 */ /* 0x000fe200078e02e6 */
[----:B------:R1:W-:Y:S01]  /*12520*/  LDGSTS.E [R235+0x8e00], [R90.64], !P0 ;  /* 0x08e000005aeb7fae */ /* 0x0003e2000c121844 */
[----:B------:R-:W-:Y:S02]  /*12530*/  ISETP.GE.U32.AND P0, PT, R0, 0x7fffff93, PT ;  /* 0x7fffff930000780c */ /* 0x000fe40003f06070 */
[----:B------:R-:W-:Y:S01]  /*12540*/  IMAD.WIDE R84, R82, 0x4, R228 ;  /* 0x0000000452547825 */ /* 0x000fe200078e02e4 */
[----:B------:R-:W-:Y:S01]  /*12550*/  IADD3 R0, R224, -0x32, RZ ;  /* 0xffffffcee0007810 */ /* 0x000fe20007ffe0ff */
[----:B------:R1:W-:Y:S02]  /*12560*/  LDGSTS.E [R235+0xa800], [R88.64], !P3 ;  /* 0x0a80000058eb7fae */ /* 0x0003e4000d921844 */
[----:B------:R-:W-:Y:S02]  /*12570*/  IMAD.WIDE R82, R82, 0x4, R226 ;  /* 0x0000000452527825 */ /* 0x000fe400078e02e2 */
[----:B------:R1:W-:Y:S02]  /*12580*/  LDGSTS.E [R235+0xaa00], [R86.64], !P3 ;  /* 0x0aa0000056eb7fae */ /* 0x0003e4000d921844 */
[----:B------:R-:W-:-:S02]  /*12590*/  IMAD.WIDE R80, R74, 0x4, R232 ;  /* 0x000000044a507825 */ /* 0x000fc400078e02e8 */
[----:B------:R1:W-:Y:S02]  /*125a0*/  LDGSTS.E [R235+0xac00], [R84.64], !P3 ;  /* 0x0ac0000054eb7fae */ /* 0x0003e4000d921844 */
        /* <DEDUP_REMOVED lines=86> */
[C---:B------:R-:W-:Y:S02]  /*12b10*/  IMAD.WIDE R16, R10.reuse, 0x4, R232 ;  /* 0x000000040a107825 */ /* 0x040fe400078e02e8 */
[----:B------:R1:W-:Y:S02]  /*12b20*/  LDGSTS.E [R235+0x1ac00], [R20.64], !P1 ;  /* 0x1ac0000014eb7fae */ /* 0x0003e4000c921844 */
[----:B------:R-:W-:-:S02]  /*12b30*/  IMAD.WIDE R14, R10, 0x4, R230 ;  /* 0x000000040a0e7825 */ /* 0x000fc400078e02e6 */
[----:B------:R1:W-:Y:S02]  /*12b40*/  LDGSTS.E [R235+0x1ae00], [R18.64], !P1 ;  /* 0x1ae0000012eb7fae */ /* 0x0003e4000c921844 */
[----:B------:R-:W-:Y:S01]  /*12b50*/  IMAD.WIDE R12, R10, 0x4, R228 ;  /* 0x000000040a0c7825 */ /* 0x000fe200078e02e4 */
[----:B------:R-:W-:Y:S01]  /*12b60*/  ISETP.GE.U32.AND P1, PT, R0, 0x7fffffae, PT ;  /* 0x7fffffae0000780c */ /* 0x000fe20003f26070 */
[----:B------:R-:W-:Y:S02]  /*12b70*/  STL.64 [R1+0x8], R4 ;  /* 0x0000080401007387 */ /* 0x000fe40000100a00 */
[----:B------:R-:W-:Y:S01]  /*12b80*/  IMAD.WIDE R10, R10, 0x4, R226 ;  /* 0x000000040a0a7825 */ /* 0x000fe200078e02e2 */
[----:B------:R-:W-:Y:S01]  /*12b90*/  IADD3 R0, R224, -0x17, RZ ;  /* 0xffffffe9e0007810 */ /* 0x000fe20007ffe0ff */
[----:B------:R2:W-:Y:S04]  /*12ba0*/  STL.64 [R1], R2 ;  /* 0x0000000201007387 */ /* 0x0005e80000100a00 */
[----:B------:R1:W-:Y:S04]  /*12bb0*/  LDGSTS.E [R235+0x1c800], [R16.64], !P6 ;  /* 0x1c80000010eb7fae */ /* 0x0003e8000f121844 */
[----:B------:R1:W-:Y:S01]  /*12bc0*/  LDGSTS.E [R235+0x1ca00], [R14.64], !P6 ;  /* 0x1ca000000eeb7fae */ /* 0x0003e2000f121844 */
[----:B--2---:R-:W-:-:S03]  /*12bd0*/  IMAD R2, R247, 0x3d, RZ ;  /* 0x0000003df7027824 */ /* 0x004fc600078e02ff */
[----:B------:R2:W-:Y:S04]  /*12be0*/  LDGSTS.E [R235+0x1cc00], [R12.64], !P6 ;  /* 0x1cc000000ceb7fae */ /* 0x0005e8000f121844 */
[----:B------:R2:W-:Y:S01]  /*12bf0*/  LDGSTS.E [R235+0x1ce00], [R10.64], !P6 ;  /* 0x1ce000000aeb7fae */ /* 0x0005e2000f121844 */
[----:B------:R-:W-:Y:S01]  /*12c00*/  ISETP.GE.U32.AND P6, PT, R0, 0x7fffffaa, PT ;  /* 0x7fffffaa0000780c */ /* 0x000fe20003fc6070 */
[----:B------:R-:W-:Y:S02]  /*12c10*/  IMAD.SHL.U32 R0, R247, 0x2, RZ ;  /* 0x00000002f7007824 */ /* 0x000fe400078e00ff */
[----:B---3--:R-:W-:Y:S01]  /*12c20*/  IMAD.WIDE R8, R2, 0x4, R232 ;  /* 0x0000000402087825 */ /* 0x008fe200078e02e8 */
[----:B------:R-:W-:-:S03]  /*12c30*/  LOP3.LUT R202, R225, 0x40, RZ, 0x3c, !PT ;  /* 0x00000040e1ca7812 */ /* 0x000fc600078e3cff */
[----:B----4-:R-:W-:Y:S01]  /*12c40*/  IMAD.WIDE R6, R2, 0x4, R230 ;  /* 0x0000000402067825 */ /* 0x010fe200078e02e6 */
[----:B------:R-:W-:Y:S01]  /*12c50*/  IADD3 R234, R224, -0x1b, RZ ;  /* 0xffffffe5e0ea7810 */ /* 0x000fe20007ffe0ff */
[----:B------:R2:W-:Y:S02]  /*12c60*/  LDGSTS.E [R235+0x1e800], [R8.64], !P4 ;  /* 0x1e80000008eb7fae */ /* 0x0005e4000e121844 */
[C---:B-1----:R-:W-:Y:S02]  /*12c70*/  IMAD.WIDE R4, R2.reuse, 0x4, R228 ;  /* 0x0000000402047825 */ /* 0x042fe400078e02e4 */
[----:B------:R2:W-:Y:S02]  /*12c80*/  LDGSTS.E [R235+0x1ea00], [R6.64], !P4 ;  /* 0x1ea0000006eb7fae */ /* 0x0005e4000e121844 */
[----:B------:R-:W-:Y:S02]  /*12c90*/  IMAD.WIDE R2, R2, 0x4, R226 ;  /* 0x0000000402027825 */ /* 0x000fe400078e02e2 */
[----:B------:R2:W-:Y:S02]  /*12ca0*/  LDGSTS.E [R235+0x1ec00], [R4.64], !P4 ;  /* 0x1ec0000004eb7fae */ /* 0x0005e4000e121844 */
[----:B------:R-:W-:-:S02]  /*12cb0*/  IMAD R236, R247, 0x6, RZ ;  /* 0x00000006f7ec7824 */ /* 0x000fc400078e02ff */
[C---:B------:R-:W-:Y:S01]  /*12cc0*/  IMAD.WIDE R210, R0.reuse, 0x4, R232 ;  /* 0x0000000400d27825 */ /* 0x040fe200078e02e8 */
[----:B------:R2:W-:Y:S03]  /*12cd0*/  LDGSTS.E [R235+0x1ee00], [R2.64], !P4 ;  /* 0x1ee0000002eb7fae */ /* 0x0005e6000e121844 */
[----:B------:R-:W-:Y:S01]  /*12ce0*/  IMAD.WIDE R208, R0, 0x4, R230 ;  /* 0x0000000400d07825 */ /* 0x000fe200078e02e6 */
[----:B------:R-:W-:Y:S01]  /*12cf0*/  ISETP.GE.U32.AND P4, PT, R234, 0x7fffffa6, PT ;  /* 0x7fffffa6ea00780c */ /* 0x000fe20003f86070 */
[----:B------:R1:W-:Y:S02]  /*12d00*/  LDGSTS.E [R202+0x1000], [R210.64], !P5 ;  /* 0x01000000d2ca7fae */ /* 0x0003e4000e921844 */
[C---:B------:R-:W-:Y:S02]  /*12d10*/  IMAD.WIDE R206, R0.reuse, 0x4, R228 ;  /* 0x0000000400ce7825 */ /* 0x040fe400078e02e4 */
[----:B------:R3:W-:Y:S02]  /*12d20*/  LDGSTS.E [R202+0x1200], [R208.64], !P5 ;  /* 0x01200000d0ca7fae */ /* 0x0007e4000e921844 */
[----:B------:R-:W-:Y:S01]  /*12d30*/  IMAD.WIDE R204, R0, 0x4, R226 ;  /* 0x0000000400cc7825 */ /* 0x000fe200078e02e2 */
[----:B------:R-:W-:Y:S01]  /*12d40*/  IADD3 R0, R224, -0x1f, RZ ;  /* 0xffffffe1e0007810 */ /* 0x000fe20007ffe0ff */
[----:B------:R4:W-:Y:S02]  /*12d50*/  LDGSTS.E [R202+0x1400], [R206.64], !P5 ;  /* 0x01400000ceca7fae */ /* 0x0009e4000e921844 */
[----:B------:R-:W-:Y:S01]  /*12d60*/  IMAD.WIDE R244, R236, 0x4, R232 ;  /* 0x00000004ecf47825 */ /* 0x000fe200078e02e8 */
[----:B------:R-:W-:Y:S01]  /*12d70*/  IADD3 R238, R224, -0x23, RZ ;  /* 0xffffffdde0ee7810 */ /* 0x000fe20007ffe0ff */
[----:B------:R1:W-:Y:S02]  /*12d80*/  LDGSTS.E [R202+0x1600], [R204.64], !P5 ;  /* 0x01600000ccca7fae */ /* 0x0003e4000e921844 */
[----:B------:R-:W-:Y:S01]  /*12d90*/  IMAD.WIDE R242, R236, 0x4, R230 ;  /* 0x00000004ecf27825 */ /* 0x000fe200078e02e6 */
[----:B------:R-:W-:Y:S01]  /*12da0*/  ISETP.GE.U32.AND P5, PT, R0, 0x7fffffa2, PT ;  /* 0x7fffffa20000780c */ /* 0x000fe20003fa6070 */
[----:B------:R1:W-:Y:S02]  /*12db0*/  LDGSTS.E [R202+0x3000], [R244.64], !P2 ;  /* 0x03000000f4ca7fae */ /* 0x0003e4000d121844 */
[----:B--2---:R-:W-:-:S02]  /*12dc0*/  IMAD.WIDE R234, R236, 0x4, R228 ;  /* 0x00000004ecea7825 */ /* 0x004fc400078e02e4 */
[----:B------:R2:W-:Y:S02]  /*12dd0*/  LDGSTS.E [R202+0x3200], [R242.64], !P2 ;  /* 0x03200000f2ca7fae */ /* 0x0005e4000d121844 */
[----:B------:R-:W-:Y:S02]  /*12de0*/  IMAD.WIDE R236, R236, 0x4, R226 ;  /* 0x00000004ecec7825 */ /* 0x000fe400078e02e2 */
[----:B------:R2:W-:Y:S02]  /*12df0*/  LDGSTS.E [R202+0x3400], [R234.64], !P2 ;  /* 0x03400000eaca7fae */ /* 0x0005e4000d121844 */
[----:B------:R-:W-:Y:S02]  /*12e00*/  IMAD R0, R247, 0xa, RZ ;  /* 0x0000000af7007824 */ /* 0x000fe400078e02ff */
[----:B------:R2:W-:Y:S01]  /*12e10*/  LDGSTS.E [R202+0x3600], [R236.64], !P2 ;  /* 0x03600000ecca7fae */ /* 0x0005e2000d121844 */
[----:B------:R-:W-:Y:S01]  /*12e20*/  ISETP.GE.U32.AND P2, PT, R238, 0x7fffff9e, PT ;  /* 0x7fffff9eee00780c */ /* 0x000fe20003f46070 */
[----:B------:R-:W-:-:S02]  /*12e30*/  IMAD.WIDE R238, R0, 0x4, R232 ;  /* 0x0000000400ee7825 */ /* 0x000fc400078e02e8 */
[----:B------:R1:W-:Y:S02]  /*12e40*/  STL.64 [R1+0x48], R210 ;  /* 0x000048d201007387 */ /* 0x0003e40000100a00 */
[----:B------:R-:W-:Y:S02]  /*12e50*/  IMAD.WIDE R240, R0, 0x4, R230 ;  /* 0x0000000400f07825 */ /* 0x000fe400078e02e6 */
[----:B------:R-:W-:Y:S02]  /*12e60*/  STL.64 [R1+0x40], R208 ;  /* 0x000040d001007387 */ /* 0x000fe40000100a00 */
[----:B------:R-:W-:Y:S02]  /*12e70*/  IMAD R246, R247, 0xe, RZ ;  /* 0x0000000ef7f67824 */ /* 0x000fe400078e02ff */
[----:B------:R4:W-:Y:S04]  /*12e80*/  STL.64 [R1+0x38], R206 ;  /* 0x000038ce01007387 */ /* 0x0009e80000100a00 */
[----:B------:R2:W-:Y:S01]  /*12e90*/  STL.64 [R1+0x30], R204 ;  /* 0x000030cc01007387 */ /* 0x0005e20000100a00 */
[----:B-1----:R-:W-:-:S03]  /*12ea0*/  IMAD.WIDE R210, R246, 0x4, R232 ;  /* 0x00000004f6d27825 */ /* 0x002fc600078e02e8 */
[----:B------:R1:W-:Y:S01]  /*12eb0*/  LDGSTS.E [R202+0x5000], [R238.64], !P0 ;  /* 0x05000000eeca7fae */ /* 0x0003e2000c121844 */
[----:B----4-:R-:W-:-:S03]  /*12ec0*/  IMAD.WIDE R206, R0, 0x4, R228 ;  /* 0x0000000400ce7825 */ /* 0x010fc600078e02e4 */
[----:B------:R1:W-:Y:S01]  /*12ed0*/  LDGSTS.E [R202+0x5200], [R240.64], !P0 ;  /* 0x05200000f0ca7fae */ /* 0x0003e2000c121844 */
[----:B--2---:R-:W-:Y:S01]  /*12ee0*/  IMAD.WIDE R204, R0, 0x4, R226 ;  /* 0x0000000400cc7825 */ /* 0x004fe200078e02e2 */
[----:B------:R-:W-:Y:S02]  /*12ef0*/  IADD3 R0, R224, -0x27, RZ ;  /* 0xffffffd9e0007810 */ /* 0x000fe40007ffe0ff */
[----:B------:R2:W-:Y:S01]  /*12f00*/  LDGSTS.E [R202+0x5400], [R206.64], !P0 ;  /* 0x05400000ceca7fae */ /* 0x0005e2000c121844 */
[----:B---3--:R-:W-:-:S03]  /*12f10*/  IMAD.WIDE R208, R246, 0x4, R230 ;  /* 0x00000004f6d07825 */ /* 0x008fc600078e02e6 */
[----:B------:R2:W-:Y:S04]  /*12f20*/  STL.64 [R1+0x70], R206 ;  /* 0x000070ce01007387 */ /* 0x0005e80000100a00 */
[----:B------:R3:W-:Y:S01]  /*12f30*/  LDGSTS.E [R202+0x5600], [R204.64], !P0 ;  /* 0x05600000ccca7fae */ /* 0x0007e2000c121844 */
[----:B------:R-:W-:Y:S01]  /*12f40*/  ISETP.GE.U32.AND P0, PT, R0, 0x7fffff9a, PT ;  /* 0x7fffff9a0000780c */ /* 0x000fe20003f06070 */
[----:B------:R-:W-:Y:S02]  /*12f50*/  IMAD R0, R247, 0x12, RZ ;  /* 0x00000012f7007824 */ /* 0x000fe400078e02ff */
[----:B------:R3:W-:Y:S01]  /*12f60*/  STL.64 [R1+0x78], R204 ;  /* 0x000078cc01007387 */ /* 0x0007e20000100a00 */
[----:B--2---:R-:W-:-:S03]  /*12f70*/  IMAD.WIDE R206, R246, 0x4, R228 ;  /* 0x00000004f6ce7825 */ /* 0x004fc600078e02e4 */
[----:B------:R2:W-:Y:S04]  /*12f80*/  LDGSTS.E [R202+0x7000], [R210.64], !P3 ;  /* 0x07000000d2ca7fae */ /* 0x0005e8000d921844 */
[----:B------:R2:W-:Y:S01]  /*12f90*/  STL.64 [R1+0x80], R210 ;  /* 0x000080d201007387 */ /* 0x0005e20000100a00 */
[----:B---3--:R-:W-:Y:S01]  /*12fa0*/  IMAD.WIDE R204, R246, 0x4, R226 ;  /* 0x00000004f6cc7825 */ /* 0x008fe200078e02e2 */
[----:B------:R-:W-:Y:S02]  /*12fb0*/  IADD3 R246, R224, -0x2b, RZ ;  /* 0xffffffd5e0f67810 */ /* 0x000fe40007ffe0ff */
[----:B------:R3:W-:Y:S04]  /*12fc0*/  LDGSTS.E [R202+0x7200], [R208.64], !P3 ;  /* 0x07200000d0ca7fae */ /* 0x0007e8000d921844 */
[----:B------:R3:W-:Y:S01]  /*12fd0*/  STL.64 [R1+0x88], R208 ;  /* 0x000088d001007387 */ /* 0x0007e20000100a00 */
[----:B--2---:R-:W-:-:S03]  /*12fe0*/  IMAD.WIDE R210, R0, 0x4, R232 ;  /* 0x0000000400d27825 */ /* 0x004fc600078e02e8 */
[----:B------:R2:W-:Y:S04]  /*12ff0*/  LDGSTS.E [R202+0x7400], [R206.64], !P3 ;  /* 0x07400000ceca7fae */ /* 0x0005e8000d921844 */
[----:B------:R2:W-:Y:S04]  /*13000*/  STL.64 [R1+0x90], R206 ;  /* 0x000090ce01007387 */ /* 0x0005e80000100a00 */
[----:B------:R4:W-:Y:S01]  /*13010*/  LDGSTS.E [R202+0x7600], [R204.64], !P3 ;  /* 0x07600000ccca7fae */ /* 0x0009e2000d921844 */
[----:B---3--:R-:W-:Y:S01]  /*13020*/  IMAD.WIDE R208, R0, 0x4, R230 ;  /* 0x0000000400d07825 */ /* 0x008fe200078e02e6 */
[----:B------:R-:W-:-:S02]  /*13030*/  ISETP.GE.U32.AND P3, PT, R246, 0x7fffff96, PT ;  /* 0x7fffff96f600780c */ /* 0x000fc40003f66070 */
[----:B------:R4:W-:Y:S01]  /*13040*/  STL.64 [R1+0xa0], R204 ;  /* 0x0000a0cc01007387 */ /* 0x0009e20000100a00 */
[----:B------:R-:W-:Y:S02]  /*13050*/  IMAD R246, R247, 0x16, RZ ;  /* 0x00000016f7f67824 */ /* 0x000fe400078e02ff */
[C---:B--2---:R-:W-:Y:S01]  /*13060*/  IMAD.WIDE R206, R0.reuse, 0x4, R228 ;  /* 0x0000000400ce7825 */ /* 0x044fe200078e02e4 */
[----:B------:R2:W-:Y:S04]  /*13070*/  LDGSTS.E [R202+0x9000], [R210.64], !P1 ;  /* 0x09000000d2ca7fae */ /* 0x0005e8000c921844 */
[----:B------:R2:W-:Y:S01]  /*13080*/  STL.64 [R1+0xc8], R210 ;  /* 0x0000c8d201007387 */ /* 0x0005e20000100a00 */
[----:B----4-:R-:W-:Y:S01]  /*13090*/  IMAD.WIDE R204, R0, 0x4, R226 ;  /* 0x0000000400cc7825 */ /* 0x010fe200078e02e2 */
[----:B------:R-:W-:-:S02]  /*130a0*/  IADD3 R0, R224, -0x2f, RZ ;  /* 0xffffffd1e0007810 */ /* 0x000fc40007ffe0ff */
        /* <DEDUP_REMOVED lines=160> */
[----:B--2---:R-:W-:Y:S01]  /*13ab0*/  IMAD.WIDE R206, R246, 0x4, R228 ;  /* 0x00000004f6ce7825 */ /* 0x004fe200078e02e4 */
[----:B------:R-:W-:Y:S01]  /*13ac0*/  STL.64 [R1+0x5f0], R210 ;  /* 0x0005f0d201007387 */ /* 0x000fe20000100a00 */
[----:B------:R-:W-:-:S03]  /*13ad0*/  LOP3.LUT R222, R225, 0x60, RZ, 0x3c, !PT ;  /* 0x00000060e1de7812 */ /* 0x000fc600078e3cff */
[----:B------:R1:W-:Y:S01]  /*13ae0*/  LDGSTS.E [R202+0x1f000], [R210.64], !P2 ;  /* 0x1f000000d2ca7fae */ /* 0x0003e2000d121844 */
[----:B----4-:R-:W-:Y:S01]  /*13af0*/  IMAD.WIDE R204, R246, 0x4, R226 ;  /* 0x00000004f6cc7825 */ /* 0x010fe200078e02e2 */
[----:B------:R-:W-:Y:S02]  /*13b00*/  IADD3 R246, R224, -0x1c, RZ ;  /* 0xffffffe4e0f67810 */ /* 0x000fe40007ffe0ff */
[----:B------:R2:W-:Y:S04]  /*13b10*/  STL.64 [R1+0x5f8], R208 ;  /* 0x0005f8d001007387 */ /* 0x0005e80000100a00 */
[----:B------:R2:W-:Y:S04]  /*13b20*/  LDGSTS.E [R202+0x1f200], [R208.64], !P2 ;  /* 0x1f200000d0ca7fae */ /* 0x0005e8000d121844 */
[----:B------:R3:W-:Y:S04]  /*13b30*/  STL.64 [R1+0x600], R206 ;  /* 0x000600ce01007387 */ /* 0x0007e80000100a00 */
[----:B------:R3:W-:Y:S01]  /*13b40*/  LDGSTS.E [R202+0x1f400], [R206.64], !P2 ;  /* 0x1f400000ceca7fae */ /* 0x0007e2000d121844 */
[----:B--2---:R-:W-:-:S03]  /*13b50*/  IMAD.WIDE R208, R0, 0x4, R232 ;  /* 0x0000000400d07825 */ /* 0x004fc600078e02e8 */
[----:B------:R2:W-:Y:S04]  /*13b60*/  STL.64 [R1+0x608], R204 ;  /* 0x000608cc01007387 */ /* 0x0005e80000100a00 */
[----:B------:R2:W-:Y:S01]  /*13b70*/  LDGSTS.E [R202+0x1f600], [R204.64], !P2 ;  /* 0x1f600000ccca7fae */ /* 0x0005e2000d121844 */
[----:B------:R-:W-:Y:S01]  /*13b80*/  ISETP.GE.U32.AND P2, PT, R246, 0x7fffffa5, PT ;  /* 0x7fffffa5f600780c */ /* 0x000fe20003f46070 */
[----:B---3--:R-:W-:Y:S02]  /*13b90*/  IMAD.WIDE R206, R0, 0x4, R230 ;  /* 0x0000000400ce7825 */ /* 0x008fe400078e02e6 */
[----:B------:R3:W-:Y:S02]  /*13ba0*/  LDGSTS.E [R222+0x1800], [R208.64], !P0 ;  /* 0x01800000d0de7fae */ /* 0x0007e4000c121844 */
[----:B------:R-:W-:-:S02]  /*13bb0*/  IMAD R246, R247, 0x7, RZ ;  /* 0x00000007f7f67824 */ /* 0x000fc400078e02ff */
[----:B------:R4:W-:Y:S01]  /*13bc0*/  LDGSTS.E [R222+0x1a00], [R206.64], !P0 ;  /* 0x01a00000cede7fae */ /* 0x0009e2000c121844 */
[----:B--2---:R-:W-:-:S04]  /*13bd0*/  IMAD.WIDE R204, R0, 0x4, R228 ;  /* 0x0000000400cc7825 */ /* 0x004fc800078e02e4 */
[----:B-1----:R-:W-:Y:S01]  /*13be0*/  IMAD.WIDE R202, R0, 0x4, R226 ;  /* 0x0000000400ca7825 */ /* 0x002fe200078e02e2 */
[----:B------:R-:W-:Y:S01]  /*13bf0*/  IADD3 R0, R224, -0x20, RZ ;  /* 0xffffffe0e0007810 */ /* 0x000fe20007ffe0ff */
[----:B------:R3:W-:Y:S04]  /*13c00*/  STL.64 [R1+0x610], R208 ;  /* 0x000610d001007387 */ /* 0x0007e80000100a00 */
[----:B------:R1:W-:Y:S04]  /*13c10*/  LDGSTS.E [R222+0x1c00], [R204.64], !P0 ;  /* 0x01c00000ccde7fae */ /* 0x0003e8000c121844 */
[----:B------:R4:W-:Y:S04]  /*13c20*/  STL.64 [R1+0x618], R206 ;  /* 0x000618ce01007387 */ /* 0x0009e80000100a00 */
[----:B------:R2:W-:Y:S01]  /*13c30*/  LDGSTS.E [R222+0x1e00], [R202.64], !P0 ;  /* 0x01e00000cade7fae */ /* 0x0005e2000c121844 */
[----:B---3--:R-:W-:Y:S01]  /*13c40*/  IMAD.WIDE R208, R246, 0x4, R232 ;  /* 0x00000004f6d07825 */ /* 0x008fe200078e02e8 */
[----:B------:R-:W-:-:S02]  /*13c50*/  ISETP.GE.U32.AND P0, PT, R0, 0x7fffffa1, PT ;  /* 0x7fffffa10000780c */ /* 0x000fc40003f06070 */
[----:B------:R1:W-:Y:S01]  /*13c60*/  STL.64 [R1+0x620], R204 ;  /* 0x000620cc01007387 */ /* 0x0003e20000100a00 */
[----:B------:R-:W-:Y:S02]  /*13c70*/  IMAD R0, R247, 0xb, RZ ;  /* 0x0000000bf7007824 */ /* 0x000fe400078e02ff */
[C---:B----4-:R-:W-:Y:S01]  /*13c80*/  IMAD.WIDE R206, R246.reuse, 0x4, R230 ;  /* 0x00000004f6ce7825 */ /* 0x050fe200078e02e6 */
[----:B------:R2:W-:Y:S04]  /*13c90*/  STL.64 [R1+0x628], R202 ;  /* 0x000628ca01007387 */ /* 0x0005e80000100a00 */
[----:B------:R3:W-:Y:S01]  /*13ca0*/  STL.64 [R1+0x630], R208 ;  /* 0x000630d001007387 */ /* 0x0007e20000100a00 */
[----:B-1----:R-:W-:-:S03]  /*13cb0*/  IMAD.WIDE R204, R246, 0x4, R228 ;  /* 0x00000004f6cc7825 */ /* 0x002fc600078e02e4 */
[----:B------:R3:W-:Y:S01]  /*13cc0*/  LDGSTS.E [R222+0x3800], [R208.64], !P3 ;  /* 0x03800000d0de7fae */ /* 0x0007e2000d921844 */
[----:B--2---:R-:W-:Y:S01]  /*13cd0*/  IMAD.WIDE R202, R246, 0x4, R226 ;  /* 0x00000004f6ca7825 */ /* 0x004fe200078e02e2 */
[----:B------:R-:W-:Y:S02]  /*13ce0*/  IADD3 R246, R224, -0x24, RZ ;  /* 0xffffffdce0f67810 */ /* 0x000fe40007ffe0ff */
[----:B------:R1:W-:Y:S04]  /*13cf0*/  STL.64 [R1+0x638], R206 ;  /* 0x000638ce01007387 */ /* 0x0003e80000100a00 */
[----:B------:R1:W-:Y:S01]  /*13d00*/  LDGSTS.E [R222+0x3a00], [R206.64], !P3 ;  /* 0x03a00000cede7fae */ /* 0x0003e2000d921844 */
[----:B---3--:R-:W-:-:S03]  /*13d10*/  IMAD.WIDE R208, R0, 0x4, R232 ;  /* 0x0000000400d07825 */ /* 0x008fc600078e02e8 */
[----:B------:R2:W-:Y:S04]  /*13d20*/  STL.64 [R1+0x640], R204 ;  /* 0x000640cc01007387 */ /* 0x0005e80000100a00 */
[----:B------:R2:W-:Y:S01]  /*13d30*/  LDGSTS.E [R222+0x3c00], [R204.64], !P3 ;  /* 0x03c00000ccde7fae */ /* 0x0005e2000d921844 */
[----:B-1----:R-:W-:-:S03]  /*13d40*/  IMAD.WIDE R206, R0, 0x4, R230 ;  /* 0x0000000400ce7825 */ /* 0x002fc600078e02e6 */
[----:B------:R1:W-:Y:S04]  /*13d50*/  STL.64 [R1+0x648], R202 ;  /* 0x000648ca01007387 */ /* 0x0003e80000100a00 */
[----:B------:R1:W-:Y:S01]  /*13d60*/  LDGSTS.E [R222+0x3e00], [R202.64], !P3 ;  /* 0x03e00000cade7fae */ /* 0x0003e2000d921844 */
[----:B------:R-:W-:Y:S01]  /*13d70*/  ISETP.GE.U32.AND P3, PT, R246, 0x7fffff9d, PT ;  /* 0x7fffff9df600780c */ /* 0x000fe20003f66070 */
[----:B--2---:R-:W-:Y:S02]  /*13d80*/  IMAD.WIDE R204, R0, 0x4, R228 ;  /* 0x0000000400cc7825 */ /* 0x004fe400078e02e4 */
[----:B------:R2:W-:Y:S02]  /*13d90*/  LDGSTS.E [R222+0x5800], [R208.64], !P1 ;  /* 0x05800000d0de7fae */ /* 0x0005e4000c921844 */
[----:B------:R-:W-:-:S02]  /*13da0*/  IMAD R246, R247, 0xf, RZ ;  /* 0x0000000ff7f67824 */ /* 0x000fc400078e02ff */
[----:B------:R3:W-:Y:S01]  /*13db0*/  LDGSTS.E [R222+0x5a00], [R206.64], !P1 ;  /* 0x05a00000cede7fae */ /* 0x0007e2000c921844 */
[----:B-1----:R-:W-:Y:S01]  /*13dc0*/  IMAD.WIDE R202, R0, 0x4, R226 ;  /* 0x0000000400ca7825 */ /* 0x002fe200078e02e2 */
[----:B------:R-:W-:Y:S02]  /*13dd0*/  IADD3 R0, R224, -0x28, RZ ;  /* 0xffffffd8e0007810 */ /* 0x000fe40007ffe0ff */
[----:B------:R2:W-:Y:S04]  /*13de0*/  STL.64 [R1+0x650], R208 ;  /* 0x000650d001007387 */ /* 0x0005e80000100a00 */
[----:B------:R1:W-:Y:S04]  /*13df0*/  LDGSTS.E [R222+0x5c00], [R204.64], !P1 ;  /* 0x05c00000ccde7fae */ /* 0x0003e8000c921844 */
[----:B------:R3:W-:Y:S04]  /*13e00*/  STL.64 [R1+0x658], R206 ;  /* 0x000658ce01007387 */ /* 0x0007e80000100a00 */
[----:B------:R4:W-:Y:S01]  /*13e10*/  LDGSTS.E [R222+0x5e00], [R202.64], !P1 ;  /* 0x05e00000cade7fae */ /* 0x0009e2000c921844 */
[----:B--2---:R-:W-:Y:S01]  /*13e20*/  IMAD.WIDE R208, R246, 0x4, R232 ;  /* 0x00000004f6d07825 */ /* 0x004fe200078e02e8 */
[----:B------:R-:W-:-:S02]  /*13e30*/  ISETP.GE.U32.AND P1, PT, R0, 0x7fffff99, PT ;  /* 0x7fffff990000780c */ /* 0x000fc40003f26070 */
[----:B------:R1:W-:Y:S01]  /*13e40*/  STL.64 [R1+0x660], R204 ;  /* 0x000660cc01007387 */ /* 0x0003e20000100a00 */
[----:B------:R-:W-:Y:S02]  /*13e50*/  IMAD R0, R247, 0x13, RZ ;  /* 0x00000013f7007824 */ /* 0x000fe400078e02ff */
[C---:B---3--:R-:W-:Y:S01]  /*13e60*/  IMAD.WIDE R206, R246.reuse, 0x4, R230 ;  /* 0x00000004f6ce7825 */ /* 0x048fe200078e02e6 */
[----:B------:R4:W-:Y:S04]  /*13e70*/  STL.64 [R1+0x668], R202 ;  /* 0x000668ca01007387 */ /* 0x0009e80000100a00 */
[----:B------:R2:W-:Y:S01]  /*13e80*/  STL.64 [R1+0x670], R208 ;  /* 0x000670d001007387 */ /* 0x0005e20000100a00 */
[----:B-1----:R-:W-:-:S03]  /*13e90*/  IMAD.WIDE R204, R246, 0x4, R228 ;  /* 0x00000004f6cc7825 */ /* 0x002fc600078e02e4 */
[----:B------:R2:W-:Y:S01]  /*13ea0*/  LDGSTS.E [R222+0x7800], [R208.64], !P6 ;  /* 0x07800000d0de7fae */ /* 0x0005e2000f121844 */
[----:B----4-:R-:W-:Y:S01]  /*13eb0*/  IMAD.WIDE R202, R246, 0x4, R226 ;  /* 0x00000004f6ca7825 */ /* 0x010fe200078e02e2 */
[----:B------:R-:W-:Y:S02]  /*13ec0*/  IADD3 R246, R224, -0x2c, RZ ;  /* 0xffffffd4e0f67810 */ /* 0x000fe40007ffe0ff */
[----:B------:R1:W-:Y:S04]  /*13ed0*/  STL.64 [R1+0x678], R206 ;  /* 0x000678ce01007387 */ /* 0x0003e80000100a00 */
[----:B------:R1:W-:Y:S01]  /*13ee0*/  LDGSTS.E [R222+0x7a00], [R206.64], !P6 ;  /* 0x07a00000cede7fae */ /* 0x0003e2000f121844 */
[----:B--2---:R-:W-:-:S03]  /*13ef0*/  IMAD.WIDE R208, R0, 0x4, R232 ;  /* 0x0000000400d07825 */ /* 0x004fc600078e02e8 */
[----:B------:R2:W-:Y:S04]  /*13f00*/  STL.64 [R1+0x680], R204 ;  /* 0x000680cc01007387 */ /* 0x0005e80000100a00 */
[----:B------:R2:W-:Y:S01]  /*13f10*/  LDGSTS.E [R222+0x7c00], [R204.64], !P6 ;  /* 0x07c00000ccde7fae */ /* 0x0005e2000f121844 */
[----:B-1----:R-:W-:-:S03]  /*13f20*/  IMAD.WIDE R206, R0, 0x4, R230 ;  /* 0x0000000400ce7825 */ /* 0x002fc600078e02e6 */
[----:B------:R1:W-:Y:S04]  /*13f30*/  STL.64 [R1+0x688], R202 ;  /* 0x000688ca01007387 */ /* 0x0003e80000100a00 */
[----:B------:R1:W-:Y:S01]  /*13f40*/  LDGSTS.E [R222+0x7e00], [R202.64], !P6 ;  /* 0x07e00000cade7fae */ /* 0x0003e2000f121844 */
[----:B------:R-:W-:Y:S01]  /*13f50*/  ISETP.GE.U32.AND P6, PT, R246, 0x7fffff95, PT ;  /* 0x7fffff95f600780c */ /* 0x000fe20003fc6070 */
[----:B--2---:R-:W-:Y:S02]  /*13f60*/  IMAD.WIDE R204, R0, 0x4, R228 ;  /* 0x0000000400cc7825 */ /* 0x004fe400078e02e4 */
[----:B------:R2:W-:Y:S01]  /*13f70*/  LDGSTS.E [R222+0x9800], [R208.64], !P4 ;  /* 0x09800000d0de7fae */ /* 0x0005e2000e121844 */
[----:B------:R-:W-:Y:S01]  /*13f80*/  IADD3 R213, R224, -0x40, RZ ;  /* 0xffffffc0e0d57810 */ /* 0x000fe20007ffe0ff */
[----:B------:R-:W-:-:S02]  /*13f90*/  IMAD.MOV.U32 R246, RZ, RZ, 0x3f ;  /* 0x0000003ffff67424 */ /* 0x000fc400078e00ff */
[----:B------:R3:W-:Y:S01]  /*13fa0*/  LDGSTS.E [R222+0x9a00], [R206.64], !P4 ;  /* 0x09a00000cede7fae */ /* 0x0007e2000e121844 */
[----:B-1----:R-:W-:Y:S01]  /*13fb0*/  IMAD.WIDE R202, R0, 0x4, R226 ;  /* 0x0000000400ca7825 */ /* 0x002fe200078e02e2 */
[----:B------:R-:W-:Y:S02]  /*13fc0*/  IADD3 R0, R224, -0x30, RZ ;  /* 0xffffffd0e0007810 */ /* 0x000fe40007ffe0ff */
[----:B------:R1:W-:Y:S01]  /*13fd0*/  LDGSTS.E [R222+0x9c00], [R204.64], !P4 ;  /* 0x09c00000ccde7fae */ /* 0x0003e2000e121844 */
[----:B------:R-:W-:-:S03]  /*13fe0*/  IADD3 R212, R246, c[0x0][0x180], RZ ;  /* 0x00006000f6d47a10 */ /* 0x000fc60007ffe0ff */
[----:B------:R4:W-:Y:S01]  /*13ff0*/  LDGSTS.E [R222+0x9e00], [R202.64], !P4 ;  /* 0x09e00000cade7fae */ /* 0x0009e2000e121844 */
[----:B------:R-:W-:Y:S01]  /*14000*/  ISETP.GE.U32.AND P4, PT, R0, 0x7fffff91, PT ;  /* 0x7fffff910000780c */ /* 0x000fe20003f86070 */
[C---:B------:R-:W-:Y:S02]  /*14010*/  IMAD R0, R247.reuse, 0x17, RZ ;  /* 0x00000017f7007824 */ /* 0x040fe400078e02ff */
[----:B------:R-:W1:Y:S01]  /*14020*/  S2R R224, SR_TID.X ;  /* 0x0000000000e07919 */ /* 0x000e620000002100 */
[----:B------:R-:W-:-:S03]  /*14030*/  IMAD R246, R247, 0x1b, RZ ;  /* 0x0000001bf7f67824 */ /* 0x000fc600078e02ff */
[----:B------:R2:W-:Y:S04]  /*14040*/  STL.64 [R1+0x690], R208 ;  /* 0x000690d001007387 */ /* 0x0005e80000100a00 */
[----:B------:R3:W-:Y:S01]  /*14050*/  STL.64 [R1+0x698], R206 ;  /* 0x000698ce01007387 */ /* 0x0007e20000100a00 */
[----:B------:R-:W-:-:S03]  /*14060*/  IMAD.WIDE R210, R246, 0x4, R232 ;  /* 0x00000004f6d27825 */ /* 0x000fc600078e02e8 */
[----:B------:R1:W-:Y:S04]  /*14070*/  STL.64 [R1+0x6a0], R204 ;  /* 0x0006a0cc01007387 */ /* 0x0003e80000100a00 */
[----:B------:R4:W-:Y:S01]  /*14080*/  STL.64 [R1+0x6a8], R202 ;  /* 0x0006a8ca01007387 */ /* 0x0009e20000100a00 */
[----:B--2---:R-:W-:-:S04]  /*14090*/  IMAD.WIDE R208, R0, 0x4, R226 ;  /* 0x0000000400d07825 */ /* 0x004fc800078e02e2 */
[----:B---3--:R-:W-:-:S04]  /*140a0*/  IMAD.WIDE R206, R0, 0x4, R228 ;  /* 0x0000000400ce7825 */ /* 0x008fc800078e02e4 */
[----:B-1----:R-:W-:-:S04]  /*140b0*/  IMAD.WIDE R204, R0, 0x4, R230 ;  /* 0x0000000400cc7825 */ /* 0x002fc800078e02e6 */
[----:B----4-:R-:W-:-:S04]  /*140c0*/  IMAD.WIDE R202, R0, 0x4, R232 ;  /* 0x0000000400ca7825 */ /* 0x010fc800078e02e8 */
[C---:B------:R-:W-:Y:S01]  /*140d0*/  IMAD.WIDE R220, R246.reuse, 0x4, R230 ;  /* 0x00000004f6dc7825 */ /* 0x040fe200078e02e6 */
[----:B------:R1:W-:Y:S04]  /*140e0*/  STL.64 [R1+0x6b0], R202 ;  /* 0x0006b0ca01007387 */ /* 0x0003e80000100a00 */
[----:B------:R-:W-:Y:S01]  /*140f0*/  STL.64 [R1+0x6d0], R210 ;  /* 0x0006d0d201007387 */ /* 0x000fe20000100a00 */
[----:B------:R-:W-:-:S03]  /*14100*/  IMAD.WIDE R218, R246, 0x4, R228 ;  /* 0x00000004f6da7825 */ /* 0x000fc600078e02e4 */
[----:B------:R2:W-:Y:S01]  /*14110*/  STL.64 [R1+0x6b8], R204 ;  /* 0x0006b8cc01007387 */ /* 0x0005e20000100a00 */
[----:B------:R-:W-:-:S03]  /*14120*/  IMAD R214, R247, 0x1f, RZ ;  /* 0x0000001ff7d67824 */ /* 0x000fc600078e02ff */
[----:B------:R3:W-:Y:S01]  /*14130*/  STL.64 [R1+0x6c0], R206 ;  /* 0x0006c0ce01007387 */ /* 0x0007e20000100a00 */
[----:B------:R-:W-:-:S03]  /*14140*/  IMAD.WIDE R216, R246, 0x4, R226 ;  /* 0x00000004f6d87825 */ /* 0x000fc600078e02e2 */
[----:B------:R1:W-:Y:S04]  /*14150*/  LDGSTS.E [R222+0xb800], [R202.64], !P5 ;  /* 0x0b800000cade7fae */ /* 0x0003e8000e921844 */
[----:B------:R-:W-:Y:S04]  /*14160*/  STL.64 [R1+0x6c8], R208 ;  /* 0x0006c8d001007387 */ /* 0x000fe80000100a00 */
[----:B------:R2:W-:Y:S04]  /*14170*/  LDGSTS.E [R222+0xba00], [R204.64], !P5 ;  /* 0x0ba00000ccde7fae */ /* 0x0005e8000e921844 */
[----:B-1----:R1:W5:Y:S04]  /*14180*/  LDL.LU.64 R202, [R1+0x44d8] ;  /* 0x0044d80001ca7983 */ /* 0x0023680000300a00 */
[----:B------:R3:W-:Y:S04]  /*14190*/  LDGSTS.E [R222+0xbc00], [R206.64], !P5 ;  /* 0x0bc00000cede7fae */ /* 0x0007e8000e921844 */
[----:B------:R4:W-:Y:S04]  /*141a0*/  STL.64 [R1+0x6d8], R220 ;  /* 0x0006d8dc01007387 */ /* 0x0009e80000100a00 */
[----:B------:R1:W-:Y:S04]  /*141b0*/  LDGSTS.E [R222+0xbe00], [R208.64], !P5 ;  /* 0x0be00000d0de7fae */ /* 0x0003e8000e921844 */
[----:B--2---:R2:W5:Y:S04]  /*141c0*/  LDL.LU.64 R204, [R1+0x44d0] ;  /* 0x0044d00001cc7983 */ /* 0x0045680000300a00 */
[----:B------:R1:W-:Y:S04]  /*141d0*/  LDGSTS.E [R222+0xd800], [R210.64], !P2 ;  /* 0x0d800000d2de7fae */ /* 0x0003e8000d121844 */
[----:B------:R1:W-:Y:S04]  /*141e0*/  STL.64 [R1+0x6e0], R218 ;  /* 0x0006e0da01007387 */ /* 0x0003e80000100a00 */
[----:B------:R4:W-:Y:S04]  /*141f0*/  LDGSTS.E [R222+0xda00], [R220.64], !P2 ;  /* 0x0da00000dcde7fae */ /* 0x0009e8000d121844 */
[----:B---3--:R2:W5:Y:S04]  /*14200*/  LDL.LU.64 R206, [R1+0x44c8] ;  /* 0x0044c80001ce7983 */ /* 0x0085680000300a00 */
[----:B------:R1:W-:Y:S01]  /*14210*/  LDGSTS.E [R222+0xdc00], [R218.64], !P2 ;  /* 0x0dc00000dade7fae */ /* 0x0003e2000d121844 */
[----:B----4-:R-:W-:-:S03]  /*14220*/  IMAD.WIDE R220, R214, 0x4, R232 ;  /* 0x00000004d6dc7825 */ /* 0x010fc600078e02e8 */
[----:B------:R3:W-:Y:S01]  /*14230*/  STL.64 [R1+0x6e8], R216 ;  /* 0x0006e8d801007387 */ /* 0x0007e20000100a00 */
[----:B------:R-:W-:-:S03]  /*14240*/  ISETP.GT.AND P5, PT, R212, 0x3f, PT ;  /* 0x0000003fd400780c */ /* 0x000fc60003fa4270 */
[----:B------:R3:W-:Y:S01]  /*14250*/  LDGSTS.E [R222+0xde00], [R216.64], !P2 ;  /* 0x0de00000d8de7fae */ /* 0x0007e2000d121844 */
[----:B-1----:R-:W-:Y:S01]  /*14260*/  IMAD.WIDE R218, R214, 0x4, R230 ;  /* 0x00000004d6da7825 */ /* 0x002fe200078e02e6 */
[----:B------:R-:W-:Y:S02]  /*14270*/  LOP3.LUT R224, R224, 0x3f, RZ, 0xc0, !PT ;  /* 0x0000003fe0e07812 */ /* 0x000fe400078ec0ff */
[----:B------:R1:W-:Y:S01]  /*14280*/  LDGSTS.E [R222+0xf800], [R220.64], !P0 ;  /* 0x0f800000dcde7fae */ /* 0x0003e2000c121844 */
[----:B------:R-:W-:-:S03]  /*14290*/  SEL R0, RZ, 0x4, !P5 ;  /* 0x00000004ff007807 */ /* 0x000fc60006800000 */
[----:B------:R2:W5:Y:S01]  /*142a0*/  LDL.LU.64 R208, [R1+0x44c0] ;  /* 0x0044c00001d07983 */ /* 0x0005620000300a00 */
[----:B---3--:R-:W-:-:S03]  /*142b0*/  IMAD.WIDE R216, R214, 0x4, R228 ;  /* 0x00000004d6d87825 */ /* 0x008fc600078e02e4 */
[----:B------:R3:W-:Y:S01]  /*142c0*/  LDGSTS.E [R222+0xfa00], [R218.64], !P0 ;  /* 0x0fa00000dade7fae */ /* 0x0007e2000c121844 */
[----:B------:R-:W-:-:S03]  /*142d0*/  IMAD.WIDE R214, R214, 0x4, R226 ;  /* 0x00000004d6d67825 */ /* 0x000fc600078e02e2 */
[----:B------:R2:W5:Y:S01]  /*142e0*/  LDL.LU.64 R210, [R1+0x44b8] ;  /* 0x0044b80001d27983 */ /* 0x0005620000300a00 */
[----:B------:R-:W-:-:S03]  /*142f0*/  ISETP.GE.AND P2, PT, R224, c[0x0][0x180], PT ;  /* 0x00006000e0007a0c */ /* 0x000fc60003f46270 */
[----:B------:R4:W-:Y:S04]  /*14300*/  LDGSTS.E [R222+0xfc00], [R216.64], !P0 ;  /* 0x0fc00000d8de7fae */ /* 0x0009e8000c121844 */
[----:B------:R-:W-:Y:S04]  /*14310*/  STL.64 [R1+0x6f0], R220 ;  /* 0x0006f0dc01007387 */ /* 0x000fe80000100a00 */
[----:B------:R1:W-:Y:S01]  /*14320*/  LDGSTS.E [R222+0xfe00], [R214.64], !P0 ;  /* 0x0fe00000d6de7fae */ /* 0x0003e2000c121844 */
[----:B------:R-:W-:-:S03]  /*14330*/  ISETP.GE.AND P0, PT, R224, R213, PT ;  /* 0x000000d5e000720c */ /* 0x000fc60003f06270 */
[----:B------:R-:W-:Y:S01]  /*14340*/  STL.64 [R1+0x6f8], R218 ;  /* 0x0006f8da01007387 */ /* 0x000fe20000100a00 */
[----:B------:R-:W-:-:S03]  /*14350*/  SEL R246, R0, RZ, !P2 ;  /* 0x000000ff00f67207 */ /* 0x000fc60005000000 */
[----:B------:R4:W-:Y:S01]  /*14360*/  STL.64 [R1+0x700], R216 ;  /* 0x000700d801007387 */ /* 0x0009e20000100a00 */
[----:B------:R-:W-:Y:S02]  /*14370*/  SEL R0, RZ, 0x4, P0 ;  /* 0x00000004ff007807 */ /* 0x000fe40000000000 */
[----:B------:R-:W-:Y:S01]  /*14380*/  ISETP.GE.U32.AND P2, PT, R213, 0x7fffff81, PT ;  /* 0x7fffff81d500780c */ /* 0x000fe20003f46070 */
[----:B------:R1:W-:Y:S01]  /*14390*/  STL.64 [R1+0x748], R214 ;  /* 0x000748d601007387 */ /* 0x0003e20000100a00 */
[----:B------:R-:W-:Y:S01]  /*143a0*/  ISETP.GT.AND P0, PT, R212, 0x7f, PT ;  /* 0x0000007fd400780c */ /* 0x000fe20003f04270 */
[----:B----4-:R-:W-:-:S04]  /*143b0*/  IMAD R216, R247, 0x23, RZ ;  /* 0x00000023f7d87824 */ /* 0x010fc800078e02ff */
[----:B------:R-:W-:-:S04]  /*143c0*/  IMAD.WIDE R212, R216, 0x4, R232 ;  /* 0x00000004d8d47825 */ /* 0x000fc800078e02e8 */
[C---:B-1----:R-:W-:Y:S01]  /*143d0*/  IMAD.WIDE R214, R216.reuse, 0x4, R230 ;  /* 0x00000004d8d67825 */ /* 0x042fe200078e02e6 */
[----:B------:R1:W-:Y:S03]  /*143e0*/  STL.64 [R1+0x7a0], R212 ;  /* 0x0007a0d401007387 */ /* 0x0003e60000100a00 */
[C---:B------:R-:W-:Y:S01]  /*143f0*/  IMAD.WIDE R220, R216.reuse, 0x4, R228 ;  /* 0x00000004d8dc7825 */ /* 0x040fe200078e02e4 */
[----:B------:R4:W-:Y:S03]  /*14400*/  STL.64 [R1+0x7e8], R214 ;  /* 0x0007e8d601007387 */ /* 0x0009e60000100a00 */
[----:B------:R-:W-:Y:S01]  /*14410*/  IMAD.WIDE R216, R216, 0x4, R226 ;  /* 0x00000004d8d87825 */ /* 0x000fe200078e02e2 */
[----:B------:R1:W-:Y:S03]  /*14420*/  LDGSTS.E [R222+0x11800], [R212.64], !P3 ;  /* 0x11800000d4de7fae */ /* 0x0003e6000d921844 */
[----:B---3--:R-:W-:Y:S01]  /*14430*/  IMAD R218, R247, 0x27, RZ ;  /* 0x00000027f7da7824 */ /* 0x008fe200078e02ff */
[----:B------:R4:W-:Y:S04]  /*14440*/  LDGSTS.E [R222+0x11a00], [R214.64], !P3 ;  /* 0x11a00000d6de7fae */ /* 0x0009e8000d921844 */
[----:B------:R3:W-:Y:S04]  /*14450*/  LDGSTS.E [R222+0x11c00], [R220.64], !P3 ;  /* 0x11c00000dcde7fae */ /* 0x0007e8000d921844 */
[----:B-1----:R2:W5:Y:S04]  /*14460*/  LDL.LU.64 R212, [R1+0x44b0] ;  /* 0x0044b00001d47983 */ /* 0x0025680000300a00 */
[----:B------:R3:W-:Y:S04]  /*14470*/  STL.64 [R1+0x800], R220 ;  /* 0x000800dc01007387 */ /* 0x0007e80000100a00 */
[----:B----4-:R2:W5:Y:S04]  /*14480*/  LDL.LU.64 R214, [R1+0x44a8] ;  /* 0x0044a80001d67983 */ /* 0x0105680000300a00 */
[----:B------:R1:W-:Y:S04]  /*14490*/  STL.64 [R1+0x818], R216 ;  /* 0x000818d801007387 */ /* 0x0003e80000100a00 */
[----:B------:R1:W-:Y:S01]  /*144a0*/  LDGSTS.E [R222+0x11e00], [R216.64], !P3 ;  /* 0x11e00000d8de7fae */ /* 0x0003e2000d921844 */
[----:B---3--:R-:W-:Y:S01]  /*144b0*/  IMAD.WIDE R220, R218, 0x4, R230 ;  /* 0x00000004dadc7825 */ /* 0x008fe200078e02e6 */
[----:B------:R-:W-:-:S02]  /*144c0*/  SEL R0, R0, RZ, P0 ;  /* 0x000000ff00007207 */ /* 0x000fc40000000000 */
[----:B------:R-:W-:Y:S01]  /*144d0*/  ISETP.NE.U32.AND P0, PT, R246, RZ, PT ;  /* 0x000000fff600720c */ /* 0x000fe20003f05070 */
[----:B------:R-:W-:Y:S02]  /*144e0*/  IMAD.MOV.U32 R246, RZ, RZ, c[0x0][0x180] ;  /* 0x00006000fff67624 */ /* 0x000fe400078e00ff */
[----:B-1----:R-:W-:-:S05]  /*144f0*/  IMAD.WIDE R216, R218, 0x4, R232 ;  /* 0x00000004dad87825 */ /* 0x002fca00078e02e8 */
[----:B------:R1:W-:Y:S04]  /*14500*/  STL.64 [R1+0x840], R216 ;  /* 0x000840d801007387 */ /* 0x0003e80000100a00 */
[----:B------:R1:W-:Y:S01]  /*14510*/  LDGSTS.E [R222+0x13800], [R216.64], !P1 ;  /* 0x13800000d8de7fae */ /* 0x0003e2000c921844 */
[----:B------:R-:W-:-:S03]  /*14520*/  ISETP.NE.U32.AND P3, PT, R0, RZ, PT ;  /* 0x000000ff0000720c */ /* 0x000fc60003f65070 */
[----:B------:R3:W-:Y:S01]  /*14530*/  LDGSTS.E [R222+0x13a00], [R220.64], !P1 ;  /* 0x13a00000dcde7fae */ /* 0x0007e2000c921844 */
[----:B------:R-:W-:-:S03]  /*14540*/  IADD3 R0, R246, -0x34, RZ ;  /* 0xffffffccf6007810 */ /* 0x000fc60007ffe0ff */
[----:B-1----:R2:W5:Y:S04]  /*14550*/  LDL.LU.64 R216, [R1+0x44a0] ;  /* 0x0044a00001d87983 */ /* 0x0025680000300a00 */
[----:B------:R3:W-:Y:S02]  /*14560*/  STL.64 [R1+0x858], R220 ;  /* 0x000858dc01007387 */ /* 0x0007e40000100a00 */
[----:B---3--:R-:W-:-:S04]  /*14570*/  IMAD.WIDE R220, R218, 0x4, R228 ;  /* 0x00000004dadc7825 */ /* 0x008fc800078e02e4 */
[----:B------:R-:W-:Y:S01]  /*14580*/  IMAD.WIDE R218, R218, 0x4, R226 ;  /* 0x00000004dada7825 */ /* 0x000fe200078e02e2 */
[----:B------:R1:W-:Y:S04]  /*14590*/  LDGSTS.E [R222+0x13c00], [R220.64], !P1 ;  /* 0x13c00000dcde7fae */ /* 0x0003e8000c921844 */
[----:B------:R3:W-:Y:S01]  /*145a0*/  LDGSTS.E [R222+0x13e00], [R218.64], !P1 ;  /* 0x13e00000dade7fae */ /* 0x0007e2000c921844 */
[----:B------:R-:W-:Y:S01]  /*145b0*/  ISETP.GE.U32.AND P1, PT, R0, 0x7fffff8d, PT ;  /* 0x7fffff8d0000780c */ /* 0x000fe20003f26070 */
[----:B------:R-:W-:Y:S02]  /*145c0*/  IMAD R0, R247, 0x2b, RZ ;  /* 0x0000002bf7007824 */ /* 0x000fe400078e02ff */
[----:B------:R1:W-:Y:S04]  /*145d0*/  STL.64 [R1+0x870], R220 ;  /* 0x000870dc01007387 */ /* 0x0003e80000100a00 */
[----:B------:R3:W-:Y:S01]  /*145e0*/  STL.64 [R1+0x888], R218 ;  /* 0x000888da01007387 */ /* 0x0007e20000100a00 */
[----:B-1----:R-:W-:-:S04]  /*145f0*/  IMAD.WIDE R220, R0, 0x4, R232 ;  /* 0x0000000400dc7825 */ /* 0x002fc800078e02e8 */
[C---:B---3--:R-:W-:Y:S01]  /*14600*/  IMAD.WIDE R218, R0.reuse, 0x4, R230 ;  /* 0x0000000400da7825 */ /* 0x048fe200078e02e6 */
[----:B------:R1:W-:Y:S04]  /*14610*/  STL.64 [R1+0x8b0], R220 ;  /* 0x0008b0dc01007387 */ /* 0x0003e80000100a00 */
[----:B------:R1:W-:Y:S04]  /*14620*/  LDGSTS.E [R222+0x15800], [R220.64], !P6 ;  /* 0x15800000dcde7fae */ /* 0x0003e8000f121844 */
[----:B------:R3:W-:Y:S04]  /*14630*/  STL.64 [R1+0x8c8], R218 ;  /* 0x0008c8da01007387 */ /* 0x0007e80000100a00 */
[----:B------:R3:W-:Y:S01]  /*14640*/  LDGSTS.E [R222+0x15a00], [R218.64], !P6 ;  /* 0x15a00000dade7fae */ /* 0x0007e2000f121844 */
[----:B-1----:R-:W-:-:S05]  /*14650*/  IMAD.WIDE R220, R0, 0x4, R228 ;  /* 0x0000000400dc7825 */ /* 0x002fca00078e02e4 */
[----:B------:R1:W-:Y:S01]  /*14660*/  LDGSTS.E [R222+0x15c00], [R220.64], !P6 ;  /* 0x15c00000dcde7fae */ /* 0x0003e2000f121844 */
[----:B---3--:R-:W-:Y:S01]  /*14670*/  IMAD.WIDE R218, R0, 0x4, R226 ;  /* 0x0000000400da7825 */ /* 0x008fe200078e02e2 */
[----:B------:R-:W-:-:S04]  /*14680*/  IADD3 R0, R246, -0x38, RZ ;  /* 0xffffffc8f6007810 */ /* 0x000fc80007ffe0ff */
        /* <DEDUP_REMOVED lines=56> */
[----:B-1----:R-:W-:-:S04]  /*14a10*/  IMAD.WIDE R220, R0, 0x4, R226 ;  /* 0x0000000400dc7825 */ /* 0x002fc800078e02e2 */
[----:B---3--:R-:W-:Y:S01]  /*14a20*/  IMAD.WIDE R218, R0, 0x4, R228 ;  /* 0x0000000400da7825 */ /* 0x008fe200078e02e4 */
[----:B------:R-:W-:-:S04]  /*14a30*/  IADD3 R0, R246, -0x49, RZ ;  /* 0xffffffb7f6007810 */ /* 0x000fc80007ffe0ff */
[----:B------:R1:W-:Y:S04]  /*14a40*/  LDGSTS.E [R222+0x1dc00], [R218.64], !P4 ;  /* 0x1dc00000dade7fae */ /* 0x0003e8000e121844 */
[----:B------:R1:W-:Y:S01]  /*14a50*/  LDGSTS.E [R222+0x1de00], [R220.64], !P4 ;  /* 0x1de00000dcde7fae */ /* 0x0003e2000e121844 */
[----:B------:R-:W-:Y:S01]  /*14a60*/  ISETP.GE.U32.AND P4, PT, R0, 0x7fffff78, PT ;  /* 0x7fffff780000780c */ /* 0x000fe20003f86070 */
[----:B------:R-:W-:Y:S01]  /*14a70*/  IMAD R0, R247, 0x3f, RZ ;  /* 0x0000003ff7007824 */ /* 0x000fe200078e02ff */
[----:B------:R-:W-:Y:S01]  /*14a80*/  LOP3.LUT R247, R225, 0x60, RZ, 0x3c, !PT ;  /* 0x00000060e1f77812 */ /* 0x000fe200078e3cff */
[----:B------:R3:W-:Y:S02]  /*14a90*/  STL.64 [R1+0xb98], R218 ;  /* 0x000b98da01007387 */ /* 0x0007e40000100a00 */
[----:B------:R-:W-:-:S05]  /*14aa0*/  IMAD.WIDE R224, R0, 0x4, R232 ;  /* 0x0000000400e07825 */ /* 0x000fca00078e02e8 */
[----:B------:R4:W-:Y:S01]  /*14ab0*/  LDGSTS.E [R247+0x1f800], [R224.64], !P2 ;  /* 0x1f800000e0f77fae */ /* 0x0009e2000d121844 */
[----:B-1----:R-:W-:-:S03]  /*14ac0*/  IMAD.WIDE R222, R0, 0x4, R230 ;  /* 0x0000000400de7825 */ /* 0x002fc600078e02e6 */
[----:B---3--:R2:W5:Y:S04]  /*14ad0*/  LDL.LU.64 R218, [R1+0x4498] ;  /* 0x0044980001da7983 */ /* 0x0085680000300a00 */
[----:B------:R1:W-:Y:S04]  /*14ae0*/  STL.64 [R1+0xba0], R220 ;  /* 0x000ba0dc01007387 */ /* 0x0003e80000100a00 */
[----:B------:R3:W-:Y:S04]  /*14af0*/  LDGSTS.E [R247+0x1fa00], [R222.64], !P2 ;  /* 0x1fa00000def77fae */ /* 0x0007e8000d121844 */
[----:B-1----:R2:W5:Y:S04]  /*14b00*/  LDL.LU.64 R220, [R1+0x4490] ;  /* 0x0044900001dc7983 */ /* 0x0025680000300a00 */
[----:B------:R4:W-:Y:S04]  /*14b10*/  STL.64 [R1+0x9b0], R224 ;  /* 0x0009b0e001007387 */ /* 0x0009e80000100a00 */
[----:B------:R3:W-:Y:S01]  /*14b20*/  STL.64 [R1+0xba8], R222 ;  /* 0x000ba8de01007387 */ /* 0x0007e20000100a00 */
[----:B----4-:R-:W-:-:S04]  /*14b30*/  IMAD.WIDE R224, R0, 0x4, R226 ;  /* 0x0000000400e07825 */ /* 0x010fc800078e02e2 */
[----:B---3--:R-:W-:Y:S01]  /*14b40*/  IMAD.WIDE R222, R0, 0x4, R228 ;  /* 0x0000000400de7825 */ /* 0x008fe200078e02e4 */
[----:B------:R-:W-:Y:S02]  /*14b50*/  IADD3 R0, R246, -0x4d, RZ ;  /* 0xffffffb3f6007810 */ /* 0x000fe40007ffe0ff */
[----:B------:R-:W1:Y:S04]  /*14b60*/  S2R R246, SR_TID.X ;  /* 0x0000000000f67919 */ /* 0x000e680000002100 */
[----:B------:R3:W-:Y:S04]  /*14b70*/  LDGSTS.E [R247+0x1fc00], [R222.64], !P2 ;  /* 0x1fc00000def77fae */ /* 0x0007e8000d121844 */
[----:B------:R4:W-:Y:S01]  /*14b80*/  LDGSTS.E [R247+0x1fe00], [R224.64], !P2 ;  /* 0x1fe00000e0f77fae */ /* 0x0009e2000d121844 */
[----:B------:R-:W-:-:S03]  /*14b90*/  ISETP.GE.U32.AND P2, PT, R0, 0x7fffff74, PT ;  /* 0x7fffff740000780c */ /* 0x000fc60003f46070 */
[----:B------:R3:W-:Y:S01]  /*14ba0*/  STL.64 [R1+0xbb0], R222 ;  /* 0x000bb0de01007387 */ /* 0x0007e20000100a00 */
[----:B-1----:R-:W-:-:S03]  /*14bb0*/  LOP3.LUT R0, R246, 0x3f, RZ, 0xc0, !PT ;  /* 0x0000003ff6007812 */ /* 0x002fc600078ec0ff */
[----:B---3--:R2:W5:Y:S01]  /*14bc0*/  LDL.LU.64 R222, [R1+0x4488] ;  /* 0x0044880001de7983 */ /* 0x0085620000300a00 */
[----:B------:R-:W-:Y:S01]  /*14bd0*/  SHF.R.S32.HI R246, RZ, 0x6, R246 ;  /* 0x00000006fff67819 */ /* 0x000fe200000114f6 */
[----:B------:R-:W-:-:S03]  /*14be0*/  IMAD.SHL.U32 R0, R0, 0x4, RZ ;  /* 0x0000000400007824 */ /* 0x000fc600078e00ff */
[----:B------:R-:W-:Y:S01]  /*14bf0*/  SGXT R246, R246, 0x1 ;  /* 0x00000001f6f6781a */ /* 0x000fe20000000200 */
[----:B------:R4:W-:Y:S03]  /*14c00*/  STL.64 [R1+0xbb8], R224 ;  /* 0x000bb8e001007387 */ /* 0x0009e60000100a00 */
[----:B------:R-:W-:Y:S01]  /*14c10*/  LOP3.LUT R246, R0, 0x110, R246, 0x78, !PT ;  /* 0x0000011000f67812 */ /* 0x000fe200078e78f6 */
[----:B----4-:R2:W5:Y:S04]  /*14c20*/  LDL.LU.64 R224, [R1+0x4480] ;  /* 0x0044800001e07983 */ /* 0x0105680000300a00 */
[----:B------:R2:W-:Y:S01]  /*14c30*/  STL [R1+0x3440], R246 ;  /* 0x003440f601007387 */ /* 0x0005e20000100800 */
[----:B------:R-:W-:-:S05]  /*14c40*/  MOV R247, c[0x0][0x188] ;  /* 0x0000620000f77a02 */ /* 0x000fca0000000f00 */
[----:B------:R-:W-:Y:S02]  /*14c50*/  IMAD.SHL.U32 R247, R247, 0x40, RZ ;  /* 0x00000040f7f77824 */ /* 0x000fe400078e00ff */
[----:B------:R1:W-:Y:S04]  /*14c60*/  STL.64 [R1+0x46d0], R42 ;  /* 0x0046d02a01007387 */ /* 0x0003e80000100a00 */
[----:B------:R-:W0:Y:S04]  /*14c70*/  LDGDEPBAR ;  /* 0x00000000000079af */ /* 0x000e280000000000 */
[----:B-1----:R-:W3:Y:S04]  /*14c80*/  LDL.64 R42, [R1+0x288] ;  /* 0x00028800012a7983 */ /* 0x002ee80000100a00 */
[----:B------:R1:W-:Y:S04]  /*14c90*/  STL.64 [R1+0x46c8], R40 ;  /* 0x0046c82801007387 */ /* 0x0003e80000100a00 */
[----:B-1----:R-:W4:Y:S04]  /*14ca0*/  LDL.64 R40, [R1+0xc00] ;  /* 0x000c000001287983 */ /* 0x002f280000100a00 */
[----:B------:R1:W-:Y:S04]  /*14cb0*/  STL.64 [R1+0x46c0], R38 ;  /* 0x0046c02601007387 */ /* 0x0003e80000100a00 */
[----:B-12---:R-:W2:Y:S04]  /*14cc0*/  LDL.64 R38, [R1+0x2a0] ;  /* 0x0002a00001267983 */ /* 0x006ea80000100a00 */
[----:B------:R1:W-:Y:S04]  /*14cd0*/  STL.64 [R1+0x46b8], R36 ;  /* 0x0046b82401007387 */ /* 0x0003e80000100a00 */
[----:B-1----:R-:W2:Y:S04]  /*14ce0*/  LDL.64 R36, [R1+0x298] ;  /* 0x0002980001247983 */ /* 0x002ea80000100a00 */
[----:B------:R1:W-:Y:S04]  /*14cf0*/  STL.64 [R1+0x46b0], R34 ;  /* 0x0046b02201007387 */ /* 0x0003e80000100a00 */
[----:B-1----:R-:W2:Y:S04]  /*14d00*/  LDL.64 R34, [R1+0xc50] ;  /* 0x000c500001227983 */ /* 0x002ea80000100a00 */
[----:B------:R1:W-:Y:S04]  /*14d10*/  STL.64 [R1+0x46a8], R32 ;  /* 0x0046a82001007387 */ /* 0x0003e80000100a00 */
[----:B-1----:R-:W2:Y:S04]  /*14d20*/  LDL.64 R32, [R1+0xbc8] ;  /* 0x000bc80001207983 */ /* 0x002ea80000100a00 */
[----:B------:R1:W-:Y:S04]  /*14d30*/  STL.64 [R1+0x46a0], R30 ;  /* 0x0046a01e01007387 */ /* 0x0003e80000100a00 */
[----:B-1----:R-:W3:Y:S04]  /*14d40*/  LDL.64 R30, [R1+0x290] ;  /* 0x00029000011e7983 */ /* 0x002ee80000100a00 */
[----:B------:R1:W-:Y:S04]  /*14d50*/  STL.64 [R1+0x4698], R28 ;  /* 0x0046981c01007387 */ /* 0x0003e80000100a00 */
[----:B-1----:R-:W3:Y:S04]  /*14d60*/  LDL.64 R28, [R1+0xbd8] ;  /* 0x000bd800011c7983 */ /* 0x002ee80000100a00 */
[----:B------:R1:W-:Y:S04]  /*14d70*/  STL.64 [R1+0x4690], R26 ;  /* 0x0046901a01007387 */ /* 0x0003e80000100a00 */
[----:B-1----:R-:W3:Y:S04]  /*14d80*/  LDL.64 R26, [R1+0xc28] ;  /* 0x000c2800011a7983 */ /* 0x002ee80000100a00 */
[----:B------:R-:W-:Y:S04]  /*14d90*/  STL.64 [R1+0x4688], R24 ;  /* 0x0046881801007387 */ /* 0x000fe80000100a00 */
        /* <DEDUP_REMOVED lines=13> */
[----:B------:R1:W-:Y:S04]  /*14e70*/  STL.64 [R1+0x4618], R234 ;  /* 0x004618ea01007387 */ /* 0x0003e80000100a00 */
[----:B------:R1:W-:Y:S04]  /*14e80*/  STL.64 [R1+0x4610], R236 ;  /* 0x004610ec01007387 */ /* 0x0003e80000100a00 */
[----:B------:R-:W-:Y:S04]  /*14e90*/  STL.64 [R1+0x4608], R238 ;  /* 0x004608ee01007387 */ /* 0x000fe80000100a00 */
[----:B------:R-:W-:Y:S04]  /*14ea0*/  STL.64 [R1+0x4600], R240 ;  /* 0x004600f001007387 */ /* 0x000fe80000100a00 */
[----:B-1----:R-:W4:Y:S04]  /*14eb0*/  LDL.64 R234, [R1+0x2a8] ;  /* 0x0002a80001ea7983 */ /* 0x002f280000100a00 */
[----:B------:R-:W4:Y:S04]  /*14ec0*/  LDL.64 R242, [R1+0x2b0] ;  /* 0x0002b00001f27983 */ /* 0x000f280000100a00 */
        /* <DEDUP_REMOVED lines=13> */
[----:B--2---:R1:W-:Y:S04]  /*14fa0*/  LDGSTS.E [R246+0x40000], [R32.64], P0 ;  /* 0x4000000020f67fae */ /* 0x0043e80008121844 */
[----:B------:R2:W-:Y:S04]  /*14fb0*/  LDGSTS.E [R246+0x40800], [R34.64], P0 ;  /* 0x4080000022f67fae */ /* 0x0005e80008121844 */
[----:B-1----:R-:W4:Y:S04]  /*14fc0*/  LDL.64 R32, [R1+0x2b8] ;  /* 0x0002b80001207983 */ /* 0x002f280000100a00 */
[----:B--2---:R-:W2:Y:S04]  /*14fd0*/  LDL.64 R34, [R1+0x2c0] ;  /* 0x0002c00001227983 */ /* 0x004ea80000100a00 */
[----:B---3--:R1:W-:Y:S04]  /*14fe0*/  LDGSTS.E [R246+0x41000], [R26.64], P0 ;  /* 0x410000001af67fae */ /* 0x0083e80008121844 */
[----:B----4-:R3:W-:Y:S04]  /*14ff0*/  LDGSTS.E [R246+0x41800], [R40.64], P0 ;  /* 0x4180000028f67fae */ /* 0x0107e80008121844 */
[----:B------:R4:W-:Y:S04]  /*15000*/  LDGSTS.E [R246+0x42000], [R28.64], P0 ;  /* 0x420000001cf67fae */ /* 0x0009e80008121844 */
[----:B-1----:R-:W2:Y:S04]  /*15010*/  LDL.64 R26, [R1+0x2d0] ;  /* 0x0002d000011a7983 */ /* 0x002ea80000100a00 */
[----:B---3--:R-:W3:Y:S04]  /*15020*/  LDL.64 R40, [R1+0x2d8] ;  /* 0x0002d80001287983 */ /* 0x008ee80000100a00 */
[----:B------:R1:W-:Y:S04]  /*15030*/  LDGSTS.E [R246+0x42800], [R42.64], P0 ;  /* 0x428000002af67fae */ /* 0x0003e80008121844 */
[----:B----4-:R-:W3:Y:S04]  /*15040*/  LDL.64 R28, [R1+0x458] ;  /* 0x00045800011c7983 */ /* 0x010ee80000100a00 */
[----:B------:R1:W-:Y:S04]  /*15050*/  LDGSTS.E [R246+0x43000], [R30.64], P0 ;  /* 0x430000001ef67fae */ /* 0x0003e80008121844 */
[----:B-1----:R-:W3:Y:S04]  /*15060*/  LDL.64 R42, [R1+0x2e0] ;  /* 0x0002e000012a7983 */ /* 0x002ee80000100a00 */
[----:B------:R1:W-:Y:S04]  /*15070*/  LDGSTS.E [R246+0x43800], [R36.64], P0 ;  /* 0x4380000024f67fae */ /* 0x0003e80008121844 */
[----:B------:R1:W-:Y:S04]  /*15080*/  LDGSTS.E [R246+0x44000], [R38.64], P0 ;  /* 0x4400000026f67fae */ /* 0x0003e80008121844 */
[----:B------:R-:W3:Y:S04]  /*15090*/  LDL.64 R30, [R1+0x3e8] ;  /* 0x0003e800011e7983 */ /* 0x000ee80000100a00 */
[----:B-1----:R-:W3:Y:S04]  /*150a0*/  LDL.64 R36, [R1+0x3f8] ;  /* 0x0003f80001247983 */ /* 0x002ee80000100a00 */
[----:B------:R-:W3:Y:S04]  /*150b0*/  LDL.64 R38, [R1+0x3e0] ;  /* 0x0003e00001267983 */ /* 0x000ee80000100a00 */
[----:B------:R1:W-:Y:S04]  /*150c0*/  LDGSTS.E [R246+0x44800], [R234.64], P0 ;  /* 0x44800000eaf67fae */ /* 0x0003e80008121844 */
[----:B------:R1:W-:Y:S04]  /*150d0*/  LDGSTS.E [R246+0x45000], [R242.64], P0 ;  /* 0x45000000f2f67fae */ /* 0x0003e80008121844 */
[----:B-1----:R-:W3:Y:S04]  /*150e0*/  LDL.64 R234, [R1+0x3a0] ;  /* 0x0003a00001ea7983 */ /* 0x002ee80000100a00 */
[----:B------:R-:W3:Y:S04]  /*150f0*/  LDL.64 R242, [R1+0x398] ;  /* 0x0003980001f27983 */ /* 0x000ee80000100a00 */
[----:B------:R1:W-:Y:S04]  /*15100*/  LDGSTS.E [R246+0x45800], [R32.64], P0 ;  /* 0x4580000020f67fae */ /* 0x0003e80008121844 */
[----:B--2---:R2:W-:Y:S04]  /*15110*/  LDGSTS.E [R246+0x46000], [R34.64], P0 ;  /* 0x4600000022f67fae */ /* 0x0045e80008121844 */
[----:B------:R2:W-:Y:S04]  /*15120*/  LDGSTS.E [R246+0x46800], [R244.64], P0 ;  /* 0x46800000f4f67fae */ /* 0x0005e80008121844 */
[----:B-1----:R-:W4:Y:S04]  /*15130*/  LDL.64 R32, [R1+0x3d8] ;  /* 0x0003d80001207983 */ /* 0x002f280000100a00 */
[----:B--2---:R-:W2:Y:S04]  /*15140*/  LDL.64 R34, [R1+0x3d0] ;  /* 0x0003d00001227983 */ /* 0x004ea80000100a00 */
[----:B------:R-:W2:Y:S04]  /*15150*/  LDL.64 R244, [R1+0x380] ;  /* 0x0003800001f47983 */ /* 0x000ea80000100a00 */
[----:B------:R1:W-:Y:S04]  /*15160*/  LDGSTS.E [R246+0x47000], [R26.64], P0 ;  /* 0x470000001af67fae */ /* 0x0003e80008121844 */
[----:B---3--:R3:W-:Y:S04]  /*15170*/  LDGSTS.E [R246+0x47800], [R40.64], P0 ;  /* 0x4780000028f67fae */ /* 0x0087e80008121844 */
[----:B-1----:R-:W2:Y:S04]  /*15180*/  LDL.64 R26, [R1+0x3c8] ;  /* 0x0003c800011a7983 */ /* 0x002ea80000100a00 */
[----:B---3--:R-:W3:Y:S04]  /*15190*/  LDL.64 R40, [R1+0x3c0] ;  /* 0x0003c00001287983 */ /* 0x008ee80000100a00 */
[----:B------:R1:W-:Y:S04]  /*151a0*/  LDGSTS.E [R246+0x48000], [R42.64], P0 ;  /* 0x480000002af67fae */ /* 0x0003e80008121844 */
[----:B------:R1:W-:Y:S04]  /*151b0*/  LDGSTS.E [R246+0x48800], [R28.64], P0 ;  /* 0x488000001cf67fae */ /* 0x0003e80008121844 */
[----:B------:R1:W-:Y:S04]  /*151c0*/  LDGSTS.E [R246+0x49000], [R2.64], P0 ;  /* 0x4900000002f67fae */ /* 0x0003e80008121844 */
[----:B-1----:R-:W3:Y:S04]  /*151d0*/  LDL.64 R42, [R1+0x3b8] ;  /* 0x0003b800012a7983 */ /* 0x002ee80000100a00 */
[----:B------:R1:W-:Y:S04]  /*151e0*/  LDGSTS.E [R246+0x49800], [R4.64], P0 ;  /* 0x4980000004f67fae */ /* 0x0003e80008121844 */
        /* <DEDUP_REMOVED lines=9> */
[----:B------:R-:W3:Y:S04]  /*15280*/  LDL.64 R28, [R1+0x3b0] ;  /* 0x0003b000011c7983 */ /* 0x000ee80000100a00 */
[----:B------:R1:W-:Y:S04]  /*15290*/  LDGSTS.E [R246+0x4e800], [R36.64], P0 ;  /* 0x4e80000024f67fae */ /* 0x0003e80008121844 */
[----:B------:R1:W-:Y:S04]  /*152a0*/  LDGSTS.E [R246+0x4f000], [R24.64], P0 ;  /* 0x4f00000018f67fae */ /* 0x0003e80008121844 */
[----:B------:R1:W-:Y:S04]  /*152b0*/  LDGSTS.E [R246+0x4f800], [R30.64], P0 ;  /* 0x4f8000001ef67fae */ /* 0x0003e80008121844 */
[----:B-1----:R-:W3:Y:S04]  /*152c0*/  LDL.64 R36, [R1+0x3a8] ;  /* 0x0003a80001247983 */ /* 0x002ee80000100a00 */
[----:B------:R1:W-:Y:S04]  /*152d0*/  LDGSTS.E [R246+0x50000], [R38.64], P0 ;  /* 0x5000000026f67fae */ /* 0x0003e80008121844 */
[----:B------:R-:W3:Y:S04]  /*152e0*/  LDL.64 R30, [R1+0x390] ;  /* 0x00039000011e7983 */ /* 0x000ee80000100a00 */
[----:B------:R-:W3:Y:S04]  /*152f0*/  LDL.64 R2, [R1+0x358] ;  /* 0x0003580001027983 */ /* 0x000ee80000100a00 */
[----:B-1----:R-:W3:Y:S04]  /*15300*/  LDL.64 R38, [R1+0x388] ;  /* 0x0003880001267983 */ /* 0x002ee80000100a00 */
[----:B------:R-:W3:Y:S04]  /*15310*/  LDL.64 R4, [R1+0x350] ;  /* 0x0003500001047983 */ /* 0x000ee80000100a00 */
        /* <DEDUP_REMOVED lines=10> */
[----:B----4-:R1:W-:Y:S04]  /*153c0*/  LDGSTS.E [R246+0x50800], [R32.64], P0 ;  /* 0x5080000020f67fae */ /* 0x0103e80008121844 */
[----:B--2---:R2:W-:Y:S04]  /*153d0*/  LDGSTS.E [R246+0x51000], [R34.64], P0 ;  /* 0x5100000022f67fae */ /* 0x0045e80008121844 */
[----:B-1----:R-:W4:Y:S04]  /*153e0*/  LDL.64 R32, [R1+0x378] ;  /* 0x0003780001207983 */ /* 0x002f280000100a00 */
[----:B--2---:R-:W2:Y:S04]  /*153f0*/  LDL.64 R34, [R1+0x370] ;  /* 0x0003700001227983 */ /* 0x004ea80000100a00 */
[----:B------:R1:W-:Y:S04]  /*15400*/  LDGSTS.E [R246+0x51800], [R26.64], P0 ;  /* 0x518000001af67fae */ /* 0x0003e80008121844 */
[----:B---3--:R3:W-:Y:S04]  /*15410*/  LDGSTS.E [R246+0x52000], [R40.64], P0 ;  /* 0x5200000028f67fae */ /* 0x0087e80008121844 */
[----:B-1----:R-:W2:Y:S04]  /*15420*/  LDL.64 R26, [R1+0x2f8] ;  /* 0x0002f800011a7983 */ /* 0x002ea80000100a00 */
[----:B---3--:R-:W3:Y:S04]  /*15430*/  LDL.64 R40, [R1+0x368] ;  /* 0x0003680001287983 */ /* 0x008ee80000100a00 */
[----:B------:R1:W-:Y:S04]  /*15440*/  LDGSTS.E [R246+0x52800], [R42.64], P0 ;  /* 0x528000002af67fae */ /* 0x0003e80008121844 */
[----:B-1----:R-:W3:Y:S04]  /*15450*/  LDL.64 R42, [R1+0x360] ;  /* 0x00036000012a7983 */ /* 0x002ee80000100a00 */
[----:B------:R1:W-:Y:S04]  /*15460*/  LDGSTS.E [R246+0x53000], [R28.64], P0 ;  /* 0x530000001cf67fae */ /* 0x0003e80008121844 */
[----:B-1----:R-:W3:Y:S04]  /*15470*/  LDL.64 R28, [R1+0x2f0] ;  /* 0x0002f000011c7983 */ /* 0x002ee80000100a00 */
[----:B------:R1:W-:Y:S04]  /*15480*/  LDGSTS.E [R246+0x53800], [R36.64], P0 ;  /* 0x5380000024f67fae */ /* 0x0003e80008121844 */
[----:B------:R2:W-:Y:S04]  /*15490*/  LDGSTS.E [R246+0x54000], [R234.64], P0 ;  /* 0x54000000eaf67fae */ /* 0x0005e80008121844 */
[----:B------:R2:W-:Y:S04]  /*154a0*/  LDGSTS.E [R246+0x54800], [R242.64], P0 ;  /* 0x54800000f2f67fae */ /* 0x0005e80008121844 */
[----:B-1----:R-:W3:Y:S04]  /*154b0*/  LDL.64 R36, [R1+0x2e8] ;  /* 0x0002e80001247983 */ /* 0x002ee80000100a00 */
[----:B------:R1:W-:Y:S04]  /*154c0*/  LDGSTS.E [R246+0x55000], [R30.64], P0 ;  /* 0x550000001ef67fae */ /* 0x0003e80008121844 */
[----:B------:R1:W-:Y:S04]  /*154d0*/  LDGSTS.E [R246+0x55800], [R38.64], P0 ;  /* 0x5580000026f67fae */ /* 0x0003e80008121844 */
[----:B------:R2:W-:Y:S04]  /*154e0*/  LDGSTS.E [R246+0x56000], [R244.64], P0 ;  /* 0x56000000f4f67fae */ /* 0x0005e80008121844 */
[----:B-1----:R-:W3:Y:S04]  /*154f0*/  LDL.64 R30, [R1+0xd18] ;  /* 0x000d1800011e7983 */ /* 0x002ee80000100a00 */
[----:B------:R-:W3:Y:S04]  /*15500*/  LDL.64 R38, [R1+0xdb0] ;  /* 0x000db00001267983 */ /* 0x000ee80000100a00 */
[----:B----4-:R1:W-:Y:S04]  /*15510*/  LDGSTS.E [R246+0x56800], [R32.64], P0 ;  /* 0x5680000020f67fae */ /* 0x0103e80008121844 */
[----:B--2---:R2:W-:Y:S04]  /*15520*/  LDGSTS.E [R246+0x57000], [R34.64], P0 ;  /* 0x5700000022f67fae */ /* 0x0045e80008121844 */
[----:B-1----:R-:W4:Y:S04]  /*15530*/  LDL.64 R32, [R1+0xda0] ;  /* 0x000da00001207983 */ /* 0x002f280000100a00 */
[----:B--2---:R-:W2:Y:S04]  /*15540*/  LDL.64 R34, [R1+0xd90] ;  /* 0x000d900001227983 */ /* 0x004ea80000100a00 */
[----:B---3--:R1:W-:Y:S04]  /*15550*/  LDGSTS.E [R246+0x57800], [R40.64], P0 ;  /* 0x5780000028f67fae */ /* 0x0083e80008121844 */
        /* <DEDUP_REMOVED lines=10> */
[----:B------:R1:W-:Y:S01]  /*15600*/  LDGSTS.E [R246+0x5c000], [R16.64], P0 ;  /* 0x5c00000010f67fae */ /* 0x0003e20008121844 */
[----:B------:R-:W-:-:S03]  /*15610*/  LOP3.LUT R2, R246, 0x20, RZ, 0x3c, !PT ;  /* 0x00000020f6027812 */ /* 0x000fc600078e3cff */
[----:B------:R1:W-:Y:S04]  /*15620*/  LDGSTS.E [R246+0x5c800], [R18.64], P0 ;  /* 0x5c80000012f67fae */ /* 0x0003e80008121844 */
[----:B------:R1:W-:Y:S04]  /*15630*/  LDGSTS.E [R246+0x5d000], [R20.64], P0 ;  /* 0x5d00000014f67fae */ /* 0x0003e80008121844 */
[----:B------:R1:W-:Y:S04]  /*15640*/  LDGSTS.E [R246+0x5d800], [R22.64], P0 ;  /* 0x5d80000016f67fae */ /* 0x0003e80008121844 */
[----:B------:R1:W-:Y:S04]  /*15650*/  LDGSTS.E [R246+0x5e000], [R24.64], P0 ;  /* 0x5e00000018f67fae */ /* 0x0003e80008121844 */
[----:B------:R1:W-:Y:S04]  /*15660*/  LDGSTS.E [R246+0x5e800], [R26.64], P0 ;  /* 0x5e8000001af67fae */ /* 0x0003e80008121844 */
[----:B------:R1:W-:Y:S04]  /*15670*/  LDGSTS.E [R246+0x5f000], [R28.64], P0 ;  /* 0x5f0000001cf67fae */ /* 0x0003e80008121844 */
[----:B------:R1:W-:Y:S04]  /*15680*/  LDGSTS.E [R246+0x5f800], [R36.64], P0 ;  /* 0x5f80000024f67fae */ /* 0x0003e80008121844 */
[----:B-1----:R-:W3:Y:S04]  /*15690*/  LDL.64 R24, [R1+0xd60] ;  /* 0x000d600001187983 */ /* 0x002ee80000100a00 */
[----:B------:R-:W3:Y:S04]  /*156a0*/  LDL.64 R28, [R1+0xd50] ;  /* 0x000d5000011c7983 */ /* 0x000ee80000100a00 */
[----:B------:R-:W3:Y:S04]  /*156b0*/  LDL.64 R36, [R1+0xd38] ;  /* 0x000d380001247983 */ /* 0x000ee80000100a00 */
[----:B------:R1:W-:Y:S04]  /*156c0*/  STL [R1+0x4468], R2 ;  /* 0x0044680201007387 */ /* 0x0003e80000100800 */
[----:B------:R1:W-:Y:S04]  /*156d0*/  LDGSTS.E [R2+0x40200], [R30.64], P0 ;  /* 0x402000001e027fae */ /* 0x0003e80008121844 */
[----:B------:R-:W3:Y:S04]  /*156e0*/  LDL.64 R236, [R1+0xd28] ;  /* 0x000d280001ec7983 */ /* 0x000ee80000100a00 */
[----:B------:R1:W-:Y:S04]  /*156f0*/  LDGSTS.E [R2+0x40a00], [R38.64], P0 ;  /* 0x40a0000026027fae */ /* 0x0003e80008121844 */
        /* <DEDUP_REMOVED lines=23> */
[----:B-1----:R-:W2:Y:S04]  /*15870*/  LDL.64 R42, [R1+0x528] ;  /* 0x00052800012a7983 */ /* 0x002ea80000100a00 */
[----:B------:R1:W-:Y:S04]  /*15880*/  LDGSTS.E [R2+0x43200], [R24.64], P0 ;  /* 0x4320000018027fae */ /* 0x0003e80008121844 */
[----:B------:R1:W-:Y:S04]  /*15890*/  LDGSTS.E [R2+0x43a00], [R28.64], P0 ;  /* 0x43a000001c027fae */ /* 0x0003e80008121844 */
[----:B------:R1:W-:Y:S04]  /*158a0*/  LDGSTS.E [R2+0x44200], [R36.64], P0 ;  /* 0x4420000024027fae */ /* 0x0003e80008121844 */
[----:B-1----:R-:W2:Y:S04]  /*158b0*/  LDL.64 R24, [R1+0x520] ;  /* 0x0005200001187983 */ /* 0x002ea80000100a00 */
[----:B------:R-:W2:Y:S04]  /*158c0*/  LDL.64 R28, [R1+0x518] ;  /* 0x00051800011c7983 */ /* 0x000ea80000100a00 */
[----:B------:R1:W-:Y:S04]  /*158d0*/  LDGSTS.E [R2+0x44a00], [R236.64], P0 ;  /* 0x44a00000ec027fae */ /* 0x0003e80008121844 */
[----:B------:R-:W2:Y:S04]  /*158e0*/  LDL.64 R36, [R1+0x510] ;  /* 0x0005100001247983 */ /* 0x000ea80000100a00 */
[----:B------:R1:W-:Y:S04]  /*158f0*/  LDGSTS.E [R2+0x45200], [R30.64], P0 ;  /* 0x452000001e027fae */ /* 0x0003e80008121844 */
[----:B-1----:R-:W2:Y:S04]  /*15900*/  LDL.64 R236, [R1+0x4d0] ;  /* 0x0004d00001ec7983 */ /* 0x002ea80000100a00 */
[----:B------:R1:W-:Y:S04]  /*15910*/  LDGSTS.E [R2+0x45a00], [R38.64], P0 ;  /* 0x45a0000026027fae */ /* 0x0003e80008121844 */
[----:B------:R-:W2:Y:S04]  /*15920*/  LDL.64 R30, [R1+0x508] ;  /* 0x00050800011e7983 */ /* 0x000ea80000100a00 */
[----:B-1----:R-:W2:Y:S04]  /*15930*/  LDL.64 R38, [R1+0x500] ;  /* 0x0005000001267983 */ /* 0x002ea80000100a00 */
[----:B----4-:R1:W-:Y:S04]  /*15940*/  LDGSTS.E [R2+0x46200], [R32.64], P0 ;  /* 0x4620000020027fae */ /* 0x0103e80008121844 */
[----:B-1----:R-:W4:Y:S04]  /*15950*/  LDL.64 R32, [R1+0x4f8] ;  /* 0x0004f80001207983 */ /* 0x002f280000100a00 */
[----:B---3--:R1:W-:Y:S04]  /*15960*/  LDGSTS.E [R2+0x46a00], [R40.64], P0 ;  /* 0x46a0000028027fae */ /* 0x0083e80008121844 */
        /* <DEDUP_REMOVED lines=13> */
[----:B-1----:R-:W4:Y:S04]  /*15a40*/  LDL.64 R40, [R1+0x4f0] ;  /* 0x0004f00001287983 */ /* 0x002f280000100a00 */
[----:B------:R1:W-:Y:S04]  /*15a50*/  LDGSTS.E [R2+0x4da00], [R26.64], P0 ;  /* 0x4da000001a027fae */ /* 0x0003e80008121844 */
[----:B--2---:R2:W-:Y:S04]  /*15a60*/  LDGSTS.E [R2+0x4e200], [R34.64], P0 ;  /* 0x4e20000022027fae */ /* 0x0045e80008121844 */
[----:B------:R2:W-:Y:S04]  /*15a70*/  LDGSTS.E [R2+0x4ea00], [R42.64], P0 ;  /* 0x4ea000002a027fae */ /* 0x0005e80008121844 */
[----:B-1----:R-:W4:Y:S04]  /*15a80*/  LDL.64 R26, [R1+0x4e8] ;  /* 0x0004e800011a7983 */ /* 0x002f280000100a00 */
[----:B--2---:R-:W2:Y:S04]  /*15a90*/  LDL.64 R34, [R1+0x4e0] ;  /* 0x0004e00001227983 */ /* 0x004ea80000100a00 */
[----:B------:R-:W2:Y:S04]  /*15aa0*/  LDL.64 R42, [R1+0x4d8] ;  /* 0x0004d800012a7983 */ /* 0x000ea80000100a00 */
[----:B------:R1:W-:Y:S04]  /*15ab0*/  LDGSTS.E [R2+0x4f200], [R24.64], P0 ;  /* 0x4f20000018027fae */ /* 0x0003e80008121844 */
[----:B------:R1:W-:Y:S04]  /*15ac0*/  LDGSTS.E [R2+0x4fa00], [R28.64], P0 ;  /* 0x4fa000001c027fae */ /* 0x0003e80008121844 */
[----:B------:R1:W-:Y:S04]  /*15ad0*/  LDGSTS.E [R2+0x50200], [R36.64], P0 ;  /* 0x5020000024027fae */ /* 0x0003e80008121844 */
[----:B---3--:R-:W3:Y:S04]  /*15ae0*/  LDL.64 R234, [R1+0x4a8] ;  /* 0x0004a80001ea7983 */ /* 0x008ee80000100a00 */
[----:B-1----:R-:W3:Y:S04]  /*15af0*/  LDL.64 R28, [R1+0x4c8] ;  /* 0x0004c800011c7983 */ /* 0x002ee80000100a00 */
        /* <DEDUP_REMOVED lines=19> */
[----:B-1----:R-:W4:Y:S04]  /*15c30*/  LDL.64 R32, [R1+0x798] ;  /* 0x0007980001207983 */ /* 0x002f280000100a00 */
        /* <DEDUP_REMOVED lines=10> */
[----:B------:R1:W-:Y:S04]  /*15ce0*/  LDGSTS.E [R2+0x55200], [R36.64], P0 ;  /* 0x5520000024027fae */ /* 0x0003e80008121844 */
[----:B---3--:R-:W3:Y:S04]  /*15cf0*/  LDL.64 R28, [R1+0xde0] ;  /* 0x000de000011c7983 */ /* 0x008ee80000100a00 */
        /* <DEDUP_REMOVED lines=19> */
[----:B----4-:R4:W-:Y:S04]  /*15e30*/  LDGSTS.E [R2+0x5da00], [R32.64], P0 ;  /* 0x5da0000020027fae */ /* 0x0109e80008121844 */
[----:B----4-:R-:W4:Y:S04]  /*15e40*/  LDL.64 R32, [R1+0xe10] ;  /* 0x000e100001207983 */ /* 0x010f280000100a00 */
[----:B------:R1:W-:Y:S04]  /*15e50*/  LDGSTS.E [R2+0x5e200], [R40.64], P0 ;  /* 0x5e20000028027fae */ /* 0x0003e80008121844 */
[----:B-1----:R-:W4:Y:S04]  /*15e60*/  LDL.64 R40, [R1+0xe08] ;  /* 0x000e080001287983 */ /* 0x002f280000100a00 */
[----:B------:R1:W-:Y:S04]  /*15e70*/  LDGSTS.E [R2+0x5ea00], [R26.64], P0 ;  /* 0x5ea000001a027fae */ /* 0x0003e80008121844 */
[----:B--2---:R2:W-:Y:S04]  /*15e80*/  LDGSTS.E [R2+0x5f200], [R34.64], P0 ;  /* 0x5f20000022027fae */ /* 0x0045e80008121844 */
[----:B------:R1:W-:Y:S04]  /*15e90*/  LDGSTS.E [R2+0x5fa00], [R42.64], P0 ;  /* 0x5fa000002a027fae */ /* 0x0003e80008121844 */
[----:B--2---:R-:W2:Y:S04]  /*15ea0*/  LDL.64 R34, [R1+0xe00] ;  /* 0x000e000001227983 */ /* 0x004ea80000100a00 */
[----:B-1----:R-:W2:Y:S01]  /*15eb0*/  LDL.64 R42, [R1+0xdf8] ;  /* 0x000df800012a7983 */ /* 0x002ea20000100a00 */
[----:B------:R-:W-:-:S05]  /*15ec0*/  LOP3.LUT R0, R246, 0x40, RZ, 0x3c, !PT ;  /* 0x00000040f6007812 */ /* 0x000fca00078e3cff */
[----:B------:R1:W-:Y:S04]  /*15ed0*/  STL [R1+0x4464], R0 ;  /* 0x0044640001007387 */ /* 0x0003e80000100800 */
[----:B---3--:R3:W-:Y:S04]  /*15ee0*/  LDGSTS.E [R0+0x40400], [R28.64], P0 ;  /* 0x404000001c007fae */ /* 0x0087e80008121844 */
[----:B------:R-:W2:Y:S04]  /*15ef0*/  LDL.64 R236, [R1+0xdd8] ;  /* 0x000dd80001ec7983 */ /* 0x000ea80000100a00 */
[----:B------:R1:W-:Y:S04]  /*15f00*/  LDGSTS.E [R0+0x40c00], [R36.64], P0 ;  /* 0x40c0000024007fae */ /* 0x0003e80008121844 */
[----:B------:R-:W2:Y:S04]  /*15f10*/  LDL.64 R234, [R1+0xdc8] ;  /* 0x000dc80001ea7983 */ /* 0x000ea80000100a00 */
[----:B------:R-:W2:Y:S04]  /*15f20*/  LDL.64 R242, [R1+0xdc0] ;  /* 0x000dc00001f27983 */ /* 0x000ea80000100a00 */
[----:B-1----:R-:W2:Y:S04]  /*15f30*/  LDL.64 R36, [R1+0xdf0] ;  /* 0x000df00001247983 */ /* 0x002ea80000100a00 */
[----:B------:R1:W-:Y:S04]  /*15f40*/  LDGSTS.E [R0+0x41400], [R38.64], P0 ;  /* 0x4140000026007fae */ /* 0x0003e80008121844 */
[----:B------:R-:W2:Y:S04]  /*15f50*/  LDL.64 R244, [R1+0xdb8] ;  /* 0x000db80001f47983 */ /* 0x000ea80000100a00 */
[----:B------:R-:W2:Y:S04]  /*15f60*/  LDL.64 R2, [R1+0xda8] ;  /* 0x000da80001027983 */ /* 0x000ea80000100a00 */
[----:B-1----:R-:W2:Y:S04]  /*15f70*/  LDL.64 R38, [R1+0xde8] ;  /* 0x000de80001267983 */ /* 0x002ea80000100a00 */
[----:B------:R-:W2:Y:S04]  /*15f80*/  LDL.64 R4, [R1+0xd98] ;  /* 0x000d980001047983 */ /* 0x000ea80000100a00 */
        /* <DEDUP_REMOVED lines=9> */
[----:B------:R1:W-:Y:S04]  /*16020*/  LDGSTS.E [R0+0x41c00], [R30.64], P0 ;  /* 0x41c000001e007fae */ /* 0x0003e80008121844 */
[----:B---3--:R-:W3:Y:S04]  /*16030*/  LDL.64 R28, [R1+0xd00] ;  /* 0x000d0000011c7983 */ /* 0x008ee80000100a00 */
[----:B------:R-:W3:Y:S04]  /*16040*/  LDL.64 R24, [R1+0xce8] ;  /* 0x000ce80001187983 */ /* 0x000ee80000100a00 */
[----:B-1----:R-:W3:Y:S04]  /*16050*/  LDL.64 R30, [R1+0xcf8] ;  /* 0x000cf800011e7983 */ /* 0x002ee80000100a00 */
[----:B------:R-:W3:Y:S01]  /*16060*/  LDL.64 R26, [R1+0xcd8] ;  /* 0x000cd800011a7983 */ /* 0x000ee20000100a00 */
[----:B------:R-:W-:-:S03]  /*16070*/  LOP3.LUT R246, R246, 0x60, RZ, 0x3c, !PT ;  /* 0x00000060f6f67812 */ /* 0x000fc600078e3cff */
[----:B------:R-:W3:Y:S04]  /*16080*/  LDL.64 R240, [R1+0xe80] ;  /* 0x000e800001f07983 */ /* 0x000ee80000100a00 */
[----:B------:R-:W3:Y:S04]  /*16090*/  LDL.64 R238, [R1+0xe78] ;  /* 0x000e780001ee7983 */ /* 0x000ee80000100a00 */
[----:B----4-:R1:W-:Y:S04]  /*160a0*/  LDGSTS.E [R0+0x42400], [R32.64], P0 ;  /* 0x4240000020007fae */ /* 0x0103e80008121844 */
[----:B-1----:R-:W4:Y:S04]  /*160b0*/  LDL.64 R32, [R1+0xc90] ;  /* 0x000c900001207983 */ /* 0x002f280000100a00 */
[----:B------:R1:W-:Y:S04]  /*160c0*/  LDGSTS.E [R0+0x42c00], [R40.64], P0 ;  /* 0x42c0000028007fae */ /* 0x0003e80008121844 */
[----:B-1----:R-:W4:Y:S04]  /*160d0*/  LDL.64 R40, [R1+0xcb0] ;  /* 0x000cb00001287983 */ /* 0x002f280000100a00 */
[----:B--2---:R1:W-:Y:S04]  /*160e0*/  LDGSTS.E [R0+0x43400], [R34.64], P0 ;  /* 0x4340000022007fae */ /* 0x0043e80008121844 */
[----:B------:R2:W-:Y:S04]  /*160f0*/  LDGSTS.E [R0+0x43c00], [R42.64], P0 ;  /* 0x43c000002a007fae */ /* 0x0005e80008121844 */
[----:B-1----:R-:W4:Y:S04]  /*16100*/  LDL.64 R34, [R1+0xc98] ;  /* 0x000c980001227983 */ /* 0x002f280000100a00 */
[----:B--2---:R-:W2:Y:S04]  /*16110*/  LDL.64 R42, [R1+0xca8] ;  /* 0x000ca800012a7983 */ /* 0x004ea80000100a00 */
[----:B------:R1:W-:Y:S04]  /*16120*/  LDGSTS.E [R0+0x44400], [R36.64], P0 ;  /* 0x4440000024007fae */ /* 0x0003e80008121844 */
[----:B-1----:R-:W2:Y:S04]  /*16130*/  LDL.64 R36, [R1+0xcc0] ;  /* 0x000cc00001247983 */ /* 0x002ea80000100a00 */
        /* <DEDUP_REMOVED lines=16> */
[----:B---3--:R3:W-:Y:S04]  /*16240*/  LDGSTS.E [R0+0x4cc00], [R28.64], P0 ;  /* 0x4cc000001c007fae */ /* 0x0087e80008121844 */
[----:B-1----:R-:W2:Y:S04]  /*16250*/  LDL.64 R38, [R1+0xcc8] ;  /* 0x000cc80001267983 */ /* 0x002ea80000100a00 */
[----:B------:R1:W-:Y:S04]  /*16260*/  LDGSTS.E [R0+0x4d400], [R30.64], P0 ;  /* 0x4d4000001e007fae */ /* 0x0003e80008121844 */
[----:B------:R1:W-:Y:S04]  /*16270*/  LDGSTS.E [R0+0x4dc00], [R24.64], P0 ;  /* 0x4dc0000018007fae */ /* 0x0003e80008121844 */
[----:B---3--:R-:W3:Y:S04]  /*16280*/  LDL.64 R28, [R1+0xca0] ;  /* 0x000ca000011c7983 */ /* 0x008ee80000100a00 */
        /* <DEDUP_REMOVED lines=20> */
[----:B------:R4:W-:Y:S04]  /*163d0*/  LDGSTS.E [R0+0x4f400], [R32.64], P0 ;  /* 0x4f40000020007fae */ /* 0x0009e80008121844 */
[----:B-1----:R-:W3:Y:S04]  /*163e0*/  LDL.64 R40, [R1+0xc68] ;  /* 0x000c680001287983 */ /* 0x002ee80000100a00 */
[----:B----4-:R-:W4:Y:S04]  /*163f0*/  LDL.64 R32, [R1+0xc58] ;  /* 0x000c580001207983 */ /* 0x010f280000100a00 */
[----:B------:R1:W-:Y:S04]  /*16400*/  LDGSTS.E [R0+0x4fc00], [R34.64], P0 ;  /* 0x4fc0000022007fae */ /* 0x0003e80008121844 */
[----:B--2---:R2:W-:Y:S04]  /*16410*/  LDGSTS.E [R0+0x50400], [R42.64], P0 ;  /* 0x504000002a007fae */ /* 0x0045e80008121844 */
[----:B-1----:R-:W4:Y:S04]  /*16420*/  LDL.64 R34, [R1+0xc20] ;  /* 0x000c200001227983 */ /* 0x002f280000100a00 */
[----:B--2---:R-:W2:Y:S04]  /*16430*/  LDL.64 R42, [R1+0xc38] ;  /* 0x000c3800012a7983 */ /* 0x004ea80000100a00 */
[----:B------:R1:W-:Y:S04]  /*16440*/  LDGSTS.E [R0+0x50c00], [R36.64], P0 ;  /* 0x50c0000024007fae */ /* 0x0003e80008121844 */
[----:B-1----:R-:W2:Y:S04]  /*16450*/  LDL.64 R36, [R1+0xaa8] ;  /* 0x000aa80001247983 */ /* 0x002ea80000100a00 */
[----:B------:R1:W-:Y:S04]  /*16460*/  LDGSTS.E [R0+0x51400], [R38.64], P0 ;  /* 0x5140000026007fae */ /* 0x0003e80008121844 */
[----:B-1----:R-:W2:Y:S04]  /*16470*/  LDL.64 R38, [R1+0xae8] ;  /* 0x000ae80001267983 */ /* 0x002ea80000100a00 */
[----:B---3--:R1:W-:Y:S04]  /*16480*/  LDGSTS.E [R0+0x51c00], [R28.64], P0 ;  /* 0x51c000001c007fae */ /* 0x0083e80008121844 */
[----:B------:R3:W-:Y:S04]  /*16490*/  LDGSTS.E [R0+0x52400], [R30.64], P0 ;  /* 0x524000001e007fae */ /* 0x0007e80008121844 */
[----:B-1----:R-:W2:Y:S04]  /*164a0*/  LDL.64 R28, [R1+0xb70] ;  /* 0x000b7000011c7983 */ /* 0x002ea80000100a00 */
[----:B---3--:R-:W3:Y:S04]  /*164b0*/  LDL.64 R30, [R1+0xb40] ;  /* 0x000b4000011e7983 */ /* 0x008ee80000100a00 */
[----:B------:R1:W-:Y:S04]  /*164c0*/  LDGSTS.E [R0+0x52c00], [R40.64], P0 ;  /* 0x52c0000028007fae */ /* 0x0003e80008121844 */
[----:B----4-:R4:W-:Y:S04]  /*164d0*/  LDGSTS.E [R0+0x53400], [R32.64], P0 ;  /* 0x5340000020007fae */ /* 0x0109e80008121844 */
[----:B-1----:R-:W3:Y:S04]  /*164e0*/  LDL.64 R40, [R1+0xb68] ;  /* 0x000b680001287983 */ /* 0x002ee80000100a00 */
[----:B----4-:R-:W4:Y:S04]  /*164f0*/  LDL.64 R32, [R1+0xb10] ;  /* 0x000b100001207983 */ /* 0x010f280000100a00 */
[----:B--2---:R1:W-:Y:S04]  /*16500*/  LDGSTS.E [R0+0x53c00], [R42.64], P0 ;  /* 0x53c000002a007fae */ /* 0x0043e80008121844 */
[----:B------:R2:W-:Y:S04]  /*16510*/  LDGSTS.E [R0+0x54400], [R34.64], P0 ;  /* 0x5440000022007fae */ /* 0x0005e80008121844 */
[----:B------:R2:W-:Y:S04]  /*16520*/  LDGSTS.E [R0+0x54c00], [R236.64], P0 ;  /* 0x54c00000ec007fae */ /* 0x0005e80008121844 */
[----:B-1----:R-:W4:Y:S04]  /*16530*/  LDL.64 R42, [R1+0xe60] ;  /* 0x000e6000012a7983 */ /* 0x002f280000100a00 */
        /* <DEDUP_REMOVED lines=15> */
[----:B--2---:R-:W2:Y:S04]  /*16630*/  LDL.64 R34, [R1+0xe50] ;  /* 0x000e500001227983 */ /* 0x004ea80000100a00 */
[----:B------:R-:W2:Y:S04]  /*16640*/  LDL.64 R236, [R1+0xe70] ;  /* 0x000e700001ec7983 */ /* 0x000ea80000100a00 */
[----:B-1----:R-:W2:Y:S04]  /*16650*/  LDL.64 R36, [R1+0xea0] ;  /* 0x000ea00001247983 */ /* 0x002ea80000100a00 */
[----:B------:R-:W2:Y:S04]  /*16660*/  LDL.64 R234, [R1+0xe68] ;  /* 0x000e680001ea7983 */ /* 0x000ea80000100a00 */
[----:B------:R-:W2:Y:S04]  /*16670*/  LDL.64 R242, [R1+0xe58] ;  /* 0x000e580001f27983 */ /* 0x000ea80000100a00 */
[----:B------:R-:W2:Y:S04]  /*16680*/  LDL.64 R244, [R1+0xe48] ;  /* 0x000e480001f47983 */ /* 0x000ea80000100a00 */
[----:B------:R-:W2:Y:S04]  /*16690*/  LDL.64 R2, [R1+0xe40] ;  /* 0x000e400001027983 */ /* 0x000ea80000100a00 */
[----:B------:R1:W-:Y:S04]  /*166a0*/  LDGSTS.E [R0+0x5cc00], [R38.64], P0 ;  /* 0x5cc0000026007fae */ /* 0x0003e80008121844 */
[----:B------:R1:W-:Y:S04]  /*166b0*/  LDGSTS.E [R0+0x5d400], [R24.64], P0 ;  /* 0x5d40000018007fae */ /* 0x0003e80008121844 */
[----:B------:R1:W-:Y:S04]  /*166c0*/  LDGSTS.E [R0+0x5dc00], [R26.64], P0 ;  /* 0x5dc000001a007fae */ /* 0x0003e80008121844 */
[----:B-1----:R-:W2:Y:S04]  /*166d0*/  LDL.64 R38, [R1+0xe98] ;  /* 0x000e980001267983 */ /* 0x002ea80000100a00 */
[----:B------:R1:W-:Y:S04]  /*166e0*/  LDGSTS.E [R0+0x5e400], [R28.64], P0 ;  /* 0x5e4000001c007fae */ /* 0x0003e80008121844 */
        /* <DEDUP_REMOVED lines=12> */
[----:B-1----:R-:W2:Y:S04]  /*167b0*/  LDL.64 R28, [R1+0xfa8] ;  /* 0x000fa800011c7983 */ /* 0x002ea80000100a00 */
[----:B---3--:R1:W-:Y:S04]  /*167c0*/  LDGSTS.E [R0+0x5ec00], [R40.64], P0 ;  /* 0x5ec0000028007fae */ /* 0x0083e80008121844 */
[----:B------:R3:W-:Y:S04]  /*167d0*/  LDGSTS.E [R0+0x5f400], [R30.64], P0 ;  /* 0x5f4000001e007fae */ /* 0x0007e80008121844 */
[----:B----4-:R4:W-:Y:S04]  /*167e0*/  LDGSTS.E [R0+0x5fc00], [R32.64], P0 ;  /* 0x5fc0000020007fae */ /* 0x0109e80008121844 */
[----:B-1----:R-:W2:Y:S04]  /*167f0*/  LDL.64 R40, [R1+0xe90] ;  /* 0x000e900001287983 */ /* 0x002ea80000100a00 */
[----:B---3--:R-:W3:Y:S04]  /*16800*/  LDL.64 R30, [R1+0xfa0] ;  /* 0x000fa000011e7983 */ /* 0x008ee80000100a00 */
[----:B----4-:R-:W4:Y:S04]  /*16810*/  LDL.64 R32, [R1+0xf98] ;  /* 0x000f980001207983 */ /* 0x010f280000100a00 */
[----:B------:R1:W-:Y:S04]  /*16820*/  LDGSTS.E [R246+0x40600], [R42.64], P0 ;  /* 0x406000002af67fae */ /* 0x0003e80008121844 */
[----:B-1----:R-:W3:Y:S04]  /*16830*/  LDL.64 R42, [R1+0xe88] ;  /* 0x000e8800012a7983 */ /* 0x002ee80000100a00 */
[----:B--2---:R1:W-:Y:S04]  /*16840*/  LDGSTS.E [R246+0x40e00], [R34.64], P0 ;  /* 0x40e0000022f67fae */ /* 0x0043e80008121844 */
[----:B------:R2:W-:Y:S04]  /*16850*/  LDGSTS.E [R246+0x41600], [R36.64], P0 ;  /* 0x4160000024f67fae */ /* 0x0005e80008121844 */
[----:B-1----:R-:W4:Y:S04]  /*16860*/  LDL.64 R34, [R1+0xf90] ;  /* 0x000f900001227983 */ /* 0x002f280000100a00 */
[----:B--2---:R-:W4:Y:S04]  /*16870*/  LDL.64 R36, [R1+0xf88] ;  /* 0x000f880001247983 */ /* 0x004f280000100a00 */
[----:B------:R1:W-:Y:S04]  /*16880*/  LDGSTS.E [R246+0x41e00], [R38.64], P0 ;  /* 0x41e0000026f67fae */ /* 0x0003e80008121844 */
[----:B-1----:R-:W4:Y:S04]  /*16890*/  LDL.64 R38, [R1+0xf80] ;  /* 0x000f800001267983 */ /* 0x002f280000100a00 */
[----:B------:R1:W-:Y:S04]  /*168a0*/  LDGSTS.E [R246+0x42600], [R40.64], P0 ;  /* 0x4260000028f67fae */ /* 0x0003e80008121844 */
[----:B-1----:R-:W2:Y:S04]  /*168b0*/  LDL.64 R40, [R1+0xf78] ;  /* 0x000f780001287983 */ /* 0x002ea80000100a00 */
[----:B---3--:R1:W-:Y:S04]  /*168c0*/  LDGSTS.E [R246+0x42e00], [R42.64], P0 ;  /* 0x42e000002af67fae */ /* 0x0083e80008121844 */
[----:B------:R3:W-:Y:S04]  /*168d0*/  LDGSTS.E [R246+0x43600], [R240.64], P0 ;  /* 0x43600000f0f67fae */ /* 0x0007e80008121844 */
        /* <DEDUP_REMOVED lines=12> */
[----:B-1----:R-:W2:Y:S04]  /*169a0*/  LDL.64 R2, [R1+0xf58] ;  /* 0x000f580001027983 */ /* 0x002ea80000100a00 */
[----:B---3--:R-:W3:Y:S04]  /*169b0*/  LDL.64 R10, [R1+0xf68] ;  /* 0x000f6800010a7983 */ /* 0x008ee80000100a00 */
[----:B------:R-:W3:Y:S04]  /*169c0*/  LDL.64 R12, [R1+0xf60] ;  /* 0x000f6000010c7983 */ /* 0x000ee80000100a00 */
[----:B------:R-:W3:Y:S04]  /*169d0*/  LDL.64 R244, [R1+0xf50] ;  /* 0x000f500001f47983 */ /* 0x000ee80000100a00 */
        /* <DEDUP_REMOVED lines=9> */
[----:B----4-:R4:W-:Y:S04]  /*16a70*/  LDGSTS.E [R246+0x4de00], [R32.64], P0 ;  /* 0x4de0000020f67fae */ /* 0x0109e80008121844 */
[----:B------:R1:W-:Y:S04]  /*16a80*/  LDGSTS.E [R246+0x4e600], [R34.64], P0 ;  /* 0x4e60000022f67fae */ /* 0x0003e80008121844 */
[----:B------:R4:W-:Y:S04]  /*16a90*/  LDGSTS.E [R246+0x4ee00], [R36.64], P0 ;  /* 0x4ee0000024f67fae */ /* 0x0009e80008121844 */
[----:B------:R4:W-:Y:S04]  /*16aa0*/  LDGSTS.E [R246+0x4f600], [R38.64], P0 ;  /* 0x4f60000026f67fae */ /* 0x0009e80008121844 */
[----:B-1----:R-:W3:Y:S04]  /*16ab0*/  LDL.64 R34, [R1+0xf28] ;  /* 0x000f280001227983 */ /* 0x002ee80000100a00 */
[----:B----4-:R-:W4:Y:S04]  /*16ac0*/  LDL.64 R36, [R1+0xf30] ;  /* 0x000f300001247983 */ /* 0x010f280000100a00 */
        /* <DEDUP_REMOVED lines=20> */
[----:B-1----:R-:W2:Y:S04]  /*16c10*/  LDL.64 R40, [R1+0xf40] ;  /* 0x000f400001287983 */ /* 0x002ea80000100a00 */
[----:B------:R1:W-:Y:S04]  /*16c20*/  LDGSTS.E [R246+0x50600], [R42.64], P0 ;  /* 0x506000002af67fae */ /* 0x0003e80008121844 */
[----:B-1----:R-:W2:Y:S04]  /*16c30*/  LDL.64 R42, [R1+0xf48] ;  /* 0x000f4800012a7983 */ /* 0x002ea80000100a00 */
[----:B---3--:R1:W-:Y:S04]  /*16c40*/  LDGSTS.E [R246+0x50e00], [R10.64], P0 ;  /* 0x50e000000af67fae */ /* 0x0083e80008121844 */
[----:B------:R3:W-:Y:S04]  /*16c50*/  LDGSTS.E [R246+0x51600], [R12.64], P0 ;  /* 0x516000000cf67fae */ /* 0x0007e80008121844 */
[----:B------:R3:W-:Y:S04]  /*16c60*/  LDGSTS.E [R246+0x51e00], [R2.64], P0 ;  /* 0x51e0000002f67fae */ /* 0x0007e80008121844 */
[----:B-1----:R-:W4:Y:S04]  /*16c70*/  LDL.64 R10, [R1+0xcb8] ;  /* 0x000cb800010a7983 */ /* 0x002f280000100a00 */
[----:B---3--:R-:W3:Y:S04]  /*16c80*/  LDL.64 R12, [R1+0xce0] ;  /* 0x000ce000010c7983 */ /* 0x008ee80000100a00 */
[----:B------:R-:W3:Y:S04]  /*16c90*/  LDL.64 R2, [R1+0xc48] ;  /* 0x000c480001027983 */ /* 0x000ee80000100a00 */
[----:B------:R1:W-:Y:S04]  /*16ca0*/  LDGSTS.E [R246+0x52600], [R244.64], P0 ;  /* 0x52600000f4f67fae */ /* 0x0003e80008121844 */
[----:B-1----:R-:W3:Y:S04]  /*16cb0*/  LDL.64 R244, [R1+0xff8] ;  /* 0x000ff80001f47983 */ /* 0x002ee80000100a00 */
[----:B--2---:R1:W-:Y:S04]  /*16cc0*/  LDGSTS.E [R246+0x52e00], [R42.64], P0 ;  /* 0x52e000002af67fae */ /* 0x0043e80008121844 */
[----:B------:R2:W-:Y:S04]  /*16cd0*/  LDGSTS.E [R246+0x53600], [R40.64], P0 ;  /* 0x5360000028f67fae */ /* 0x0005e80008121844 */
[----:B----4-:R2:W-:Y:S04]  /*16ce0*/  LDGSTS.E [R246+0x53e00], [R38.64], P0 ;  /* 0x53e0000026f67fae */ /* 0x0105e80008121844 */
        /* <DEDUP_REMOVED lines=23> */
[----:B-1----:R-:W4:Y:S04]  /*16e60*/  LDL.LU.64 R42, [R1+0x46d0] ;  /* 0x0046d000012a7983 */ /* 0x002f280000300a00 */
[----:B--2---:R-:W2:Y:S04]  /*16e70*/  LDL.LU.64 R40, [R1+0x46c8] ;  /* 0x0046c80001287983 */ /* 0x004ea80000300a00 */
[----:B---3--:R-:W1:Y:S04]  /*16e80*/  S2R R243, SR_TID.X ;  /* 0x0000000000f37919 */ /* 0x008e680000002100 */
[----:B------:R-:W3:Y:S04]  /*16e90*/  LDL.LU.64 R38, [R1+0x46c0] ;  /* 0x0046c00001267983 */ /* 0x000ee80000300a00 */
[----:B------:R-:W2:Y:S04]  /*16ea0*/  LDL.LU.64 R36, [R1+0x46b8] ;  /* 0x0046b80001247983 */ /* 0x000ea80000300a00 */
        /* <DEDUP_REMOVED lines=12> */
[----:B------:R-:W3:Y:S04]  /*16f70*/  LDL.LU.64 R240, [R1+0x20] ;  /* 0x0000200001f07983 */ /* 0x000ee80000300a00 */
[----:B------:R-:W4:Y:S04]  /*16f80*/  LDL.LU.64 R12, [R1+0x4658] ;  /* 0x00465800010c7983 */ /* 0x000f280000300a00 */
[----:B------:R1:W-:Y:S01]  /*16f90*/  LDGSTS.E [R246+0x5fe00], [R244.64], P0 ;  /* 0x5fe00000f4f67fae */ /* 0x0003e20008121844 */
[----:B------:R-:W-:-:S03]  /*16fa0*/  IMAD.WIDE R234, R247, 0x4, R228 ;  /* 0x00000004f7ea7825 */ /* 0x000fc600078e02e4 */
[----:B------:R-:W4:Y:S04]  /*16fb0*/  LDL.LU.64 R10, [R1+0x4650] ;  /* 0x00465000010a7983 */ /* 0x000f280000300a00 */
[----:B------:R-:W4:Y:S01]  /*16fc0*/  LDL.LU.64 R8, [R1+0x4648] ;  /* 0x0046480001087983 */ /* 0x000f220000300a00 */
[----:B-1----:R-:W-:Y:S01]  /*16fd0*/  IMAD.WIDE R244, R247, 0x4, R232 ;  /* 0x00000004f7f47825 */ /* 0x002fe200078e02e8 */
[----:B------:R-:W-:Y:S02]  /*16fe0*/  LOP3.LUT R233, R243, 0x7f, RZ, 0xc0, !PT ;  /* 0x0000007ff3e97812 */ /* 0x000fe400078ec0ff */
[----:B------:R-:W4:Y:S01]  /*16ff0*/  LDL.LU.64 R6, [R1+0x4640] ;  /* 0x0046400001067983 */ /* 0x000f220000300a00 */
[----:B------:R-:W-:-:S03]  /*17000*/  IMAD.WIDE R242, R247, 0x4, R230 ;  /* 0x00000004f7f27825 */ /* 0x000fc600078e02e6 */
[----:B------:R-:W4:Y:S04]  /*17010*/  LDL.LU.64 R4, [R1+0x4638] ;  /* 0x0046380001047983 */ /* 0x000f280000300a00 */
[----:B------:R-:W4:Y:S01]  /*17020*/  LDL.LU.64 R2, [R1+0x4630] ;  /* 0x0046300001027983 */ /* 0x000f220000300a00 */
[----:B------:R-:W-:-:S03]  /*17030*/  IMAD.WIDE R236, R247, 0x4, R226 ;  /* 0x00000004f7ec7825 */ /* 0x000fc600078e02e2 */
[----:B------:R1:W-:Y:S04]  /*17040*/  STL.64 [R1+0xec0], R244 ;  /* 0x000ec0f401007387 */ /* 0x0003e80000100a00 */
[----:B------:R-:W4:Y:S04]  /*17050*/  LDL.LU.64 R228, [R1+0x18] ;  /* 0x0000180001e47983 */ /* 0x000f280000300a00 */
[----:B------:R1:W-:Y:S04]  /*17060*/  STL.64 [R1+0xeb8], R242 ;  /* 0x000eb8f201007387 */ /* 0x0003e80000100a00 */
[----:B------:R1:W-:Y:S04]  /*17070*/  STL.64 [R1+0xeb0], R234 ;  /* 0x000eb0ea01007387 */ /* 0x0003e80000100a00 */
[----:B------:R-:W4:Y:S04]  /*17080*/  LDL.LU.64 R226, [R1+0x10] ;  /* 0x0000100001e27983 */ /* 0x000f280000300a00 */
[----:B------:R-:W0:Y:S01]  /*17090*/  LDGDEPBAR ;  /* 0x00000000000079af */ /* 0x000e220000000000 */
[----:B------:R-:W-:-:S03]  /*170a0*/  IMAD.SHL.U32 R231, R233, 0x4, RZ ;  /* 0x00000004e9e77824 */ /* 0x000fc600078e00ff */
[----:B------:R-:W-:Y:S01]  /*170b0*/  BAR.SYNC.DEFER_BLOCKING 0x0 ;  /* 0x0000000000007b1d */ /* 0x000fe20000010000 */
[----:B------:R-:W-:-:S05]  /*170c0*/  IMAD.MOV.U32 R0, RZ, RZ, c[0x0][0x180] ;  /* 0x00006000ff007624 */ /* 0x000fca00078e00ff */
[----:B------:R1:W-:Y:S01]  /*170d0*/  STL.64 [R1+0xea8], R236 ;  /* 0x000ea8ec01007387 */ /* 0x0003e20000100a00 */
[----:B------:R-:W-:Y:S01]  /*170e0*/  IADD3 R0, R0, -0x51, RZ ;  /* 0xffffffaf00007810 */ /* 0x000fe20007ffe0ff */
[----:B------:R-:W-:Y:S02]  /*170f0*/  IMAD.MOV.U32 R232, RZ, RZ, c[0x0][0x180] ;  /* 0x00006000ffe87624 */ /* 0x000fe400078e00ff */
[C---:B-----5:R-:W-:Y:S01]  /*17100*/  IMAD.WIDE R224, R247.reuse, 0x4, R224 ;  /* 0x00000004f7e07825 */ /* 0x060fe200078e02e0 */
[----:B------:R-:W-:Y:S01]  /*17110*/  ISETP.GE.U32.AND P0, PT, R0, 0x7fffff70, PT ;  /* 0x7fffff700000780c */ /* 0x000fe20003f06070 */
[----:B------:R-:W-:Y:S01]  /*17120*/  @!PT LDS RZ, [RZ] ;  /* 0x00000000fffff984 */ /* 0x000fe20000000800 */
[----:B------:R-:W-:Y:S01]  /*17130*/  @!PT LDS RZ, [RZ] ;  /* 0x00000000fffff984 */ /* 0x000fe20000000800 */
[----:B------:R-:W-:Y:S01]  /*17140*/  @!PT LDS RZ, [RZ] ;  /* 0x00000000fffff984 */ /* 0x000fe20000000800 */
[----:B------:R1:W-:Y:S04]  /*17150*/  LDGSTS.E [R231+0x20000], [R244.64], !P1 ;  /* 0x20000000f4e77fae */ /* 0x0003e8000c921844 */
[----:B------:R1:W-:Y:S04]  /*17160*/  LDGSTS.E [R231+0x20200], [R242.64], !P1 ;  /* 0x20200000f2e77fae */ /* 0x0003e8000c921844 */
[----:B------:R1:W-:Y:S04]  /*17170*/  LDGSTS.E [R231+0x20400], [R234.64], !P1 ;  /* 0x20400000eae77fae */ /* 0x0003e8000c921844 */
[----:B-1----:R-:W4:Y:S04]  /*17180*/  LDL.LU.64 R244, [R1+0x4628] ;  /* 0x0046280001f47983 */ /* 0x002f280000300a00 */
[----:B------:R-:W4:Y:S04]  /*17190*/  LDL.LU.64 R242, [R1+0x4620] ;  /* 0x0046200001f27983 */ /* 0x000f280000300a00 */
[----:B------:R-:W4:Y:S04]  /*171a0*/  LDL.LU.64 R234, [R1+0x4618] ;  /* 0x0046180001ea7983 */ /* 0x000f280000300a00 */
[----:B------:R1:W-:Y:S01]  /*171b0*/  LDGSTS.E [R231+0x20600], [R236.64], !P1 ;  /* 0x20600000ece77fae */ /* 0x0003e2000c921844 */
[----:B------:R-:W-:Y:S01]  /*171c0*/  IADD3 R0, R232, -0x55, RZ ;  /* 0xffffffabe8007810 */ /* 0x000fe20007ffe0ff */
[----:B------:R-:W-:-:S02]  /*171d0*/  IMAD.WIDE R220, R247, 0x4, R220 ;  /* 0x00000004f7dc7825 */ /* 0x000fc400078e02dc */
[----:B-1----:R-:W4:Y:S02]  /*171e0*/  LDL.LU.64 R236, [R1+0x4610] ;  /* 0x0046100001ec7983 */ /* 0x002f240000300a00 */
[----:B------:R-:W-:Y:S01]  /*171f0*/  IMAD.WIDE R218, R247, 0x4, R218 ;  /* 0x00000004f7da7825 */ /* 0x000fe200078e02da */
[----:B------:R-:W-:-:S03]  /*17200*/  ISETP.GE.U32.AND P1, PT, R0, 0x7fffff6c, PT ;  /* 0x7fffff6c0000780c */ /* 0x000fc60003f26070 */
[----:B------:R-:W-:-:S04]  /*17210*/  IMAD.WIDE R216, R247, 0x4, R216 ;  /* 0x00000004f7d87825 */ /* 0x000fc800078e02d8 */
        /* <DEDUP_REMOVED lines=27> */
[----:B------:R-:W-:Y:S01]  /*173d0*/  IMAD.WIDE R154, R247, 0x4, R154 ;  /* 0x00000004f79a7825 */ /* 0x000fe200078e029a */
[----:B------:R-:W-:-:S03]  /*173e0*/  IADD3 R0, R232, -0x59, RZ ;  /* 0xffffffa7e8007810 */ /* 0x000fc60007ffe0ff */
[----:B------:R-:W-:-:S04]  /*173f0*/  IMAD.WIDE R152, R247, 0x4, R152 ;  /* 0x00000004f7987825 */ /* 0x000fc800078e0298 */
[----:B------:R-:W-:-:S04]  /*17400*/  IMAD.WIDE R150, R247, 0x4, R150 ;  /* 0x00000004f7967825 */ /* 0x000fc800078e0296 */
[----:B--2---:R-:W-:-:S04]  /*17410*/  IMAD.WIDE R238, R247, 0x4, R238 ;  /* 0x00000004f7ee7825 */ /* 0x004fc800078e02ee */
[C---:B---3--:R-:W-:Y:S01]  /*17420*/  IMAD.WIDE R240, R247.reuse, 0x4, R240 ;  /* 0x00000004f7f07825 */ /* 0x048fe200078e02f0 */
[----:B------:R1:W-:Y:S04]  /*17430*/  STL.64 [R1+0xb80], R238 ;  /* 0x000b80ee01007387 */ /* 0x0003e80000100a00 */
[----:B------:R1:W-:Y:S04]  /*17440*/  LDGSTS.E [R231+0x22000], [R238.64], !P6 ;  /* 0x22000000eee77fae */ /* 0x0003e8000f121844 */
[----:B------:R2:W-:Y:S04]  /*17450*/  LDGSTS.E [R231+0x22200], [R240.64], !P6 ;  /* 0x22200000f0e77fae */ /* 0x0005e8000f121844 */
[----:B-1----:R-:W3:Y:S04]  /*17460*/  LDL.LU.64 R238, [R1+0x4608] ;  /* 0x0046080001ee7983 */ /* 0x002ee80000300a00 */
[----:B------:R2:W-:Y:S04]  /*17470*/  STL.64 [R1+0xb60], R240 ;  /* 0x000b60f001007387 */ /* 0x0005e80000100a00 */
[----:B--2---:R-:W2:Y:S01]  /*17480*/  LDL.LU.64 R240, [R1+0x4600] ;  /* 0x0046000001f07983 */ /* 0x004ea20000300a00 */
[----:B----4-:R-:W-:-:S05]  /*17490*/  IMAD.WIDE R228, R247, 0x4, R228 ;  /* 0x00000004f7e47825 */ /* 0x010fca00078e02e4 */
[----:B------:R-:W-:Y:S04]  /*174a0*/  STL.64 [R1+0xb58], R228 ;  /* 0x000b58e401007387 */ /* 0x000fe80000100a00 */
[----:B------:R1:W-:Y:S01]  /*174b0*/  LDGSTS.E [R231+0x22400], [R228.64], !P6 ;  /* 0x22400000e4e77fae */ /* 0x0003e2000f121844 */
[----:B------:R-:W-:-:S05]  /*174c0*/  IMAD.WIDE R226, R247, 0x4, R226 ;  /* 0x00000004f7e27825 */ /* 0x000fca00078e02e2 */
[----:B------:R4:W-:Y:S04]  /*174d0*/  STL.64 [R1+0xb48], R226 ;  /* 0x000b48e201007387 */ /* 0x0009e80000100a00 */
[----:B------:R4:W-:Y:S04]  /*174e0*/  LDGSTS.E [R231+0x22600], [R226.64], !P6 ;  /* 0x22600000e2e77fae */ /* 0x0009e8000f121844 */
[----:B------:R-:W-:Y:S01]  /*174f0*/  STL.64 [R1+0xb38], R224 ;  /* 0x000b38e001007387 */ /* 0x000fe20000100a00 */
[----:B----4-:R-:W-:-:S04]  /*17500*/  IMAD.WIDE R226, R247, 0x4, R222 ;  /* 0x00000004f7e27825 */ /* 0x010fc800078e02de */
[----:B------:R-:W-:Y:S01]  /*17510*/  IMAD.SHL.U32 R223, R233, 0x4, RZ ;  /* 0x00000004e9df7824 */ /* 0x000fe200078e00ff */
[----:B------:R-:W-:Y:S04]  /*17520*/  STL.64 [R1+0xb30], R226 ;  /* 0x000b30e201007387 */ /* 0x000fe80000100a00 */
[----:B------:R4:W-:Y:S04]  /*17530*/  LDGSTS.E [R223+0x24000], [R224.64], !P4 ;  /* 0x24000000e0df7fae */ /* 0x0009e8000e121844 */
[----:B------:R1:W-:Y:S04]  /*17540*/  LDGSTS.E [R223+0x24200], [R226.64], !P4 ;  /* 0x24200000e2df7fae */ /* 0x0003e8000e121844 */
[----:B------:R-:W-:Y:S04]  /*17550*/  STL.64 [R1+0xb20], R220 ;  /* 0x000b20dc01007387 */ /* 0x000fe80000100a00 */
        /* <DEDUP_REMOVED lines=23> */
[----:B------:R1:W-:Y:S04]  /*176d0*/  STL.64 [R1+0xa70], R196 ;  /* 0x000a70c401007387 */ /* 0x0003e80000100a00 */
[----:B------:R1:W-:Y:S04]  /*176e0*/  LDGSTS.E [R223+0x2a400], [R196.64], !P1 ;  /* 0x2a400000c4df7fae */ /* 0x0003e8000c921844 */
[----:B------:R4:W-:Y:S04]  /*176f0*/  STL.64 [R1+0xa60], R194 ;  /* 0x000a60c201007387 */ /* 0x0009e80000100a00 */
[----:B------:R4:W-:Y:S01]  /*17700*/  LDGSTS.E [R223+0x2a600], [R194.64], !P1 ;  /* 0x2a600000c2df7fae */ /* 0x0009e2000c921844 */
[----:B-1----:R-:W-:-:S04]  /*17710*/  IMAD.WIDE R196, R247, 0x4, R192 ;  /* 0x00000004f7c47825 */ /* 0x002fc800078e02c0 */
[----:B------:R-:W-:-:S04]  /*17720*/  IMAD.WIDE R192, R247, 0x4, R186 ;  /* 0x00000004f7c07825 */ /* 0x000fc800078e02ba */
[C---:B----4-:R-:W-:Y:S01]  /*17730*/  IMAD.WIDE R194, R247.reuse, 0x4, R190 ;  /* 0x00000004f7c27825 */ /* 0x050fe200078e02be */
        /* <DEDUP_REMOVED lines=13> */
[----:B------:R-:W-:Y:S01]  /*17810*/  STL.64 [R1+0x998], R166 ;  /* 0x000998a601007387 */ /* 0x000fe20000100a00 */
[----:B------:R-:W-:-:S03]  /*17820*/  IMAD.WIDE R148, R247, 0x4, R148 ;  /* 0x00000004f7947825 */ /* 0x000fc600078e0294 */
        /* <DEDUP_REMOVED lines=9> */
[----:B------:R-:W-:-:S03]  /*178c0*/  ISETP.GE.U32.AND P6, PT, R0, 0x7fffff68, PT ;  /* 0x7fffff680000780c */ /* 0x000fc60003fc6070 */
[----:B------:R-:W-:Y:S01]  /*178d0*/  STL.64 [R1+0x950], R154 ;  /* 0x0009509a01007387 */ /* 0x000fe20000100a00 */
[----:B------:R-:W-:-:S03]  /*178e0*/  IMAD.WIDE R138, R247, 0x4, R138 ;  /* 0x00000004f78a7825 */ /* 0x000fc600078e028a */
[----:B------:R-:W-:Y:S01]  /*178f0*/  STL.64 [R1+0x948], R152 ;  /* 0x0009489801007387 */ /* 0x000fe20000100a00 */
[----:B------:R-:W-:Y:S01]  /*17900*/  IADD3 R0, R232, -0x5d, RZ ;  /* 0xffffffa3e8007810 */ /* 0x000fe20007ffe0ff */
[C---:B------:R-:W-:Y:S02]  /*17910*/  IMAD.WIDE R136, R247.reuse, 0x4, R136 ;  /* 0x00000004f7887825 */ /* 0x040fe400078e0288 */
[----:B------:R-:W-:Y:S02]  /*17920*/  STL.64 [R1+0x938], R150 ;  /* 0x0009389601007387 */ /* 0x000fe40000100a00 */
[C---:B------:R-:W-:Y:S02]  /*17930*/  IMAD.WIDE R134, R247.reuse, 0x4, R134 ;  /* 0x00000004f7867825 */ /* 0x040fe400078e0286 */
[----:B------:R-:W-:Y:S04]  /*17940*/  STL.64 [R1+0x930], R148 ;  /* 0x0009309401007387 */ /* 0x000fe80000100a00 */
[----:B------:R-:W-:Y:S01]  /*17950*/  STL.64 [R1+0x928], R146 ;  /* 0x0009289201007387 */ /* 0x000fe20000100a00 */
[----:B------:R-:W-:-:S03]  /*17960*/  IMAD.WIDE R132, R247, 0x4, R132 ;  /* 0x00000004f7847825 */ /* 0x000fc600078e0284 */
[----:B------:R-:W-:Y:S01]  /*17970*/  STL.64 [R1+0x920], R144 ;  /* 0x0009209001007387 */ /* 0x000fe20000100a00 */
[----:B------:R-:W-:Y:S01]  /*17980*/  ISETP.GE.U32.AND P4, PT, R0, 0x7fffff64, PT ;  /* 0x7fffff640000780c */ /* 0x000fe20003f86070 */
[----:B------:R-:W-:Y:S02]  /*17990*/  IMAD.WIDE R130, R247, 0x4, R130 ;  /* 0x00000004f7827825 */ /* 0x000fe400078e0282 */
[----:B------:R-:W-:Y:S01]  /*179a0*/  STL.64 [R1+0x918], R142 ;  /* 0x0009188e01007387 */ /* 0x000fe20000100a00 */
[----:B------:R-:W-:-:S03]  /*179b0*/  IADD3 R0, R232, -0x61, RZ ;  /* 0xffffff9fe8007810 */ /* 0x000fc60007ffe0ff */
[----:B------:R-:W-:Y:S04]  /*179c0*/  STL.64 [R1+0x910], R140 ;  /* 0x0009108c01007387 */ /* 0x000fe80000100a00 */
[----:B------:R-:W-:Y:S04]  /*179d0*/  STL.64 [R1+0x908], R138 ;  /* 0x0009088a01007387 */ /* 0x000fe80000100a00 */
[----:B------:R-:W-:Y:S01]  /*179e0*/  STL.64 [R1+0x900], R136 ;  /* 0x0009008801007387 */ /* 0x000fe20000100a00 */
[----:B------:R-:W-:-:S03]  /*179f0*/  ISETP.GE.U32.AND P2, PT, R0, 0x7fffff60, PT ;  /* 0x7fffff600000780c */ /* 0x000fc60003f46070 */
[----:B------:R-:W-:Y:S01]  /*17a00*/  STL.64 [R1+0x8f0], R134 ;  /* 0x0008f08601007387 */ /* 0x000fe20000100a00 */
[----:B------:R-:W-:-:S03]  /*17a10*/  IADD3 R0, R232, -0x65, RZ ;  /* 0xffffff9be8007810 */ /* 0x000fc60007ffe0ff */
[----:B------:R-:W4:Y:S04]  /*17a20*/  LDL.LU.64 R218, [R1+0x68] ;  /* 0x0000680001da7983 */ /* 0x000f280000300a00 */
[----:B------:R-:W-:Y:S04]  /*17a30*/  STL.64 [R1+0x8e8], R132 ;  /* 0x0008e88401007387 */ /* 0x000fe80000100a00 */
[----:B------:R-:W-:Y:S04]  /*17a40*/  STL.64 [R1+0x8d8], R130 ;  /* 0x0008d88201007387 */ /* 0x000fe80000100a00 */
[----:B------:R-:W2:Y:S01]  /*17a50*/  LDL.LU.64 R220, [R1+0x60] ;  /* 0x0000600001dc7983 */ /* 0x000ea20000300a00 */
[----:B------:R-:W-:-:S03]  /*17a60*/  ISETP.GE.U32.AND P0, PT, R0, 0x7fffff5c, PT ;  /* 0x7fffff5c0000780c */ /* 0x000fc60003f06070 */
[----:B------:R-:W3:Y:S01]  /*17a70*/  LDL.LU.64 R224, [R1+0x58] ;  /* 0x0000580001e07983 */ /* 0x000ee20000300a00 */
[----:B------:R-:W-:-:S03]  /*17a80*/  IADD3 R0, R232, -0x69, RZ ;  /* 0xffffff97e8007810 */ /* 0x000fc60007ffe0ff */
[----:B------:R-:W3:Y:S01]  /*17a90*/  LDL.LU.64 R226, [R1+0x50] ;  /* 0x0000500001e27983 */ /* 0x000ee20000300a00 */
[----:B------:R-:W-:-:S03]  /*17aa0*/  SHF.L.U32 R191, R233, 0x2, RZ ;  /* 0x00000002e9bf7819 */ /* 0x000fc600000006ff */
[----:B------:R-:W3:Y:S04]  /*17ab0*/  LDL.LU.64 R228, [R1+0x8] ;  /* 0x0000080001e47983 */ /* 0x000ee80000300a00 */
[----:B------:R-:W3:Y:S01]  /*17ac0*/  LDL.LU.64 R232, [R1] ;  /* 0x0000000001e87983 */ /* 0x000ee20000300a00 */
[----:B------:R-:W-:Y:S01]  /*17ad0*/  IMAD.MOV.U32 R187, RZ, RZ, c[0x0][0x180] ;  /* 0x00006000ffbb7624 */ /* 0x000fe200078e00ff */
[----:B------:R-:W-:Y:S02]  /*17ae0*/  ISETP.GE.U32.AND P1, PT, R0, 0x7fffff58, PT ;  /* 0x7fffff580000780c */ /* 0x000fe40003f26070 */
[----:B------:R1:W-:Y:S02]  /*17af0*/  LDGSTS.E [R191+0x2c000], [R196.64], !P6 ;  /* 0x2c000000c4bf7fae */ /* 0x0003e4000f121844 */
[----:B------:R-:W-:-:S02]  /*17b00*/  IADD3 R0, R187, -0x6d, RZ ;  /* 0xffffff93bb007810 */ /* 0x000fc40007ffe0ff */
[----:B------:R1:W-:Y:S04]  /*17b10*/  LDGSTS.E [R191+0x2c200], [R194.64], !P6 ;  /* 0x2c200000c2bf7fae */ /* 0x0003e8000f121844 */
[----:B------:R1:W-:Y:S04]  /*17b20*/  LDGSTS.E [R191+0x2c400], [R188.64], !P6 ;  /* 0x2c400000bcbf7fae */ /* 0x0003e8000f121844 */
[----:B------:R1:W-:Y:S01]  /*17b30*/  LDGSTS.E [R191+0x2c600], [R192.64], !P6 ;  /* 0x2c600000c0bf7fae */ /* 0x0003e2000f121844 */
[----:B------:R-:W-:Y:S02]  /*17b40*/  ISETP.GE.U32.AND P6, PT, R0, 0x7fffff54, PT ;  /* 0x7fffff540000780c */ /* 0x000fe40003fc6070 */
[----:B------:R-:W-:Y:S01]  /*17b50*/  IADD3 R0, R187, -0x71, RZ ;  /* 0xffffff8fbb007810 */ /* 0x000fe20007ffe0ff */
[----:B------:R1:W-:Y:S04]  /*17b60*/  LDGSTS.E [R191+0x2e000], [R184.64], !P4 ;  /* 0x2e000000b8bf7fae */ /* 0x0003e8000e121844 */
[----:B------:R1:W-:Y:S04]  /*17b70*/  LDGSTS.E [R191+0x2e200], [R182.64], !P4 ;  /* 0x2e200000b6bf7fae */ /* 0x0003e8000e121844 */
[----:B------:R1:W-:Y:S04]  /*17b80*/  LDGSTS.E [R191+0x2e400], [R180.64], !P4 ;  /* 0x2e400000b4bf7fae */ /* 0x0003e8000e121844 */
[----:B------:R1:W-:Y:S01]  /*17b90*/  LDGSTS.E [R191+0x2e600], [R178.64], !P4 ;  /* 0x2e600000b2bf7fae */ /* 0x0003e2000e121844 */
[----:B------:R-:W-:-:S02]  /*17ba0*/  ISETP.GE.U32.AND P4, PT, R0, 0x7fffff50, PT ;  /* 0x7fffff500000780c */ /* 0x000fc40003f86070 */
[----:B------:R-:W-:Y:S01]  /*17bb0*/  IADD3 R0, R187, -0x75, RZ ;  /* 0xffffff8bbb007810 */ /* 0x000fe20007ffe0ff */
[----:B------:R1:W-:Y:S04]  /*17bc0*/  LDGSTS.E [R191+0x30000], [R176.64], !P2 ;  /* 0x30000000b0bf7fae */ /* 0x0003e8000d121844 */
[----:B------:R1:W-:Y:S04]  /*17bd0*/  LDGSTS.E [R191+0x30200], [R174.64], !P2 ;  /* 0x30200000aebf7fae */ /* 0x0003e8000d121844 */
[----:B------:R1:W-:Y:S04]  /*17be0*/  LDGSTS.E [R191+0x30400], [R172.64], !P2 ;  /* 0x30400000acbf7fae */ /* 0x0003e8000d121844 */
[----:B------:R1:W-:Y:S01]  /*17bf0*/  LDGSTS.E [R191+0x30600], [R170.64], !P2 ;  /* 0x30600000aabf7fae */ /* 0x0003e2000d121844 */
[----:B------:R-:W-:-:S03]  /*17c00*/  ISETP.GE.U32.AND P2, PT, R0, 0x7fffff4c, PT ;  /* 0x7fffff4c0000780c */ /* 0x000fc60003f46070 */
[----:B------:R1:W-:Y:S01]  /*17c10*/  LDGSTS.E [R191+0x32000], [R168.64], !P0 ;  /* 0x32000000a8bf7fae */ /* 0x0003e2000c121844 */
[----:B------:R-:W-:-:S03]  /*17c20*/  IADD3 R0, R187, -0x79, RZ ;  /* 0xffffff87bb007810 */ /* 0x000fc60007ffe0ff */
        /* <DEDUP_REMOVED lines=10> */
[----:B------:R1:W-:Y:S04]  /*17cd0*/  LDGSTS.E [R191+0x36000], [R152.64], !P6 ;  /* 0x3600000098bf7fae */ /* 0x0003e8000f121844 */
[----:B------:R1:W-:Y:S01]  /*17ce0*/  LDGSTS.E [R191+0x36200], [R150.64], !P6 ;  /* 0x3620000096bf7fae */ /* 0x0003e2000f121844 */
[----:B------:R-:W-:-:S03]  /*17cf0*/  IADD3 R0, R187, -0x42, RZ ;  /* 0xffffffbebb007810 */ /* 0x000fc60007ffe0ff */
[----:B------:R1:W-:Y:S04]  /*17d00*/  LDGSTS.E [R191+0x36400], [R148.64], !P6 ;  /* 0x3640000094bf7fae */ /* 0x0003e8000f121844 */
[----:B------:R1:W-:Y:S01]  /*17d10*/  LDGSTS.E [R191+0x36600], [R146.64], !P6 ;  /* 0x3660000092bf7fae */ /* 0x0003e2000f121844 */
[----:B------:R-:W-:-:S03]  /*17d20*/  IMAD.WIDE R128, R247, 0x4, R128 ;  /* 0x00000004f7807825 */ /* 0x000fc600078e0280 */
[----:B------:R1:W-:Y:S01]  /*17d30*/  LDGSTS.E [R191+0x38000], [R144.64], !P4 ;  /* 0x3800000090bf7fae */ /* 0x0003e2000e121844 */
[----:B------:R-:W-:-:S03]  /*17d40*/  IMAD.WIDE R126, R247, 0x4, R126 ;  /* 0x00000004f77e7825 */ /* 0x000fc600078e027e */
[----:B------:R1:W-:Y:S01]  /*17d50*/  LDGSTS.E [R191+0x38200], [R142.64], !P4 ;  /* 0x382000008ebf7fae */ /* 0x0003e2000e121844 */
[----:B------:R-:W-:-:S03]  /*17d60*/  ISETP.GE.U32.AND P6, PT, R0, 0x7fffff7f, PT ;  /* 0x7fffff7f0000780c */ /* 0x000fc60003fc6070 */
[----:B------:R1:W-:Y:S01]  /*17d70*/  LDGSTS.E [R191+0x38400], [R140.64], !P4 ;  /* 0x384000008cbf7fae */ /* 0x0003e2000e121844 */
[----:B------:R-:W-:-:S03]  /*17d80*/  IMAD.WIDE R124, R247, 0x4, R124 ;  /* 0x00000004f77c7825 */ /* 0x000fc600078e027c */
        /* <DEDUP_REMOVED lines=10> */
[----:B------:R-:W-:Y:S04]  /*17e30*/  STL.64 [R1+0x8d0], R128 ;  /* 0x0008d08001007387 */ /* 0x000fe80000100a00 */
[----:B------:R1:W-:Y:S04]  /*17e40*/  LDGSTS.E [R191+0x3c000], [R128.64], !P0 ;  /* 0x3c00000080bf7fae */ /* 0x0003e8000c121844 */
[----:B------:R-:W-:Y:S04]  /*17e50*/  STL.64 [R1+0x8c0], R126 ;  /* 0x0008c07e01007387 */ /* 0x000fe80000100a00 */
[----:B------:R1:W-:Y:S01]  /*17e60*/  LDGSTS.E [R191+0x3c200], [R126.64], !P0 ;  /* 0x3c2000007ebf7fae */ /* 0x0003e2000c121844 */
[----:B------:R-:W-:-:S03]  /*17e70*/  LOP3.LUT R231, R231, 0x20, RZ, 0x3c, !PT ;  /* 0x00000020e7e77812 */ /* 0x000fc600078e3cff */
[----:B------:R-:W-:Y:S04]  /*17e80*/  STL.64 [R1+0x8b8], R124 ;  /* 0x0008b87c01007387 */ /* 0x000fe80000100a00 */
[----:B------:R1:W-:Y:S04]  /*17e90*/  LDGSTS.E [R191+0x3c400], [R124.64], !P0 ;  /* 0x3c4000007cbf7fae */ /* 0x0003e8000c121844 */
[----:B------:R-:W-:Y:S04]  /*17ea0*/  STL.64 [R1+0x8a8], R122 ;  /* 0x0008a87a01007387 */ /* 0x000fe80000100a00 */
[----:B------:R1:W-:Y:S04]  /*17eb0*/  LDGSTS.E [R191+0x3c600], [R122.64], !P0 ;  /* 0x3c6000007abf7fae */ /* 0x0003e8000c121844 */
[----:B------:R4:W-:Y:S04]  /*17ec0*/  STL.64 [R1+0x8a0], R120 ;  /* 0x0008a07801007387 */ /* 0x0009e80000100a00 */
[----:B------:R4:W-:Y:S04]  /*17ed0*/  LDGSTS.E [R191+0x3e000], [R120.64], !P1 ;  /* 0x3e00000078bf7fae */ /* 0x0009e8000c921844 */
[----:B------:R2:W-:Y:S04]  /*17ee0*/  STL.64 [R1+0x898], R118 ;  /* 0x0008987601007387 */ /* 0x0005e80000100a00 */
[----:B------:R2:W-:Y:S04]  /*17ef0*/  LDGSTS.E [R191+0x3e200], [R118.64], !P1 ;  /* 0x3e20000076bf7fae */ /* 0x0005e8000c921844 */
[----:B------:R3:W-:Y:S04]  /*17f00*/  STL.64 [R1+0x890], R116 ;  /* 0x0008907401007387 */ /* 0x0007e80000100a00 */
[----:B------:R3:W-:Y:S04]  /*17f10*/  LDGSTS.E [R191+0x3e400], [R116.64], !P1 ;  /* 0x3e40000074bf7fae */ /* 0x0007e8000c921844 */
[----:B------:R1:W-:Y:S04]  /*17f20*/  STL.64 [R1+0x880], R114 ;  /* 0x0008807201007387 */ /* 0x0003e80000100a00 */
[----:B------:R1:W-:Y:S01]  /*17f30*/  LDGSTS.E [R191+0x3e600], [R114.64], !P1 ;  /* 0x3e60000072bf7fae */ /* 0x0003e2000c921844 */
        /* <DEDUP_REMOVED lines=14> */
[----:B----4-:R-:W-:-:S05]  /*18020*/  IMAD.WIDE R120, R247, 0x4, R218 ;  /* 0x00000004f7787825 */ /* 0x010fca00078e02da */
[----:B------:R4:W-:Y:S04]  /*18030*/  STL.64 [R1+0x878], R120 ;  /* 0x0008787801007387 */ /* 0x0009e80000100a00 */
[----:B------:R4:W-:Y:S01]  /*18040*/  LDGSTS.E [R231+0x20800], [R120.64], !P6 ;  /* 0x2080000078e77fae */ /* 0x0009e2000f121844 */
[----:B--2---:R-:W-:-:S04]  /*18050*/  IMAD.WIDE R118, R247, 0x4, R220 ;  /* 0x00000004f7767825 */ /* 0x004fc800078e02dc */
[C---:B---3--:R-:W-:Y:S01]  /*18060*/  IMAD.WIDE R116, R247.reuse, 0x4, R224 ;  /* 0x00000004f7747825 */ /* 0x048fe200078e02e0 */
[----:B------:R2:W-:Y:S03]  /*18070*/  STL.64 [R1+0x868], R118 ;  /* 0x0008687601007387 */ /* 0x0005e60000100a00 */
[C---:B-1----:R-:W-:Y:S01]  /*18080*/  IMAD.WIDE R114, R247.reuse, 0x4, R226 ;  /* 0x00000004f7727825 */ /* 0x042fe200078e02e2 */
[----:B------:R2:W-:Y:S03]  /*18090*/  LDGSTS.E [R231+0x20a00], [R118.64], !P6 ;  /* 0x20a0000076e77fae */ /* 0x0005e6000f121844 */
[C---:B----4-:R-:W-:Y:S01]  /*180a0*/  IMAD.WIDE R120, R247.reuse, 0x4, R228 ;  /* 0x00000004f7787825 */ /* 0x050fe200078e02e4 */
[----:B------:R1:W-:Y:S04]  /*180b0*/  STL.64 [R1+0x860], R116 ;  /* 0x0008607401007387 */ /* 0x0003e80000100a00 */
[----:B------:R1:W-:Y:S01]  /*180c0*/  LDGSTS.E [R231+0x20c00], [R116.64], !P6 ;  /* 0x20c0000074e77fae */ /* 0x0003e2000f121844 */
[----:B--2---:R-:W-:-:S03]  /*180d0*/  IMAD.WIDE R118, R247, 0x4, R232 ;  /* 0x00000004f7767825 */ /* 0x004fc600078e02e8 */
[----:B------:R2:W-:Y:S04]  /*180e0*/  STL.64 [R1+0x850], R114 ;  /* 0x0008507201007387 */ /* 0x0005e80000100a00 */
[----:B------:R2:W-:Y:S01]  /*180f0*/  LDGSTS.E [R231+0x20e00], [R114.64], !P6 ;  /* 0x20e0000072e77fae */ /* 0x0005e2000f121844 */
[----:B-1----:R-:W-:-:S03]  /*18100*/  IMAD.WIDE R116, R247, 0x4, R250 ;  /* 0x00000004f7747825 */ /* 0x002fc600078e02fa */
[----:B------:R-:W-:Y:S04]  /*18110*/  STL.64 [R1+0x848], R120 ;  /* 0x0008487801007387 */ /* 0x000fe80000100a00 */
[----:B------:R-:W-:Y:S01]  /*18120*/  STL.64 [R1+0x838], R118 ;  /* 0x0008387601007387 */ /* 0x000fe20000100a00 */
[----:B--2---:R-:W-:-:S03]  /*18130*/  IMAD.WIDE R114, R247, 0x4, R248 ;  /* 0x00000004f7727825 */ /* 0x004fc600078e02f8 */
        /* <DEDUP_REMOVED lines=71> */
[----:B------:R-:W-:Y:S04]  /*185b0*/  STL.64 [R1+0x130], R38 ;  /* 0x0001302601007387 */ /* 0x000fe80000100a00 */
[----:B------:R-:W-:Y:S01]  /*185c0*/  STL.64 [R1+0x128], R36 ;  /* 0x0001282401007387 */ /* 0x000fe20000100a00 */
[----:B------:R-:W-:-:S03]  /*185d0*/  IMAD.WIDE R20, R247, 0x4, R20 ;  /* 0x00000004f7147825 */ /* 0x000fc600078e0214 */
[----:B------:R-:W-:Y:S01]  /*185e0*/  STL.64 [R1+0x120], R34 ;  /* 0x0001202201007387 */ /* 0x000fe20000100a00 */
[----:B------:R-:W-:-:S03]  /*185f0*/  IMAD.WIDE R18, R247, 0x4, R18 ;  /* 0x00000004f7127825 */ /* 0x000fc600078e0212 */
[----:B------:R-:W-:Y:S04]  /*18600*/  STL.64 [R1+0x118], R32 ;  /* 0x0001182001007387 */ /* 0x000fe80000100a00 */
[----:B------:R-:W-:Y:S04]  /*18610*/  STL.64 [R1+0x108], R30 ;  /* 0x0001081e01007387 */ /* 0x000fe80000100a00 */
[----:B------:R-:W-:Y:S04]  /*18620*/  STL.64 [R1+0x100], R28 ;  /* 0x0001001c01007387 */ /* 0x000fe80000100a00 */
[----:B------:R-:W-:Y:S04]  /*18630*/  STL.64 [R1+0xf0], R26 ;  /* 0x0000f01a01007387 */ /* 0x000fe80000100a00 */
[----:B------:R-:W-:Y:S04]  /*18640*/  STL.64 [R1+0xe8], R24 ;  /* 0x0000e81801007387 */ /* 0x000fe80000100a00 */
[----:B------:R-:W-:Y:S04]  /*18650*/  STL.64 [R1+0xd8], R22 ;  /* 0x0000d81601007387 */ /* 0x000fe80000100a00 */
[----:B------:R-:W2:Y:S04]  /*18660*/  LDL.LU.64 R220, [R1+0x48] ;  /* 0x0000480001dc7983 */ /* 0x000ea80000300a00 */
[----:B------:R-:W-:Y:S04]  /*18670*/  STL.64 [R1+0xd0], R20 ;  /* 0x0000d01401007387 */ /* 0x000fe80000100a00 */
[----:B------:R-:W-:Y:S04]  /*18680*/  STL.64 [R1+0xc0], R18 ;  /* 0x0000c01201007387 */ /* 0x000fe80000100a00 */
[----:B------:R-:W3:Y:S04]  /*18690*/  LDL.LU.64 R226, [R1+0x40] ;  /* 0x0000400001e27983 */ /* 0x000ee80000300a00 */
[----:B------:R-:W4:Y:S04]  /*186a0*/  LDL.LU.64 R228, [R1+0x38] ;  /* 0x0000380001e47983 */ /* 0x000f280000300a00 */
[----:B------:R-:W4:Y:S01]  /*186b0*/  LDL.LU.64 R232, [R1+0x30] ;  /* 0x0000300001e87983 */ /* 0x000f220000300a00 */
[----:B------:R-:W-:-:S04]  /*186c0*/  IADD3 R0, R187, -0x46, RZ ;  /* 0xffffffbabb007810 */ /* 0x000fc80007ffe0ff */
[----:B------:R-:W-:Y:S02]  /*186d0*/  ISETP.GE.U32.AND P4, PT, R0, 0x7fffff7b, PT ;  /* 0x7fffff7b0000780c */ /* 0x000fe40003f86070 */
[----:B------:R-:W-:-:S04]  /*186e0*/  IADD3 R0, R187, -0x4a, RZ ;  /* 0xffffffb6bb007810 */ /* 0x000fc80007ffe0ff */
[----:B------:R-:W-:Y:S02]  /*186f0*/  ISETP.GE.U32.AND P2, PT, R0, 0x7fffff77, PT ;  /* 0x7fffff770000780c */ /* 0x000fe40003f46070 */
[----:B------:R-:W-:-:S04]  /*18700*/  IADD3 R0, R187, -0x4e, RZ ;  /* 0xffffffb2bb007810 */ /* 0x000fc80007ffe0ff */
[----:B------:R-:W-:Y:S01]  /*18710*/  ISETP.GE.U32.AND P0, PT, R0, 0x7fffff73, PT ;  /* 0x7fffff730000780c */ /* 0x000fe20003f06070 */
[----:B------:R1:W-:Y:S01]  /*18720*/  LDGSTS.E [R231+0x22800], [R120.64], !P4 ;  /* 0x2280000078e77fae */ /* 0x0003e2000e121844 */
[----:B------:R-:W-:-:S03]  /*18730*/  IADD3 R0, R187, -0x52, RZ ;  /* 0xffffffaebb007810 */ /* 0x000fc60007ffe0ff */
[----:B------:R1:W-:Y:S01]  /*18740*/  LDGSTS.E [R231+0x22a00], [R118.64], !P4 ;  /* 0x22a0000076e77fae */ /* 0x0003e2000e121844 */
[----:B------:R-:W-:Y:S02]  /*18750*/  ISETP.GE.U32.AND P1, PT, R0, 0x7fffff6f, PT ;  /* 0x7fffff6f0000780c */ /* 0x000fe40003f26070 */
[C---:B------:R-:W-:Y:S01]  /*18760*/  IADD3 R0, R187.reuse, -0x56, RZ ;  /* 0xffffffaabb007810 */ /* 0x040fe20007ffe0ff */
[----:B------:R1:W-:Y:S03]  /*18770*/  LDGSTS.E [R231+0x22c00], [R116.64], !P4 ;  /* 0x22c0000074e77fae */ /* 0x0003e6000e121844 */
[----:B------:R-:W-:Y:S01]  /*18780*/  ISETP.GE.U32.AND P6, PT, R0, 0x7fffff6b, PT ;  /* 0x7fffff6b0000780c */ /* 0x000fe20003fc6070 */
[----:B------:R1:W-:Y:S01]  /*18790*/  LDGSTS.E [R231+0x22e00], [R114.64], !P4 ;  /* 0x22e0000072e77fae */ /* 0x0003e2000e121844 */
[----:B------:R-:W-:-:S03]  /*187a0*/  IADD3 R0, R187, -0x5a, RZ ;  /* 0xffffffa6bb007810 */ /* 0x000fc60007ffe0ff */
[----:B------:R1:W-:Y:S01]  /*187b0*/  LDGSTS.E [R231+0x24800], [R112.64], !P2 ;  /* 0x2480000070e77fae */ /* 0x0003e2000d121844 */
[----:B------:R-:W-:Y:S02]  /*187c0*/  ISETP.GE.U32.AND P4, PT, R0, 0x7fffff67, PT ;  /* 0x7fffff670000780c */ /* 0x000fe40003f86070 */
[----:B------:R-:W-:Y:S01]  /*187d0*/  IADD3 R0, R187, -0x5e, RZ ;  /* 0xffffffa2bb007810 */ /* 0x000fe20007ffe0ff */
        /* <DEDUP_REMOVED lines=53> */
[----:B------:R1:W-:Y:S04]  /*18b30*/  LDGSTS.E [R231+0x36a00], [R38.64], !P4 ;  /* 0x36a0000026e77fae */ /* 0x0003e8000e121844 */
[----:B------:R1:W-:Y:S04]  /*18b40*/  LDGSTS.E [R231+0x36c00], [R36.64], !P4 ;  /* 0x36c0000024e77fae */ /* 0x0003e8000e121844 */
        /* <DEDUP_REMOVED lines=30> */
[----:B------:R4:W-:Y:S01]  /*18d30*/  LDGSTS.E [R231+0x3ec00], [R4.64], !P6 ;  /* 0x3ec0000004e77fae */ /* 0x0009e2000f121844 */
[----:B--2---:R-:W-:-:S03]  /*18d40*/  IMAD.WIDE R8, R247, 0x4, R220 ;  /* 0x00000004f7087825 */ /* 0x004fc600078e02dc */
[----:B------:R4:W-:Y:S04]  /*18d50*/  STL.64 [R1+0x50], R2 ;  /* 0x0000500201007387 */ /* 0x0009e80000100a00 */
[----:B------:R1:W-:Y:S04]  /*18d60*/  LDGSTS.E [R231+0x3ee00], [R2.64], !P6 ;  /* 0x3ee0000002e77fae */ /* 0x0003e8000f121844 */
[----:B------:R-:W2:Y:S01]  /*18d70*/  LDL.LU.64 R224, [R1+0x70] ;  /* 0x0000700001e07983 */ /* 0x000ea20000300a00 */
[----:B---3--:R-:W-:-:S04]  /*18d80*/  IMAD.WIDE R6, R247, 0x4, R226 ;  /* 0x00000004f7067825 */ /* 0x008fc800078e02e2 */
[C---:B----4-:R-:W-:Y:S01]  /*18d90*/  IMAD.WIDE R4, R247.reuse, 0x4, R228 ;  /* 0x00000004f7047825 */ /* 0x050fe200078e02e4 */
[----:B-1----:R-:W3:Y:S03]  /*18da0*/  LDL.LU.64 R230, [R1+0x78] ;  /* 0x0000780001e67983 */ /* 0x002ee60000300a00 */
[----:B------:R-:W-:Y:S01]  /*18db0*/  IMAD.WIDE R2, R247, 0x4, R232 ;  /* 0x00000004f7027825 */ /* 0x000fe200078e02e8 */
[----:B------:R-:W-:Y:S04]  /*18dc0*/  STL.64 [R1+0x48], R8 ;  /* 0x0000480801007387 */ /* 0x000fe80000100a00 */
[----:B------:R1:W-:Y:S04]  /*18dd0*/  STL.64 [R1+0x28], R6 ;  /* 0x0000280601007387 */ /* 0x0003e80000100a00 */
[----:B------:R4:W-:Y:S04]  /*18de0*/  STL.64 [R1+0x20], R4 ;  /* 0x0000200401007387 */ /* 0x0009e80000100a00 */
[----:B------:R1:W-:Y:S04]  /*18df0*/  STL.64 [R1+0x18], R2 ;  /* 0x0000180201007387 */ /* 0x0003e80000100a00 */
[----:B------:R-:W3:Y:S04]  /*18e00*/  LDL.LU.64 R218, [R1+0x80] ;  /* 0x0000800001da7983 */ /* 0x000ee80000300a00 */
[----:B------:R-:W3:Y:S04]  /*18e10*/  LDL.LU.64 R226, [R1+0x88] ;  /* 0x0000880001e27983 */ /* 0x000ee80000300a00 */
[----:B------:R-:W3:Y:S04]  /*18e20*/  LDL.LU.64 R228, [R1+0x90] ;  /* 0x0000900001e47983 */ /* 0x000ee80000300a00 */
[----:B------:R-:W3:Y:S01]  /*18e30*/  LDL.LU.64 R232, [R1+0xa0] ;  /* 0x0000a00001e87983 */ /* 0x000ee20000300a00 */
[----:B------:R-:W-:-:S04]  /*18e40*/  IADD3 R0, R187, -0x43, RZ ;  /* 0xffffffbdbb007810 */ /* 0x000fc80007ffe0ff */
[----:B------:R-:W-:Y:S02]  /*18e50*/  ISETP.GE.U32.AND P4, PT, R0, 0x7fffff7e, PT ;  /* 0x7fffff7e0000780c */ /* 0x000fe40003f86070 */
[----:B------:R-:W-:Y:S01]  /*18e60*/  LOP3.LUT R190, R223, 0x40, RZ, 0x3c, !PT ;  /* 0x00000040dfbe7812 */ /* 0x000fe200078e3cff */
[----:B------:R-:W-:-:S10]  /*18e70*/  IMAD.WIDE R250, R247, 0x4, R236 ;  /* 0x00000004f7fa7825 */ /* 0x000fd400078e02ec */
[----:B------:R1:W-:Y:S04]  /*18e80*/  LDGSTS.E [R190+0x21000], [R8.64], !P4 ;  /* 0x2100000008be7fae */ /* 0x0003e8000e121844 */
[----:B------:R1:W-:Y:S04]  /*18e90*/  LDGSTS.E [R190+0x21200], [R6.64], !P4 ;  /* 0x2120000006be7fae */ /* 0x0003e8000e121844 */
[----:B------:R4:W-:Y:S04]  /*18ea0*/  LDGSTS.E [R190+0x21400], [R4.64], !P4 ;  /* 0x2140000004be7fae */ /* 0x0009e8000e121844 */
[----:B------:R4:W-:Y:S01]  /*18eb0*/  LDGSTS.E [R190+0x21600], [R2.64], !P4 ;  /* 0x2160000002be7fae */ /* 0x0009e2000e121844 */
[----:B-1----:R-:W-:-:S04]  /*18ec0*/  IMAD.WIDE R6, R247, 0x4, R244 ;  /* 0x00000004f7067825 */ /* 0x002fc800078e02f4 */
[C---:B----4-:R-:W-:Y:S01]  /*18ed0*/  IMAD.WIDE R4, R247.reuse, 0x4, R242 ;  /* 0x00000004f7047825 */ /* 0x050fe200078e02f2 */
[----:B------:R-:W-:Y:S03]  /*18ee0*/  STL.64 [R1+0x10], R6 ;  /* 0x0000100601007387 */ /* 0x000fe60000100a00 */
[C---:B------:R-:W-:Y:S01]  /*18ef0*/  IMAD.WIDE R2, R247.reuse, 0x4, R234 ;  /* 0x00000004f7027825 */ /* 0x040fe200078e02ea */
[----:B------:R-:W-:Y:S03]  /*18f00*/  STL.64 [R1+0x8], R4 ;  /* 0x0000080401007387 */ /* 0x000fe60000100a00 */
[C---:B------:R-:W-:Y:S01]  /*18f10*/  IMAD.WIDE R248, R247.reuse, 0x4, R238 ;  /* 0x00000004f7f87825 */ /* 0x040fe200078e02ee */
[----:B------:R-:W-:Y:S03]  /*18f20*/  STL.64 [R1], R2 ;  /* 0x0000000201007387 */ /* 0x000fe60000100a00 */
[C---:B------:R-:W-:Y:S01]  /*18f30*/  IMAD.WIDE R240, R247.reuse, 0x4, R240 ;  /* 0x00000004f7f07825 */ /* 0x040fe200078e02f0 */
[----:B------:R-:W-:Y:S04]  /*18f40*/  STL.64 [R1+0x4480], R250 ;  /* 0x004480fa01007387 */ /* 0x000fe80000100a00 */
[----:B------:R-:W4:Y:S04]  /*18f50*/  LDL.LU.64 R220, [R1+0xc8] ;  /* 0x0000c80001dc7983 */ /* 0x000f280000300a00 */
[----:B------:R-:W4:Y:S01]  /*18f60*/  LDL.LU.64 R222, [R1+0xe0] ;  /* 0x0000e00001de7983 */ /* 0x000f220000300a00 */
[----:B--2---:R-:W-:-:S03]  /*18f70*/  IMAD.WIDE R52, R247, 0x4, R224 ;  /* 0x00000004f7347825 */ /* 0x004fc600078e02e0 */
[----:B------:R-:W2:Y:S01]  /*18f80*/  LDL.LU.64 R224, [R1+0xf8] ;  /* 0x0000f80001e07983 */ /* 0x000ea20000300a00 */
[----:B---3--:R-:W-:-:S03]  /*18f90*/  IMAD.WIDE R54, R247, 0x4, R230 ;  /* 0x00000004f7367825 */ /* 0x008fc600078e02e6 */
[----:B------:R-:W3:Y:S04]  /*18fa0*/  LDL.LU.64 R230, [R1+0x110] ;  /* 0x0001100001e67983 */ /* 0x000ee80000300a00 */
[----:B------:R1:W-:Y:S04]  /*18fb0*/  STL.64 [R1+0x4488], R248 ;  /* 0x004488f801007387 */ /* 0x0003e80000100a00 */
[----:B------:R-:W-:Y:S04]  /*18fc0*/  STL.64 [R1+0x4490], R240 ;  /* 0x004490f001007387 */ /* 0x000fe80000100a00 */
[----:B------:R-:W-:Y:S04]  /*18fd0*/  STL.64 [R1+0x4498], R52 ;  /* 0x0044983401007387 */ /* 0x000fe80000100a00 */
[----:B------:R-:W-:Y:S01]  /*18fe0*/  STL.64 [R1+0x44a0], R54 ;  /* 0x0044a03601007387 */ /* 0x000fe20000100a00 */
[----:B------:R-:W-:-:S03]  /*18ff0*/  IMAD.WIDE R64, R247, 0x4, R218 ;  /* 0x00000004f7407825 */ /* 0x000fc600078e02da */
[----:B------:R-:W3:Y:S01]  /*19000*/  LDL.LU.64 R218, [R1+0x138] ;  /* 0x0001380001da7983 */ /* 0x000ee20000300a00 */
[----:B------:R-:W-:-:S03]  /*19010*/  IMAD.WIDE R58, R247, 0x4, R226 ;  /* 0x00000004f73a7825 */ /* 0x000fc600078e02e2 */
[----:B------:R-:W3:Y:S01]  /*19020*/  LDL.LU.64 R226, [R1+0x150] ;  /* 0x0001500001e27983 */ /* 0x000ee20000300a00 */
[----:B------:R-:W-:-:S03]  /*19030*/  IMAD.WIDE R60, R247, 0x4, R228 ;  /* 0x00000004f73c7825 */ /* 0x000fc600078e02e4 */
[----:B------:R-:W3:Y:S01]  /*19040*/  LDL.LU.64 R228, [R1+0x168] ;  /* 0x0001680001e47983 */ /* 0x000ee20000300a00 */
[----:B------:R-:W-:-:S03]  /*19050*/  IMAD.WIDE R66, R247, 0x4, R232 ;  /* 0x00000004f7427825 */ /* 0x000fc600078e02e8 */
[----:B------:R-:W3:Y:S04]  /*19060*/  LDL.LU.64 R232, [R1+0x180] ;  /* 0x0001800001e87983 */ /* 0x000ee80000300a00 */
[----:B------:R1:W-:Y:S04]  /*19070*/  STL.64 [R1+0x44a8], R64 ;  /* 0x0044a84001007387 */ /* 0x0003e80000100a00 */
[----:B------:R-:W-:Y:S04]  /*19080*/  STL.64 [R1+0x44b0], R58 ;  /* 0x0044b03a01007387 */ /* 0x000fe80000100a00 */
[----:B------:R1:W-:Y:S04]  /*19090*/  STL.64 [R1+0x44b8], R60 ;  /* 0x0044b83c01007387 */ /* 0x0003e80000100a00 */
[----:B------:R-:W-:Y:S01]  /*190a0*/  STL.64 [R1+0x44c0], R66 ;  /* 0x0044c04201007387 */ /* 0x000fe20000100a00 */
[----:B----4-:R-:W-:-:S03]  /*190b0*/  IMAD.WIDE R68, R247, 0x4, R220 ;  /* 0x00000004f7447825 */ /* 0x010fc600078e02dc */
[----:B------:R-:W4:Y:S01]  /*190c0*/  LDL.LU.64 R220, [R1+0x1a8] ;  /* 0x0001a80001dc7983 */ /* 0x000f220000300a00 */
[----:B------:R-:W-:-:S03]  /*190d0*/  IMAD.WIDE R72, R247, 0x4, R222 ;  /* 0x00000004f7487825 */ /* 0x000fc600078e02de */
[----:B------:R-:W4:Y:S01]  /*190e0*/  LDL.LU.64 R222, [R1+0x1c8] ;  /* 0x0001c80001de7983 */ /* 0x000f220000300a00 */
[----:B--2---:R-:W-:-:S03]  /*190f0*/  IMAD.WIDE R80, R247, 0x4, R224 ;  /* 0x00000004f7507825 */ /* 0x004fc600078e02e0 */
[----:B------:R-:W2:Y:S01]  /*19100*/  LDL.LU.64 R224, [R1+0x1e0] ;  /* 0x0001e00001e07983 */ /* 0x000ea20000300a00 */
[----:B---3--:R-:W-:-:S03]  /*19110*/  IMAD.WIDE R86, R247, 0x4, R230 ;  /* 0x00000004f7567825 */ /* 0x008fc600078e02e6 */
[----:B------:R-:W3:Y:S04]  /*19120*/  LDL.LU.64 R230, [R1+0x1f8] ;  /* 0x0001f80001e67983 */ /* 0x000ee80000300a00 */
[----:B------:R-:W-:Y:S04]  /*19130*/  STL.64 [R1+0x44c8], R68 ;  /* 0x0044c84401007387 */ /* 0x000fe80000100a00 */
        /* <DEDUP_REMOVED lines=11> */
[----:B------:R-:W-:Y:S04]  /*191f0*/  STL.64 [R1+0x44e8], R70 ;  /* 0x0044e84601007387 */ /* 0x000fe80000100a00 */
[----:B------:R-:W-:Y:S04]  /*19200*/  STL.64 [R1+0x44f0], R94 ;  /* 0x0044f05e01007387 */ /* 0x000fe80000100a00 */
[----:B------:R-:W-:Y:S04]  /*19210*/  STL.64 [R1+0x44f8], R102 ;  /* 0x0044f86601007387 */ /* 0x000fe80000100a00 */
        /* <DEDUP_REMOVED lines=61> */
[----:B------:R-:W-:-:S04]  /*195f0*/  IMAD.WIDE R200, R247, 0x4, R226 ;  /* 0x00000004f7c87825 */ /* 0x000fc800078e02e2 */
[----:B------:R-:W-:-:S04]  /*19600*/  IMAD.WIDE R202, R247, 0x4, R228 ;  /* 0x00000004f7ca7825 */ /* 0x000fc800078e02e4 */
[C---:B------:R-:W-:Y:S02]  /*19610*/  IMAD.WIDE R204, R247.reuse, 0x4, R232 ;  /* 0x00000004f7cc7825 */ /* 0x040fe400078e02e8 */
[----:B------:R-:W3:Y:S04]  /*19620*/  LDL.LU.64 R232, [R1+0x5b0] ;  /* 0x0005b00001e87983 */ /* 0x000ee80000300a00 */
[----:B------:R-:W3:Y:S04]  /*19630*/  LDL.LU.64 R216, [R1+0x5b8] ;  /* 0x0005b80001d87983 */ /* 0x000ee80000300a00 */
[----:B------:R-:W3:Y:S04]  /*19640*/  LDL.LU.64 R226, [R1+0x5c0] ;  /* 0x0005c00001e27983 */ /* 0x000ee80000300a00 */
[----:B------:R-:W3:Y:S01]  /*19650*/  LDL.LU.64 R228, [R1+0x5c8] ;  /* 0x0005c80001e47983 */ /* 0x000ee20000300a00 */
[----:B------:R-:W-:-:S05]  /*19660*/  IMAD.WIDE R92, R247, 0x4, R218 ;  /* 0x00000004f75c7825 */ /* 0x000fca00078e02da */
[----:B------:R-:W-:Y:S04]  /*19670*/  STL.64 [R1+0x45a8], R92 ;  /* 0x0045a85c01007387 */ /* 0x000fe80000100a00 */
[----:B------:R-:W-:Y:S04]  /*19680*/  STL.64 [R1+0x45b0], R200 ;  /* 0x0045b0c801007387 */ /* 0x000fe80000100a00 */
[----:B------:R-:W-:Y:S04]  /*19690*/  STL.64 [R1+0x45b8], R202 ;  /* 0x0045b8ca01007387 */ /* 0x000fe80000100a00 */
[----:B------:R-:W-:Y:S04]  /*196a0*/  STL.64 [R1+0x45c0], R204 ;  /* 0x0045c0cc01007387 */ /* 0x000fe80000100a00 */
[----:B------:R-:W3:Y:S01]  /*196b0*/  LDL.LU.64 R218, [R1+0x5d0] ;  /* 0x0005d00001da7983 */ /* 0x000ee20000300a00 */
[----:B----4-:R-:W-:-:S04]  /*196c0*/  IMAD.WIDE R96, R247, 0x4, R220 ;  /* 0x00000004f7607825 */ /* 0x010fc800078e02dc */
[----:B------:R-:W-:-:S04]  /*196d0*/  IMAD.WIDE R206, R247, 0x4, R222 ;  /* 0x00000004f7ce7825 */ /* 0x000fc800078e02de */
[----:B--2---:R-:W-:-:S04]  /*196e0*/  IMAD.WIDE R208, R247, 0x4, R224 ;  /* 0x00000004f7d07825 */ /* 0x004fc800078e02e0 */
[C---:B---3--:R-:W-:Y:S02]  /*196f0*/  IMAD.WIDE R210, R247.reuse, 0x4, R230 ;  /* 0x00000004f7d27825 */ /* 0x048fe400078e02e6 */
[----:B------:R-:W2:Y:S04]  /*19700*/  LDL.LU.64 R230, [R1+0x5d8] ;  /* 0x0005d80001e67983 */ /* 0x000ea80000300a00 */
[----:B------:R-:W3:Y:S04]  /*19710*/  LDL.LU.64 R220, [R1+0x5e0] ;  /* 0x0005e00001dc7983 */ /* 0x000ee80000300a00 */
[----:B------:R-:W4:Y:S04]  /*19720*/  LDL.LU.64 R222, [R1+0x5e8] ;  /* 0x0005e80001de7983 */ /* 0x000f280000300a00 */
[----:B------:R-:W-:Y:S04]  /*19730*/  STL.64 [R1+0x45c8], R96 ;  /* 0x0045c86001007387 */ /* 0x000fe80000100a00 */
[----:B------:R-:W-:Y:S04]  /*19740*/  STL.64 [R1+0x45d0], R206 ;  /* 0x0045d0ce01007387 */ /* 0x000fe80000100a00 */
[----:B------:R-:W-:Y:S04]  /*19750*/  STL.64 [R1+0x45d8], R208 ;  /* 0x0045d8d001007387 */ /* 0x000fe80000100a00 */
[----:B------:R-:W-:Y:S04]  /*19760*/  STL.64 [R1+0x45e0], R210 ;  /* 0x0045e0d201007387 */ /* 0x000fe80000100a00 */
[----:B------:R-:W4:Y:S01]  /*19770*/  LDL.LU.64 R224, [R1+0x5f0] ;  /* 0x0005f00001e07983 */ /* 0x000f220000300a00 */
[----:B------:R-:W-:-:S03]  /*19780*/  IMAD.WIDE R100, R247, 0x4, R232 ;  /* 0x00000004f7647825 */ /* 0x000fc600078e02e8 */
[----:B------:R-:W4:Y:S01]  /*19790*/  LDL.LU.64 R232, [R1+0x5f8] ;  /* 0x0005f80001e87983 */ /* 0x000f220000300a00 */
[----:B------:R-:W-:-:S04]  /*197a0*/  IMAD.WIDE R212, R247, 0x4, R216 ;  /* 0x00000004f7d47825 */ /* 0x000fc800078e02d8 */
[C---:B------:R-:W-:Y:S02]  /*197b0*/  IMAD.WIDE R214, R247.reuse, 0x4, R226 ;  /* 0x00000004f7d67825 */ /* 0x040fe400078e02e2 */
[----:B------:R-:W4:Y:S02]  /*197c0*/  LDL.LU.64 R226, [R1+0x600] ;  /* 0x0006000001e27983 */ /* 0x000f240000300a00 */
[----:B------:R-:W-:Y:S02]  /*197d0*/  IMAD.WIDE R216, R247, 0x4, R228 ;  /* 0x00000004f7d87825 */ /* 0x000fe400078e02e4 */
[----:B------:R-:W4:Y:S04]  /*197e0*/  LDL.LU.64 R228, [R1+0x608] ;  /* 0x0006080001e47983 */ /* 0x000f280000300a00 */
[----:B------:R-:W4:Y:S04]  /*197f0*/  LDL.LU.64 R170, [R1+0x610] ;  /* 0x0006100001aa7983 */ /* 0x000f280000300a00 */
[----:B------:R-:W-:Y:S04]  /*19800*/  STL.64 [R1+0x45e8], R100 ;  /* 0x0045e86401007387 */ /* 0x000fe80000100a00 */
[----:B------:R-:W-:Y:S04]  /*19810*/  STL.64 [R1+0x45f0], R212 ;  /* 0x0045f0d401007387 */ /* 0x000fe80000100a00 */
[----:B------:R-:W-:Y:S04]  /*19820*/  STL.64 [R1+0x45f8], R214 ;  /* 0x0045f8d601007387 */ /* 0x000fe80000100a00 */
        /* <DEDUP_REMOVED lines=77> */
[----:B------:R1:W-:Y:S04]  /*19d00*/  LDGSTS.E [R190+0x39000], [R96.64], !P0 ;  /* 0x3900000060be7fae */ /* 0x0003e8000c121844 */
[----:B------:R1:W-:Y:S04]  /*19d10*/  LDGSTS.E [R190+0x39200], [R206.64], !P0 ;  /* 0x39200000cebe7fae */ /* 0x0003e8000c121844 */
[----:B------:R1:W-:Y:S04]  /*19d20*/  LDGSTS.E [R190+0x39400], [R208.64], !P0 ;  /* 0x39400000d0be7fae */ /* 0x0003e8000c121844 */
[----:B------:R1:W-:Y:S04]  /*19d30*/  LDGSTS.E [R190+0x39600], [R210.64], !P0 ;  /* 0x39600000d2be7fae */ /* 0x0003e8000c121844 */
[----:B------:R1:W-:Y:S04]  /*19d40*/  LDGSTS.E [R190+0x3b000], [R100.64], !P1 ;  /* 0x3b00000064be7fae */ /* 0x0003e8000c921844 */
[----:B------:R1:W-:Y:S04]  /*19d50*/  LDGSTS.E [R190+0x3b200], [R212.64], !P1 ;  /* 0x3b200000d4be7fae */ /* 0x0003e8000c921844 */
[----:B------:R1:W-:Y:S04]  /*19d60*/  LDGSTS.E [R190+0x3b400], [R214.64], !P1 ;  /* 0x3b400000d6be7fae */ /* 0x0003e8000c921844 */
[----:B------:R1:W-:Y:S04]  /*19d70*/  LDGSTS.E [R190+0x3b600], [R216.64], !P1 ;  /* 0x3b600000d8be7fae */ /* 0x0003e8000c921844 */
[----:B------:R1:W-:Y:S01]  /*19d80*/  LDGSTS.E [R190+0x3d000], [R104.64], !P6 ;  /* 0x3d00000068be7fae */ /* 0x0003e2000f121844 */
[----:B--2---:R-:W-:-:S03]  /*19d90*/  IMAD.WIDE R218, R247, 0x4, R230 ;  /* 0x00000004f7da7825 */ /* 0x004fc600078e02e6 */
[----:B------:R-:W2:Y:S01]  /*19da0*/  LDL.LU.64 R230, [R1+0x628] ;  /* 0x0006280001e67983 */ /* 0x000ea20000300a00 */
[----:B---3--:R-:W-:-:S03]  /*19db0*/  IMAD.WIDE R220, R247, 0x4, R220 ;  /* 0x00000004f7dc7825 */ /* 0x008fc600078e02dc */
[----:B------:R-:W3:Y:S01]  /*19dc0*/  LDL.LU.64 R178, [R1+0x630] ;  /* 0x0006300001b27983 */ /* 0x000ee20000300a00 */
[----:B----4-:R-:W-:-:S03]  /*19dd0*/  IMAD.WIDE R222, R247, 0x4, R222 ;  /* 0x00000004f7de7825 */ /* 0x010fc600078e02de */
[----:B------:R4:W-:Y:S04]  /*19de0*/  LDGSTS.E [R190+0x3d200], [R218.64], !P6 ;  /* 0x3d200000dabe7fae */ /* 0x0009e8000f121844 */
[----:B------:R4:W-:Y:S04]  /*19df0*/  LDGSTS.E [R190+0x3d400], [R220.64], !P6 ;  /* 0x3d400000dcbe7fae */ /* 0x0009e8000f121844 */
[----:B------:R4:W-:Y:S01]  /*19e00*/  LDGSTS.E [R190+0x3d600], [R222.64], !P6 ;  /* 0x3d600000debe7fae */ /* 0x0009e2000f121844 */
[----:B-1----:R-:W-:Y:S01]  /*19e10*/  LOP3.LUT R249, R191, 0x60, RZ, 0x3c, !PT ;  /* 0x00000060bff97812 */ /* 0x002fe200078e3cff */
[----:B------:R-:W-:-:S04]  /*19e20*/  IMAD.WIDE R108, R247, 0x4, R224 ;  /* 0x00000004f76c7825 */ /* 0x000fc800078e02e0 */
[C---:B------:R-:W-:Y:S01]  /*19e30*/  IMAD.WIDE R224, R247.reuse, 0x4, R232 ;  /* 0x00000004f7e07825 */ /* 0x040fe200078e02e8 */
[----:B------:R4:W-:Y:S04]  /*19e40*/  LDGSTS.E [R190+0x3f000], [R108.64], !P4 ;  /* 0x3f0000006cbe7fae */ /* 0x0009e8000e121844 */
[----:B------:R-:W2:Y:S01]  /*19e50*/  LDL.LU.64 R232, [R1+0x638] ;  /* 0x0006380001e87983 */ /* 0x000ea20000300a00 */
[----:B------:R-:W-:-:S03]  /*19e60*/  IMAD.WIDE R226, R247, 0x4, R226 ;  /* 0x00000004f7e27825 */ /* 0x000fc600078e02e2 */
[----:B------:R-:W2:Y:S01]  /*19e70*/  LDL.LU.64 R160, [R1+0x640] ;  /* 0x0006400001a07983 */ /* 0x000ea20000300a00 */
[----:B------:R-:W-:-:S03]  /*19e80*/  IMAD.WIDE R228, R247, 0x4, R228 ;  /* 0x00000004f7e47825 */ /* 0x000fc600078e02e4 */
[----:B------:R-:W2:Y:S04]  /*19e90*/  LDL.LU.64 R182, [R1+0x648] ;  /* 0x0006480001b67983 */ /* 0x000ea80000300a00 */
[----:B------:R4:W-:Y:S04]  /*19ea0*/  LDGSTS.E [R190+0x3f200], [R224.64], !P4 ;  /* 0x3f200000e0be7fae */ /* 0x0009e8000e121844 */
[----:B------:R-:W2:Y:S04]  /*19eb0*/  LDL.LU.64 R162, [R1+0x650] ;  /* 0x0006500001a27983 */ /* 0x000ea80000300a00 */
[----:B------:R4:W-:Y:S04]  /*19ec0*/  LDGSTS.E [R190+0x3f400], [R226.64], !P4 ;  /* 0x3f400000e2be7fae */ /* 0x0009e8000e121844 */
[----:B------:R-:W2:Y:S04]  /*19ed0*/  LDL.LU.64 R166, [R1+0x658] ;  /* 0x0006580001a67983 */ /* 0x000ea80000300a00 */
[----:B------:R4:W-:Y:S04]  /*19ee0*/  LDGSTS.E [R190+0x3f600], [R228.64], !P4 ;  /* 0x3f600000e4be7fae */ /* 0x0009e8000e121844 */
[----:B------:R-:W2:Y:S01]  /*19ef0*/  LDL.LU.64 R168, [R1+0x660] ;  /* 0x0006600001a87983 */ /* 0x000ea20000300a00 */
[----:B------:R-:W-:-:S03]  /*19f00*/  IMAD.WIDE R238, R247, 0x4, R194 ;  /* 0x00000004f7ee7825 */ /* 0x000fc600078e02c2 */
[----:B----4-:R-:W4:Y:S04]  /*19f10*/  LDL.LU.64 R190, [R1+0x668] ;  /* 0x0006680001be7983 */ /* 0x010f280000300a00 */
[----:B------:R-:W4:Y:S01]  /*19f20*/  LDL.LU.64 R194, [R1+0x670] ;  /* 0x0006700001c27983 */ /* 0x000f220000300a00 */
[----:B------:R-:W-:-:S03]  /*19f30*/  IMAD.WIDE R244, R247, 0x4, R170 ;  /* 0x00000004f7f47825 */ /* 0x000fc600078e02aa */
[----:B------:R-:W4:Y:S01]  /*19f40*/  LDL.LU.64 R170, [R1+0x678] ;  /* 0x0006780001aa7983 */ /* 0x000f220000300a00 */
[----:B------:R-:W-:-:S03]  /*19f50*/  IMAD.WIDE R242, R247, 0x4, R174 ;  /* 0x00000004f7f27825 */ /* 0x000fc600078e02ae */
[----:B------:R-:W4:Y:S01]  /*19f60*/  LDL.LU.64 R174, [R1+0x680] ;  /* 0x0006800001ae7983 */ /* 0x000f220000300a00 */
[----:B---3--:R-:W-:-:S03]  /*19f70*/  IMAD.WIDE R114, R247, 0x4, R178 ;  /* 0x00000004f7727825 */ /* 0x008fc600078e02b2 */
[----:B------:R-:W3:Y:S01]  /*19f80*/  LDL.LU.64 R178, [R1+0x688] ;  /* 0x0006880001b27983 */ /* 0x000ee20000300a00 */
[----:B--2---:R-:W-:-:S04]  /*19f90*/  IMAD.WIDE R4, R247, 0x4, R160 ;  /* 0x00000004f7047825 */ /* 0x004fc800078e02a0 */
[C---:B------:R-:W-:Y:S02]  /*19fa0*/  IMAD.WIDE R6, R247.reuse, 0x4, R182 ;  /* 0x00000004f7067825 */ /* 0x040fe400078e02b6 */
[----:B------:R-:W2:Y:S04]  /*19fb0*/  LDL.LU.64 R182, [R1+0x690] ;  /* 0x0006900001b67983 */ /* 0x000ea80000300a00 */
[----:B------:R-:W2:Y:S01]  /*19fc0*/  LDL.LU.64 R158, [R1+0x698] ;  /* 0x00069800019e7983 */ /* 0x000ea20000300a00 */
[----:B------:R-:W-:-:S03]  /*19fd0*/  IMAD.WIDE R118, R247, 0x4, R162 ;  /* 0x00000004f7767825 */ /* 0x000fc600078e02a2 */
[----:B------:R-:W2:Y:S04]  /*19fe0*/  LDL.LU.64 R160, [R1+0x6a0] ;  /* 0x0006a00001a07983 */ /* 0x000ea80000300a00 */
[----:B------:R-:W2:Y:S01]  /*19ff0*/  LDL.LU.64 R162, [R1+0x6a8] ;  /* 0x0006a80001a27983 */ /* 0x000ea20000300a00 */
[----:B------:R-:W-:-:S04]  /*1a000*/  IMAD.WIDE R8, R247, 0x4, R166 ;  /* 0x00000004f7087825 */ /* 0x000fc800078e02a6 */
[----:B------:R-:W-:-:S04]  /*1a010*/  IMAD.WIDE R10, R247, 0x4, R168 ;  /* 0x00000004f70a7825 */ /* 0x000fc800078e02a8 */
[C---:B----4-:R-:W-:Y:S02]  /*1a020*/  IMAD.WIDE R12, R247.reuse, 0x4, R190 ;  /* 0x00000004f70c7825 */ /* 0x050fe400078e02be */
[----:B------:R-:W4:Y:S02]  /*1a030*/  LDL.LU.64 R190, [R1+0x6b0] ;  /* 0x0006b00001be7983 */ /* 0x000f240000300a00 */
[C---:B------:R-:W-:Y:S02]  /*1a040*/  IMAD.WIDE R122, R247.reuse, 0x4, R194 ;  /* 0x00000004f77a7825 */ /* 0x040fe400078e02c2 */
[----:B------:R-:W4:Y:S04]  /*1a050*/  LDL.LU.64 R166, [R1+0x6b8] ;  /* 0x0006b80001a67983 */ /* 0x000f280000300a00 */
[----:B------:R-:W4:Y:S04]  /*1a060*/  LDL.LU.64 R168, [R1+0x6c0] ;  /* 0x0006c00001a87983 */ /* 0x000f280000300a00 */
[----:B------:R-:W4:Y:S01]  /*1a070*/  LDL.LU.64 R194, [R1+0x6c8] ;  /* 0x0006c80001c27983 */ /* 0x000f220000300a00 */
[----:B------:R-:W-:-:S03]  /*1a080*/  IMAD.WIDE R14, R247, 0x4, R170 ;  /* 0x00000004f70e7825 */ /* 0x000fc600078e02aa */
[----:B------:R-:W4:Y:S01]  /*1a090*/  LDL.LU.64 R170, [R1+0x6d0] ;  /* 0x0006d00001aa7983 */ /* 0x000f220000300a00 */
[----:B------:R-:W-:-:S03]  /*1a0a0*/  IMAD.WIDE R16, R247, 0x4, R174 ;  /* 0x00000004f7107825 */ /* 0x000fc600078e02ae */
[----:B------:R-:W4:Y:S01]  /*1a0b0*/  LDL.LU.64 R174, [R1+0x6d8] ;  /* 0x0006d80001ae7983 */ /* 0x000f220000300a00 */
[----:B---3--:R-:W-:-:S03]  /*1a0c0*/  IMAD.WIDE R18, R247, 0x4, R178 ;  /* 0x00000004f7127825 */ /* 0x008fc600078e02b2 */
[----:B------:R-:W3:Y:S01]  /*1a0d0*/  LDL.LU.64 R178, [R1+0x6e0] ;  /* 0x0006e00001b27983 */ /* 0x000ee20000300a00 */
[----:B--2---:R-:W-:-:S03]  /*1a0e0*/  IMAD.WIDE R126, R247, 0x4, R182 ;  /* 0x00000004f77e7825 */ /* 0x004fc600078e02b6 */
[----:B------:R-:W2:Y:S01]  /*1a0f0*/  LDL.LU.64 R182, [R1+0x6e8] ;  /* 0x0006e80001b67983 */ /* 0x000ea20000300a00 */
[----:B------:R-:W-:-:S03]  /*1a100*/  IMAD.WIDE R20, R247, 0x4, R158 ;  /* 0x00000004f7147825 */ /* 0x000fc600078e029e */
[----:B------:R-:W2:Y:S01]  /*1a110*/  LDL.LU.64 R154, [R1+0x6f0] ;  /* 0x0006f000019a7983 */ /* 0x000ea20000300a00 */
[----:B------:R-:W-:-:S03]  /*1a120*/  IMAD.WIDE R22, R247, 0x4, R160 ;  /* 0x00000004f7167825 */ /* 0x000fc600078e02a0 */
[----:B------:R-:W2:Y:S01]  /*1a130*/  LDL.LU.64 R158, [R1+0x6f8] ;  /* 0x0006f800019e7983 */ /* 0x000ea20000300a00 */
[----:B------:R-:W-:-:S03]  /*1a140*/  IMAD.WIDE R24, R247, 0x4, R162 ;  /* 0x00000004f7187825 */ /* 0x000fc600078e02a2 */
[----:B------:R-:W2:Y:S01]  /*1a150*/  LDL.LU.64 R160, [R1+0x700] ;  /* 0x0007000001a07983 */ /* 0x000ea20000300a00 */
[----:B----4-:R-:W-:-:S03]  /*1a160*/  IMAD.WIDE R130, R247, 0x4, R190 ;  /* 0x00000004f7827825 */ /* 0x010fc600078e02be */
[----:B------:R-:W4:Y:S01]  /*1a170*/  LDL.LU.64 R190, [R1+0x748] ;  /* 0x0007480001be7983 */ /* 0x000f220000300a00 */
[----:B------:R-:W-:-:S03]  /*1a180*/  IMAD.WIDE R26, R247, 0x4, R166 ;  /* 0x00000004f71a7825 */ /* 0x000fc600078e02a6 */
[----:B------:R-:W4:Y:S01]  /*1a190*/  LDL.LU.64 R162, [R1+0x7a0] ;  /* 0x0007a00001a27983 */ /* 0x000f220000300a00 */
[----:B------:R-:W-:-:S03]  /*1a1a0*/  IMAD.WIDE R28, R247, 0x4, R168 ;  /* 0x00000004f71c7825 */ /* 0x000fc600078e02a8 */
[----:B------:R-:W4:Y:S01]  /*1a1b0*/  LDL.LU.64 R166, [R1+0x7e8] ;  /* 0x0007e80001a67983 */ /* 0x000f220000300a00 */
[----:B------:R-:W-:-:S03]  /*1a1c0*/  IMAD.WIDE R30, R247, 0x4, R194 ;  /* 0x00000004f71e7825 */ /* 0x000fc600078e02c2 */
        /* <DEDUP_REMOVED lines=10> */
[----:B----4-:R-:W-:-:S03]  /*1a270*/  IMAD.WIDE R42, R247, 0x4, R190 ;  /* 0x00000004f72a7825 */ /* 0x010fc600078e02be */
[----:B------:R-:W2:Y:S01]  /*1a280*/  LDL.LU.64 R190, [R1+0x8b0] ;  /* 0x0008b00001be7983 */ /* 0x000ea20000300a00 */
[----:B------:R-:W-:-:S03]  /*1a290*/  IMAD.WIDE R48, R247, 0x4, R194 ;  /* 0x00000004f7307825 */ /* 0x000fc600078e02c2 */
[----:B------:R-:W2:Y:S04]  /*1a2a0*/  LDL.LU.64 R194, [R1+0x8c8] ;  /* 0x0008c80001c27983 */ /* 0x000ea80000300a00 */
[----:B------:R-:W2:Y:S04]  /*1a2b0*/  LDL.LU.64 R90, [R1+0x8e0] ;  /* 0x0008e000015a7983 */ /* 0x000ea80000300a00 */
[----:B------:R-:W2:Y:S01]  /*1a2c0*/  LDL.LU.64 R106, [R1+0x8f8] ;  /* 0x0008f800016a7983 */ /* 0x000ea20000300a00 */
[----:B------:R-:W-:Y:S01]  /*1a2d0*/  IADD3 R0, R187, -0x44, RZ ;  /* 0xffffffbcbb007810 */ /* 0x000fe20007ffe0ff */
[----:B------:R-:W-:-:S02]  /*1a2e0*/  IMAD.WIDE R230, R247, 0x4, R230 ;  /* 0x00000004f7e67825 */ /* 0x000fc400078e02e6 */
[----:B------:R-:W2:Y:S01]  /*1a2f0*/  LDL.LU.64 R234, [R1+0xbc8] ;  /* 0x000bc80001ea7983 */ /* 0x000ea20000300a00 */
[----:B------:R-:W-:Y:S02]  /*1a300*/  ISETP.GE.U32.AND P2, PT, R0, 0x7fffff7d, PT ;  /* 0x7fffff7d0000780c */ /* 0x000fe40003f46070 */
[----:B------:R-:W-:-:S04]  /*1a310*/  IADD3 R0, R187, -0x48, RZ ;  /* 0xffffffb8bb007810 */ /* 0x000fc80007ffe0ff */
[----:B------:R-:W-:Y:S02]  /*1a320*/  ISETP.GE.U32.AND P0, PT, R0, 0x7fffff79, PT ;  /* 0x7fffff790000780c */ /* 0x000fe40003f06070 */
[----:B------:R-:W-:-:S04]  /*1a330*/  IADD3 R0, R187, -0x4c, RZ ;  /* 0xffffffb4bb007810 */ /* 0x000fc80007ffe0ff */
[----:B------:R-:W-:Y:S01]  /*1a340*/  ISETP.GE.U32.AND P1, PT, R0, 0x7fffff75, PT ;  /* 0x7fffff750000780c */ /* 0x000fe20003f26070 */
[----:B------:R1:W-:Y:S01]  /*1a350*/  LDGSTS.E [R249+0x21800], [R244.64], !P2 ;  /* 0x21800000f4f97fae */ /* 0x0003e2000d121844 */
[----:B------:R-:W-:Y:S01]  /*1a360*/  IADD3 R0, R187, -0x50, RZ ;  /* 0xffffffb0bb007810 */ /* 0x000fe20007ffe0ff */
[----:B------:R-:W-:Y:S02]  /*1a370*/  IMAD.WIDE R232, R247, 0x4, R232 ;  /* 0x00000004f7e87825 */ /* 0x000fe400078e02e8 */
        /* <DEDUP_REMOVED lines=34> */
[----:B------:R1:W-:Y:S01]  /*1a5a0*/  LDGSTS.E [R249+0x2ba00], [R26.64], !P2 ;  /* 0x2ba000001af97fae */ /* 0x0003e2000d121844 */
[----:B------:R-:W-:-:S03]  /*1a5b0*/  IMAD.WIDE R138, R247, 0x4, R154 ;  /* 0x00000004f78a7825 */ /* 0x000fc600078e029a */
[----:B------:R1:W-:Y:S01]  /*1a5c0*/  LDGSTS.E [R249+0x2bc00], [R28.64], !P2 ;  /* 0x2bc000001cf97fae */ /* 0x0003e2000d121844 */
[----:B------:R-:W-:-:S03]  /*1a5d0*/  IMAD.WIDE R38, R247, 0x4, R158 ;  /* 0x00000004f7267825 */ /* 0x000fc600078e029e */
[----:B------:R1:W-:Y:S01]  /*1a5e0*/  LDGSTS.E [R249+0x2be00], [R30.64], !P2 ;  /* 0x2be000001ef97fae */ /* 0x0003e2000d121844 */
[----:B------:R-:W-:Y:S02]  /*1a5f0*/  ISETP.GE.U32.AND P2, PT, R0, 0x7fffff55, PT ;  /* 0x7fffff550000780c */ /* 0x000fe40003f46070 */
[----:B------:R-:W-:Y:S01]  /*1a600*/  IADD3 R0, R187, -0x70, RZ ;  /* 0xffffff90bb007810 */ /* 0x000fe20007ffe0ff */
[----:B------:R1:W-:Y:S01]  /*1a610*/  LDGSTS.E [R249+0x2d800], [R134.64], !P0 ;  /* 0x2d80000086f97fae */ /* 0x0003e2000c121844 */
[----:B------:R-:W-:-:S03]  /*1a620*/  IMAD.WIDE R40, R247, 0x4, R160 ;  /* 0x00000004f7287825 */ /* 0x000fc600078e02a0 */
        /* <DEDUP_REMOVED lines=9> */
[----:B------:R-:W4:Y:S01]  /*1a6c0*/  LDL.LU.64 R154, [R1+0x940] ;  /* 0x00094000019a7983 */ /* 0x000f220000300a00 */
[----:B------:R-:W-:-:S03]  /*1a6d0*/  IMAD.WIDE R146, R247, 0x4, R170 ;  /* 0x00000004f7927825 */ /* 0x000fc600078e02aa */
[----:B------:R1:W-:Y:S04]  /*1a6e0*/  LDGSTS.E [R249+0x2fa00], [R38.64], !P1 ;  /* 0x2fa0000026f97fae */ /* 0x0003e8000c921844 */
[----:B------:R-:W4:Y:S04]  /*1a6f0*/  LDL.LU.64 R158, [R1+0x958] ;  /* 0x00095800019e7983 */ /* 0x000f280000300a00 */
[----:B------:R1:W-:Y:S04]  /*1a700*/  LDGSTS.E [R249+0x2fc00], [R40.64], !P1 ;  /* 0x2fc0000028f97fae */ /* 0x0003e8000c921844 */
[----:B------:R-:W4:Y:S04]  /*1a710*/  LDL.LU.64 R162, [R1+0x970] ;  /* 0x0009700001a27983 */ /* 0x000f280000300a00 */
[----:B------:R1:W-:Y:S01]  /*1a720*/  LDGSTS.E [R249+0x2fe00], [R42.64], !P1 ;  /* 0x2fe000002af97fae */ /* 0x0003e2000c921844 */
[----:B------:R-:W-:-:S03]  /*1a730*/  ISETP.GE.U32.AND P1, PT, R0, 0x7fffff4d, PT ;  /* 0x7fffff4d0000780c */ /* 0x000fc60003f26070 */
[----:B------:R-:W4:Y:S01]  /*1a740*/  LDL.LU.64 R166, [R1+0x988] ;  /* 0x0009880001a67983 */ /* 0x000f220000300a00 */
[----:B------:R-:W-:-:S03]  /*1a750*/  IADD3 R0, R187, -0x78, RZ ;  /* 0xffffff88bb007810 */ /* 0x000fc60007ffe0ff */
[----:B------:R-:W4:Y:S04]  /*1a760*/  LDL.LU.64 R170, [R1+0x9b0] ;  /* 0x0009b00001aa7983 */ /* 0x000f280000300a00 */
[----:B------:R1:W-:Y:S04]  /*1a770*/  LDGSTS.E [R249+0x31800], [R142.64], !P6 ;  /* 0x318000008ef97fae */ /* 0x0003e8000f121844 */
[----:B------:R-:W4:Y:S04]  /*1a780*/  LDL.LU.64 R120, [R1+0x9c8] ;  /* 0x0009c80001787983 */ /* 0x000f280000300a00 */
[----:B------:R1:W-:Y:S04]  /*1a790*/  LDGSTS.E [R249+0x31a00], [R44.64], !P6 ;  /* 0x31a000002cf97fae */ /* 0x0003e8000f121844 */
[----:B------:R-:W4:Y:S01]  /*1a7a0*/  LDL.LU.64 R136, [R1+0xa00] ;  /* 0x000a000001887983 */ /* 0x000f220000300a00 */
[----:B------:R-:W-:-:S03]  /*1a7b0*/  IADD3 R2, R187, -0x80, RZ ;  /* 0xffffff80bb027810 */ /* 0x000fc60007ffe0ff */
[----:B------:R1:W-:Y:S04]  /*1a7c0*/  LDGSTS.E [R249+0x31c00], [R46.64], !P6 ;  /* 0x31c000002ef97fae */ /* 0x0003e8000f121844 */
[----:B------:R-:W4:Y:S04]  /*1a7d0*/  LDL.LU.64 R152, [R1+0xa58] ;  /* 0x000a580001987983 */ /* 0x000f280000300a00 */
[----:B------:R1:W-:Y:S01]  /*1a7e0*/  LDGSTS.E [R249+0x31e00], [R48.64], !P6 ;  /* 0x31e0000030f97fae */ /* 0x0003e2000f121844 */
[----:B------:R-:W-:Y:S02]  /*1a7f0*/  ISETP.GE.U32.AND P6, PT, R0, 0x7fffff49, PT ;  /* 0x7fffff490000780c */ /* 0x000fe40003fc6070 */
[----:B------:R-:W-:Y:S01]  /*1a800*/  IADD3 R0, R187, -0x7c, RZ ;  /* 0xffffff84bb007810 */ /* 0x000fe20007ffe0ff */
[----:B------:R-:W4:Y:S01]  /*1a810*/  LDL.LU.64 R168, [R1+0xab0] ;  /* 0x000ab00001a87983 */ /* 0x000f220000300a00 */
[----:B------:R-:W-:-:S03]  /*1a820*/  IMAD.WIDE R50, R247, 0x4, R174 ;  /* 0x00000004f7327825 */ /* 0x000fc600078e02ae */
[----:B------:R1:W-:Y:S04]  /*1a830*/  LDGSTS.E [R249+0x33800], [R146.64], !P4 ;  /* 0x3380000092f97fae */ /* 0x0003e8000e121844 */
[----:B------:R1:W-:Y:S01]  /*1a840*/  LDGSTS.E [R249+0x33a00], [R50.64], !P4 ;  /* 0x33a0000032f97fae */ /* 0x0003e2000e121844 */
[----:B---3--:R-:W-:-:S03]  /*1a850*/  IMAD.WIDE R56, R247, 0x4, R178 ;  /* 0x00000004f7387825 */ /* 0x008fc600078e02b2 */
[----:B------:R-:W3:Y:S04]  /*1a860*/  LDL.LU.64 R178, [R1+0xac8] ;  /* 0x000ac80001b27983 */ /* 0x000ee80000300a00 */
[----:B------:R-:W3:Y:S04]  /*1a870*/  LDL.LU.64 R186, [R1+0xaf0] ;  /* 0x000af00001ba7983 */ /* 0x000ee80000300a00 */
[----:B------:R1:W-:Y:S01]  /*1a880*/  LDGSTS.E [R249+0x33c00], [R56.64], !P4 ;  /* 0x33c0000038f97fae */ /* 0x0003e2000e121844 */
[----:B--2---:R-:W-:-:S05]  /*1a890*/  IMAD.WIDE R62, R247, 0x4, R182 ;  /* 0x00000004f73e7825 */ /* 0x004fca00078e02b6 */
[----:B------:R1:W-:Y:S01]  /*1a8a0*/  LDGSTS.E [R249+0x33e00], [R62.64], !P4 ;  /* 0x33e000003ef97fae */ /* 0x0003e2000e121844 */
[----:B------:R-:W-:-:S05]  /*1a8b0*/  IMAD.WIDE R150, R247, 0x4, R190 ;  /* 0x00000004f7967825 */ /* 0x000fca00078e02be */
[----:B------:R1:W-:Y:S01]  /*1a8c0*/  LDGSTS.E [R249+0x35800], [R150.64], !P2 ;  /* 0x3580000096f97fae */ /* 0x0003e2000d121844 */
[----:B------:R-:W-:-:S03]  /*1a8d0*/  IMAD.WIDE R76, R247, 0x4, R194 ;  /* 0x00000004f74c7825 */ /* 0x000fc600078e02c2 */
[----:B------:R-:W2:Y:S04]  /*1a8e0*/  LDL.LU.64 R194, [R1+0xb28] ;  /* 0x000b280001c27983 */ /* 0x000ea80000300a00 */
[----:B------:R-:W2:Y:S04]  /*1a8f0*/  LDL.LU.64 R112, [R1+0xb50] ;  /* 0x000b500001707983 */ /* 0x000ea80000300a00 */
[----:B------:R-:W2:Y:S04]  /*1a900*/  LDL.LU.64 R144, [R1+0xb78] ;  /* 0x000b780001907983 */ /* 0x000ea80000300a00 */
[----:B------:R-:W2:Y:S04]  /*1a910*/  LDL.LU.64 R174, [R1+0xb90] ;  /* 0x000b900001ae7983 */ /* 0x000ea80000300a00 */
[----:B------:R-:W2:Y:S01]  /*1a920*/  LDL.LU.64 R190, [R1+0xb98] ;  /* 0x000b980001be7983 */ /* 0x000ea20000300a00 */
[----:B------:R-:W-:-:S03]  /*1a930*/  IMAD.WIDE R90, R247, 0x4, R90 ;  /* 0x00000004f75a7825 */ /* 0x000fc600078e025a */
[----:B------:R-:W2:Y:S01]  /*1a940*/  LDL.LU.64 R128, [R1+0xba0] ;  /* 0x000ba00001807983 */ /* 0x000ea20000300a00 */
[----:B------:R-:W-:-:S03]  /*1a950*/  IMAD.WIDE R106, R247, 0x4, R106 ;  /* 0x00000004f76a7825 */ /* 0x000fc600078e026a */
[----:B------:R-:W2:Y:S04]  /*1a960*/  LDL.LU.64 R182, [R1+0xba8] ;  /* 0x000ba80001b67983 */ /* 0x000ea80000300a00 */
[----:B------:R-:W2:Y:S04]  /*1a970*/  LDL.LU.64 R160, [R1+0xbb0] ;  /* 0x000bb00001a07983 */ /* 0x000ea80000300a00 */
[----:B------:R-:W2:Y:S04]  /*1a980*/  LDL.LU.64 R98, [R1+0xbb8] ;  /* 0x000bb80001627983 */ /* 0x000ea80000300a00 */
[----:B------:R1:W-:Y:S04]  /*1a990*/  LDGSTS.E [R249+0x35a00], [R76.64], !P2 ;  /* 0x35a000004cf97fae */ /* 0x0003e8000d121844 */
[----:B------:R1:W-:Y:S04]  /*1a9a0*/  LDGSTS.E [R249+0x35c00], [R90.64], !P2 ;  /* 0x35c000005af97fae */ /* 0x0003e8000d121844 */
[----:B------:R1:W-:Y:S01]  /*1a9b0*/  LDGSTS.E [R249+0x35e00], [R106.64], !P2 ;  /* 0x35e000006af97fae */ /* 0x0003e2000d121844 */
[----:B------:R-:W-:-:S03]  /*1a9c0*/  ISETP.GE.U32.AND P2, PT, R2, 0x7fffff41, PT ;  /* 0x7fffff410200780c */ /* 0x000fc60003f46070 */
[----:B------:R-:W2:Y:S04]  /*1a9d0*/  LDL R2, [R1+0x3440] ;  /* 0x0034400001027983 */ /* 0x000ea80000100800 */
[----:B------:R-:W2:Y:S04]  /*1a9e0*/  LDL.LU.64 R250, [R1+0xc50] ;  /* 0x000c500001fa7983 */ /* 0x000ea80000300a00 */
[----:B------:R-:W2:Y:S01]  /*1a9f0*/  LDL.LU.64 R236, [R1+0xc28] ;  /* 0x000c280001ec7983 */ /* 0x000ea20000300a00 */
[----:B------:R-:W-:Y:S01]  /*1aa00*/  ISETP.GE.U32.AND P4, PT, R0, 0x7fffff45, PT ;  /* 0x7fffff450000780c */ /* 0x000fe20003f86070 */
[----:B------:R-:W-:-:S02]  /*1aa10*/  IMAD.MOV.U32 R3, RZ, RZ, c[0x0][0x18c] ;  /* 0x00006300ff037624 */ /* 0x000fc400078e00ff */
[----:B------:R-:W2:Y:S02]  /*1aa20*/  LDL.LU.64 R64, [R1+0xc00] ;  /* 0x000c000001407983 */ /* 0x000ea40000300a00 */
[----:B------:R-:W-:Y:S02]  /*1aa30*/  IMAD.SHL.U32 R3, R3, 0x40, RZ ;  /* 0x0000004003037824 */ /* 0x000fe400078e00ff */
[----:B------:R-:W2:Y:S02]  /*1aa40*/  LDL.LU.64 R240, [R1+0xbd8] ;  /* 0x000bd80001f07983 */ /* 0x000ea40000300a00 */
[----:B------:R-:W-:Y:S02]  /*1aa50*/  IMAD.WIDE R234, R3, 0x4, R234 ;  /* 0x0000000403ea7825 */ /* 0x000fe400078e02ea */
[----:B------:R-:W2:Y:S04]  /*1aa60*/  LDL.LU.64 R60, [R1+0x288] ;  /* 0x00028800013c7983 */ /* 0x000ea80000300a00 */
[----:B------:R-:W2:Y:S04]  /*1aa70*/  LDL.LU.64 R58, [R1+0x290] ;  /* 0x00029000013a7983 */ /* 0x000ea80000300a00 */
[----:B------:R-:W-:Y:S04]  /*1aa80*/  STL [R1+0x4450], R234 ;  /* 0x004450ea01007387 */ /* 0x000fe80000100800 */
[----:B------:R-:W2:Y:S04]  /*1aa90*/  LDL.LU.64 R54, [R1+0x298] ;  /* 0x0002980001367983 */ /* 0x000ea80000300a00 */
[----:B------:R-:W2:Y:S04]  /*1aaa0*/  LDL.LU.64 R52, [R1+0x2a0] ;  /* 0x0002a00001347983 */ /* 0x000ea80000300a00 */
[----:B------:R1:W-:Y:S01]  /*1aab0*/  STL [R1+0x444c], R235 ;  /* 0x00444ceb01007387 */ /* 0x0003e20000100800 */
[----:B----4-:R-:W-:-:S05]  /*1aac0*/  IMAD.WIDE R154, R247, 0x4, R154 ;  /* 0x00000004f79a7825 */ /* 0x010fca00078e029a */
[----:B------:R4:W-:Y:S01]  /*1aad0*/  LDGSTS.E [R249+0x37800], [R154.64], !P0 ;  /* 0x378000009af97fae */ /* 0x0009e2000c121844 */
[----:B------:R-:W-:-:S04]  /*1aae0*/  IMAD.WIDE R158, R247, 0x4, R158 ;  /* 0x00000004f79e7825 */ /* 0x000fc800078e029e */
[----:B------:R-:W-:-:S04]  /*1aaf0*/  IMAD.WIDE R162, R247, 0x4, R162 ;  /* 0x00000004f7a27825 */ /* 0x000fc800078e02a2 */
[----:B------:R-:W-:-:S04]  /*1ab00*/  IMAD.WIDE R166, R247, 0x4, R166 ;  /* 0x00000004f7a67825 */ /* 0x000fc800078e02a6 */
[----:B------:R-:W-:-:S05]  /*1ab10*/  IMAD.WIDE R120, R247, 0x4, R120 ;  /* 0x00000004f7787825 */ /* 0x000fca00078e0278 */
[----:B------:R4:W-:Y:S01]  /*1ab20*/  LDGSTS.E [R249+0x37a00], [R120.64], !P0 ;  /* 0x37a0000078f97fae */ /* 0x0009e2000c121844 */
[----:B------:R-:W-:-:S05]  /*1ab30*/  IMAD.WIDE R136, R247, 0x4, R136 ;  /* 0x00000004f7887825 */ /* 0x000fca00078e0288 */
[----:B------:R4:W-:Y:S01]  /*1ab40*/  LDGSTS.E [R249+0x37c00], [R136.64], !P0 ;  /* 0x37c0000088f97fae */ /* 0x0009e2000c121844 */
[----:B------:R-:W-:-:S05]  /*1ab50*/  IMAD.WIDE R152, R247, 0x4, R152 ;  /* 0x00000004f7987825 */ /* 0x000fca00078e0298 */
[----:B------:R4:W-:Y:S01]  /*1ab60*/  LDGSTS.E [R249+0x37e00], [R152.64], !P0 ;  /* 0x37e0000098f97fae */ /* 0x0009e2000c121844 */
[----:B------:R-:W-:-:S03]  /*1ab70*/  IMAD.WIDE R168, R247, 0x4, R168 ;  /* 0x00000004f7a87825 */ /* 0x000fc600078e02a8 */
[----:B------:R4:W-:Y:S04]  /*1ab80*/  LDGSTS.E [R249+0x39800], [R158.64], !P1 ;  /* 0x398000009ef97fae */ /* 0x0009e8000c921844 */
[----:B------:R4:W-:Y:S01]  /*1ab90*/  LDGSTS.E [R249+0x39a00], [R168.64], !P1 ;  /* 0x39a00000a8f97fae */ /* 0x0009e2000c921844 */
[----:B---3--:R-:W-:-:S04]  /*1aba0*/  IMAD.WIDE R178, R247, 0x4, R178 ;  /* 0x00000004f7b27825 */ /* 0x008fc800078e02b2 */
[C---:B------:R-:W-:Y:S01]  /*1abb0*/  IMAD.WIDE R186, R247.reuse, 0x4, R186 ;  /* 0x00000004f7ba7825 */ /* 0x040fe200078e02ba */
[----:B------:R4:W-:Y:S04]  /*1abc0*/  LDGSTS.E [R249+0x39c00], [R178.64], !P1 ;  /* 0x39c00000b2f97fae */ /* 0x0009e8000c921844 */
[----:B------:R4:W-:Y:S01]  /*1abd0*/  LDGSTS.E [R249+0x39e00], [R186.64], !P1 ;  /* 0x39e00000baf97fae */ /* 0x0009e2000c921844 */
[----:B------:R-:W-:-:S03]  /*1abe0*/  IMAD.WIDE R170, R247, 0x4, R170 ;  /* 0x00000004f7aa7825 */ /* 0x000fc600078e02aa */
[----:B------:R4:W-:Y:S01]  /*1abf0*/  LDGSTS.E [R249+0x3b800], [R162.64], !P6 ;  /* 0x3b800000a2f97fae */ /* 0x0009e2000f121844 */
[----:B--2---:R-:W-:-:S04]  /*1ac00*/  IMAD.WIDE R194, R247, 0x4, R194 ;  /* 0x00000004f7c27825 */ /* 0x004fc800078e02c2 */
[C---:B------:R-:W-:Y:S01]  /*1ac10*/  IMAD.WIDE R112, R247.reuse, 0x4, R112 ;  /* 0x00000004f7707825 */ /* 0x040fe200078e0270 */
[----:B------:R4:W-:Y:S03]  /*1ac20*/  LDGSTS.E [R249+0x3ba00], [R194.64], !P6 ;  /* 0x3ba00000c2f97fae */ /* 0x0009e6000f121844 */
        /* <DEDUP_REMOVED lines=12> */
[----:B------:R-:W-:Y:S01]  /*1acf0*/  IMAD.WIDE R98, R247, 0x4, R98 ;  /* 0x00000004f7627825 */ /* 0x000fe200078e0262 */
[----:B------:R4:W-:Y:S04]  /*1ad00*/  LDGSTS.E [R249+0x3f800], [R170.64], !P2 ;  /* 0x3f800000aaf97fae */ /* 0x0009e8000d121844 */
[----:B------:R4:W-:Y:S04]  /*1ad10*/  LDGSTS.E [R249+0x3fa00], [R182.64], !P2 ;  /* 0x3fa00000b6f97fae */ /* 0x0009e8000d121844 */
[----:B------:R4:W-:Y:S04]  /*1ad20*/  LDGSTS.E [R249+0x3fc00], [R160.64], !P2 ;  /* 0x3fc00000a0f97fae */ /* 0x0009e8000d121844 */
[----:B------:R4:W-:Y:S04]  /*1ad30*/  LDGSTS.E [R249+0x3fe00], [R98.64], !P2 ;  /* 0x3fe0000062f97fae */ /* 0x0009e8000d121844 */
[----:B------:R-:W0:Y:S04]  /*1ad40*/  LDGDEPBAR ;  /* 0x00000000000079af */ /* 0x000e280000000000 */
[----:B------:R1:W-:Y:S01]  /*1ad50*/  LDGSTS.E [R2+0x60000], [R234.64], P3 ;  /* 0x60000000ea027fae */ /* 0x0003e20009921844 */
[----:B------:R-:W-:-:S04]  /*1ad60*/  IMAD.WIDE R236, R3, 0x4, R236 ;  /* 0x0000000403ec7825 */ /* 0x000fc800078e02ec */
[----:B-1----:R-:W-:-:S05]  /*1ad70*/  IMAD.WIDE R234, R3, 0x4, R250 ;  /* 0x0000000403ea7825 */ /* 0x002fca00078e02fa */
[----:B------:R-:W-:Y:S04]  /*1ad80*/  STL [R1+0x4448], R234 ;  /* 0x004448ea01007387 */ /* 0x000fe80000100800 */
[----:B------:R1:W-:Y:S04]  /*1ad90*/  STL [R1+0x4440], R235 ;  /* 0x004440eb01007387 */ /* 0x0003e80000100800 */
[----:B------:R-:W-:Y:S04]  /*1ada0*/  STL [R1+0x4444], R236 ;  /* 0x004444ec01007387 */ /* 0x000fe80000100800 */
[----:B----4-:R-:W2:Y:S04]  /*1adb0*/  LDL.LU.64 R248, [R1+0x2a8] ;  /* 0x0002a80001f87983 */ /* 0x010ea80000300a00 */
[----:B------:R-:W3:Y:S04]  /*1adc0*/  LDL.LU.64 R250, [R1+0x2b0] ;  /* 0x0002b00001fa7983 */ /* 0x000ee80000300a00 */
[----:B------:R1:W-:Y:S04]  /*1add0*/  LDGSTS.E [R2+0x60800], [R234.64], P3 ;  /* 0x60800000ea027fae */ /* 0x0003e80009921844 */
[----:B------:R4:W-:Y:S04]  /*1ade0*/  LDGSTS.E [R2+0x61000], [R236.64], P3 ;  /* 0x61000000ec027fae */ /* 0x0009e80009921844 */
[----:B------:R4:W-:Y:S01]  /*1adf0*/  STL [R1+0x443c], R237 ;  /* 0x00443ced01007387 */ /* 0x0009e20000100800 */
[----:B-1----:R-:W-:-:S04]  /*1ae00*/  IMAD.WIDE R234, R3, 0x4, R64 ;  /* 0x0000000403ea7825 */ /* 0x002fc800078e0240 */
[C---:B----4-:R-:W-:Y:S01]  /*1ae10*/  IMAD.WIDE R236, R3.reuse, 0x4, R240 ;  /* 0x0000000403ec7825 */ /* 0x050fe200078e02f0 */
[----:B------:R-:W-:Y:S04]  /*1ae20*/  STL [R1+0x4438], R234 ;  /* 0x004438ea01007387 */ /* 0x000fe80000100800 */
[----:B------:R1:W-:Y:S04]  /*1ae30*/  STL [R1+0x4430], R235 ;  /* 0x004430eb01007387 */ /* 0x0003e80000100800 */
[----:B------:R1:W-:Y:S04]  /*1ae40*/  LDGSTS.E [R2+0x61800], [R234.64], P3 ;  /* 0x61800000ea027fae */ /* 0x0003e80009921844 */
[----:B------:R-:W-:Y:S04]  /*1ae50*/  STL [R1+0x4434], R236 ;  /* 0x004434ec01007387 */ /* 0x000fe80000100800 */
[----:B------:R-:W4:Y:S01]  /*1ae60*/  LDL.LU.64 R64, [R1+0x2b8] ;  /* 0x0002b80001407983 */ /* 0x000f220000300a00 */
[----:B-1----:R-:W-:-:S03]  /*1ae70*/  IMAD.WIDE R234, R3, 0x4, R60 ;  /* 0x0000000403ea7825 */ /* 0x002fc600078e023c */
[----:B------:R-:W4:Y:S04]  /*1ae80*/  LDL.LU.64 R240, [R1+0x2c0] ;  /* 0x0002c00001f07983 */ /* 0x000f280000300a00 */
[----:B------:R1:W-:Y:S04]  /*1ae90*/  LDGSTS.E [R2+0x62000], [R236.64], P3 ;  /* 0x62000000ec027fae */ /* 0x0003e80009921844 */
[----:B------:R1:W-:Y:S04]  /*1aea0*/  STL [R1+0x442c], R237 ;  /* 0x00442ced01007387 */ /* 0x0003e80000100800 */
[----:B------:R-:W-:Y:S04]  /*1aeb0*/  STL [R1+0x4428], R234 ;  /* 0x004428ea01007387 */ /* 0x000fe80000100800 */
[----:B------:R1:W-:Y:S02]  /*1aec0*/  LDGSTS.E [R2+0x62800], [R234.64], P3 ;  /* 0x62800000ea027fae */ /* 0x0003e40009921844 */
[----:B-1----:R-:W-:-:S02]  /*1aed0*/  IMAD.WIDE R236, R3, 0x4, R58 ;  /* 0x0000000403ec7825 */ /* 0x002fc400078e023a */
[----:B------:R1:W-:Y:S04]  /*1aee0*/  STL [R1+0x4420], R235 ;  /* 0x004420eb01007387 */ /* 0x0003e80000100800 */
[----:B------:R-:W-:Y:S04]  /*1aef0*/  STL [R1+0x4424], R236 ;  /* 0x004424ec01007387 */ /* 0x000fe80000100800 */
[----:B------:R1:W-:Y:S02]  /*1af00*/  LDGSTS.E [R2+0x63000], [R236.64], P3 ;  /* 0x63000000ec027fae */ /* 0x0003e40009921844 */
[----:B-1----:R-:W-:-:S02]  /*1af10*/  IMAD.WIDE R234, R3, 0x4, R54 ;  /* 0x0000000403ea7825 */ /* 0x002fc400078e0236 */
[----:B------:R1:W-:Y:S04]  /*1af20*/  STL [R1+0x441c], R237 ;  /* 0x00441ced01007387 */ /* 0x0003e80000100800 */
[----:B------:R-:W4:Y:S04]  /*1af30*/  LDL.LU.64 R54, [R1+0x2c8] ;  /* 0x0002c80001367983 */ /* 0x000f280000300a00 */
[----:B------:R2:W-:Y:S01]  /*1af40*/  LDGSTS.E [R2+0x63800], [R234.64], P3 ;  /* 0x63800000ea027fae */ /* 0x0005e20009921844 */
[----:B-1----:R-:W-:-:S03]  /*1af50*/  IMAD.WIDE R236, R3, 0x4, R52 ;  /* 0x0000000403ec7825 */ /* 0x002fc600078e0234 */
[----:B------:R-:W4:Y:S04]  /*1af60*/  LDL.LU.64 R52, [R1+0x2d0] ;  /* 0x0002d00001347983 */ /* 0x000f280000300a00 */
[----:B------:R-:W-:Y:S04]  /*1af70*/  STL [R1+0x4418], R234 ;  /* 0x004418ea01007387 */ /* 0x000fe80000100800 */
[----:B------:R2:W-:Y:S04]  /*1af80*/  STL [R1+0x4410], R235 ;  /* 0x004410eb01007387 */ /* 0x0005e80000100800 */
[----:B------:R-:W-:Y:S04]  /*1af90*/  STL [R1+0x4414], R236 ;  /* 0x004414ec01007387 */ /* 0x000fe80000100800 */
[----:B------:R3:W-:Y:S04]  /*1afa0*/  STL [R1+0x440c], R237 ;  /* 0x00440ced01007387 */ /* 0x0007e80000100800 */
[----:B------:R3:W-:Y:S01]  /*1afb0*/  LDGSTS.E [R2+0x64000], [R236.64], P3 ;  /* 0x64000000ec027fae */ /* 0x0007e20009921844 */
[----:B--2---:R-:W-:-:S05]  /*1afc0*/  IMAD.WIDE R234, R3, 0x4, R248 ;  /* 0x0000000403ea7825 */ /* 0x004fca00078e02f8 */
[----:B------:R-:W-:Y:S04]  /*1afd0*/  STL [R1+0x4408], R234 ;  /* 0x004408ea01007387 */ /* 0x000fe80000100800 */
[----:B------:R-:W2:Y:S01]  /*1afe0*/  LDL.LU.64 R248, [R1+0x2d8] ;  /* 0x0002d80001f87983 */ /* 0x000ea20000300a00 */
[----:B---3--:R-:W-:-:S03]  /*1aff0*/  IMAD.WIDE R236, R3, 0x4, R250 ;  /* 0x0000000403ec7825 */ /* 0x008fc600078e02fa */
[----:B------:R-:W3:Y:S04]  /*1b000*/  LDL.LU.64 R250, [R1+0x2e0] ;  /* 0x0002e00001fa7983 */ /* 0x000ee80000300a00 */
[----:B------:R4:W-:Y:S04]  /*1b010*/  LDGSTS.E [R2+0x64800], [R234.64], P3 ;  /* 0x64800000ea027fae */ /* 0x0009e80009921844 */
[----:B------:R4:W-:Y:S04]  /*1b020*/  STL [R1+0x4400], R235 ;  /* 0x004400eb01007387 */ /* 0x0009e80000100800 */
[----:B------:R-:W-:Y:S04]  /*1b030*/  STL [R1+0x4404], R236 ;  /* 0x004404ec01007387 */ /* 0x000fe80000100800 */
[----:B------:R1:W-:Y:S04]  /*1b040*/  LDGSTS.E [R2+0x65000], [R236.64], P3 ;  /* 0x65000000ec027fae */ /* 0x0003e80009921844 */
[----:B------:R1:W-:Y:S01]  /*1b050*/  STL [R1+0x43fc], R237 ;  /* 0x0043fced01007387 */ /* 0x0003e20000100800 */
[----:B----4-:R-:W-:-:S04]  /*1b060*/  IMAD.WIDE R234, R3, 0x4, R64 ;  /* 0x0000000403ea7825 */ /* 0x010fc800078e0240 */
[C---:B-1----:R-:W-:Y:S01]  /*1b070*/  IMAD.WIDE R236, R3.reuse, 0x4, R240 ;  /* 0x0000000403ec7825 */ /* 0x042fe200078e02f0 */
[----:B------:R-:W-:Y:S04]  /*1b080*/  STL [R1+0x43f8], R234 ;  /* 0x0043f8ea01007387 */ /* 0x000fe80000100800 */
[----:B------:R1:W-:Y:S04]  /*1b090*/  STL [R1+0x43f0], R235 ;  /* 0x0043f0eb01007387 */ /* 0x0003e80000100800 */
[----:B------:R-:W4:Y:S04]  /*1b0a0*/  LDL.LU.64 R68, [R1+0xd18] ;  /* 0x000d180001447983 */ /* 0x000f280000300a00 */
[----:B------:R-:W4:Y:S04]  /*1b0b0*/  LDL.LU.64 R240, [R1+0x458] ;  /* 0x0004580001f07983 */ /* 0x000f280000300a00 */
[----:B------:R-:W4:Y:S04]  /*1b0c0*/  LDL.LU.64 R66, [R1+0x450] ;  /* 0x0004500001427983 */ /* 0x000f280000300a00 */
[----:B------:R1:W-:Y:S04]  /*1b0d0*/  LDGSTS.E [R2+0x65800], [R234.64], P3 ;  /* 0x65800000ea027fae */ /* 0x0003e80009921844 */
[----:B------:R-:W-:Y:S04]  /*1b0e0*/  STL [R1+0x43f4], R236 ;  /* 0x0043f4ec01007387 */ /* 0x000fe80000100800 */
[----:B------:R-:W4:Y:S04]  /*1b0f0*/  LDL.LU.64 R80, [R1+0x448] ;  /* 0x0004480001507983 */ /* 0x000f280000300a00 */
[----:B------:R-:W4:Y:S01]  /*1b100*/  LDL.LU.64 R60, [R1+0x440] ;  /* 0x00044000013c7983 */ /* 0x000f220000300a00 */
[----:B-1----:R-:W-:-:S03]  /*1b110*/  IMAD.WIDE R234, R3, 0x4, R54 ;  /* 0x0000000403ea7825 */ /* 0x002fc600078e0236 */
[----:B------:R1:W-:Y:S04]  /*1b120*/  LDGSTS.E [R2+0x66000], [R236.64], P3 ;  /* 0x66000000ec027fae */ /* 0x0003e80009921844 */
[----:B------:R1:W-:Y:S04]  /*1b130*/  STL [R1+0x43ec], R237 ;  /* 0x0043eced01007387 */ /* 0x0003e80000100800 */
[----:B------:R2:W-:Y:S01]  /*1b140*/  LDGSTS.E [R2+0x66800], [R234.64], P3 ;  /* 0x66800000ea027fae */ /* 0x0005e20009921844 */
[----:B-1----:R-:W-:-:S03]  /*1b150*/  IMAD.WIDE R236, R3, 0x4, R52 ;  /* 0x0000000403ec7825 */ /* 0x002fc600078e0234 */
[----:B------:R-:W4:Y:S04]  /*1b160*/  LDL.LU.64 R52, [R1+0x438] ;  /* 0x0004380001347983 */ /* 0x000f280000300a00 */
[----:B------:R-:W-:Y:S04]  /*1b170*/  STL [R1+0x43e8], R234 ;  /* 0x0043e8ea01007387 */ /* 0x000fe80000100800 */
[----:B------:R-:W4:Y:S04]  /*1b180*/  LDL.LU.64 R54, [R1+0x430] ;  /* 0x0004300001367983 */ /* 0x000f280000300a00 */
[----:B------:R2:W-:Y:S04]  /*1b190*/  STL [R1+0x43e0], R235 ;  /* 0x0043e0eb01007387 */ /* 0x0005e80000100800 */
[----:B------:R-:W4:Y:S04]  /*1b1a0*/  LDL.LU.64 R58, [R1+0x428] ;  /* 0x00042800013a7983 */ /* 0x000f280000300a00 */
[----:B------:R-:W-:Y:S04]  /*1b1b0*/  STL [R1+0x43e4], R236 ;  /* 0x0043e4ec01007387 */ /* 0x000fe80000100800 */
[----:B------:R3:W-:Y:S04]  /*1b1c0*/  STL [R1+0x43dc], R237 ;  /* 0x0043dced01007387 */ /* 0x0007e80000100800 */
[----:B------:R-:W4:Y:S04]  /*1b1d0*/  LDL.LU.64 R64, [R1+0x420] ;  /* 0x0004200001407983 */ /* 0x000f280000300a00 */
[----:B------:R3:W-:Y:S01]  /*1b1e0*/  LDGSTS.E [R2+0x67000], [R236.64], P3 ;  /* 0x67000000ec027fae */ /* 0x0007e20009921844 */
[----:B--2---:R-:W-:-:S03]  /*1b1f0*/  IMAD.WIDE R234, R3, 0x4, R248 ;  /* 0x0000000403ea7825 */ /* 0x004fc600078e02f8 */
[----:B------:R-:W2:Y:S01]  /*1b200*/  LDL.LU.64 R248, [R1+0x418] ;  /* 0x0004180001f87983 */ /* 0x000ea20000300a00 */
[----:B---3--:R-:W-:-:S03]  /*1b210*/  IMAD.WIDE R236, R3, 0x4, R250 ;  /* 0x0000000403ec7825 */ /* 0x008fc600078e02fa */
[----:B------:R-:W-:Y:S04]  /*1b220*/  STL [R1+0x43d8], R234 ;  /* 0x0043d8ea01007387 */ /* 0x000fe80000100800 */
[----:B------:R4:W-:Y:S04]  /*1b230*/  STL [R1+0x43d0], R235 ;  /* 0x0043d0eb01007387 */ /* 0x0009e80000100800 */
[----:B------:R-:W3:Y:S04]  /*1b240*/  LDL.LU.64 R250, [R1+0x410] ;  /* 0x0004100001fa7983 */ /* 0x000ee80000300a00 */
[----:B------:R-:W-:Y:S04]  /*1b250*/  STL [R1+0x43d4], R236 ;  /* 0x0043d4ec01007387 */ /* 0x000fe80000100800 */
[----:B------:R4:W-:Y:S04]  /*1b260*/  LDGSTS.E [R2+0x67800], [R234.64], P3 ;  /* 0x67800000ea027fae */ /* 0x0009e80009921844 */
[----:B------:R-:W3:Y:S04]  /*1b270*/  LDL.LU.64 R72, [R1+0x408] ;  /* 0x0004080001487983 */ /* 0x000ee80000300a00 */
[----:B------:R1:W-:Y:S04]  /*1b280*/  STL [R1+0x43cc], R237 ;  /* 0x0043cced01007387 */ /* 0x0003e80000100800 */
[----:B------:R1:W-:Y:S01]  /*1b290*/  LDGSTS.E [R2+0x68000], [R236.64], P3 ;  /* 0x68000000ec027fae */ /* 0x0003e20009921844 */
[----:B----4-:R-:W-:-:S03]  /*1b2a0*/  IMAD.WIDE R234, R3, 0x4, R68 ;  /* 0x0000000403ea7825 */ /* 0x010fc600078e0244 */
[----:B------:R-:W4:Y:S01]  /*1b2b0*/  LDL.LU.64 R68, [R1+0x400] ;  /* 0x0004000001447983 */ /* 0x000f220000300a00 */
[----:B------:R-:W-:-:S04]  /*1b2c0*/  IMAD.WIDE R240, R3, 0x4, R240 ;  /* 0x0000000403f07825 */ /* 0x000fc800078e02f0 */
[C---:B-1----:R-:W-:Y:S01]  /*1b2d0*/  IMAD.WIDE R236, R3.reuse, 0x4, R66 ;  /* 0x0000000403ec7825 */ /* 0x042fe200078e0242 */
[----:B------:R1:W-:Y:S04]  /*1b2e0*/  LDGSTS.E [R2+0x68800], [R240.64], P3 ;  /* 0x68800000f0027fae */ /* 0x0003e80009921844 */
[----:B------:R-:W4:Y:S04]  /*1b2f0*/  LDL.LU.64 R66, [R1+0x3f8] ;  /* 0x0003f80001427983 */ /* 0x000f280000300a00 */
[----:B------:R-:W4:Y:S01]  /*1b300*/  LDL.LU.64 R86, [R1+0x3f0] ;  /* 0x0003f00001567983 */ /* 0x000f220000300a00 */
[----:B------:R-:W-:-:S03]  /*1b310*/  IMAD.WIDE R214, R3, 0x4, R80 ;  /* 0x0000000403d67825 */ /* 0x000fc600078e0250 */
[----:B------:R1:W-:Y:S01]  /*1b320*/  LDGSTS.E [R2+0x69000], [R236.64], P3 ;  /* 0x69000000ec027fae */ /* 0x0003e20009921844 */
[----:B------:R-:W-:-:S03]  /*1b330*/  IMAD.WIDE R212, R3, 0x4, R60 ;  /* 0x0000000403d47825 */ /* 0x000fc600078e023c */
[----:B------:R1:W-:Y:S04]  /*1b340*/  LDGSTS.E [R2+0x69800], [R214.64], P3 ;  /* 0x69800000d6027fae */ /* 0x0003e80009921844 */
[----:B------:R-:W4:Y:S04]  /*1b350*/  LDL.LU.64 R60, [R1+0x3e8] ;  /* 0x0003e800013c7983 */ /* 0x000f280000300a00 */
[----:B------:R-:W-:Y:S04]  /*1b360*/  STL.64 [R1+0x3a30], R240 ;  /* 0x003a30f001007387 */ /* 0x000fe80000100a00 */
[----:B------:R1:W-:Y:S01]  /*1b370*/  LDGSTS.E [R2+0x6a000], [R212.64], P3 ;  /* 0x6a000000d4027fae */ /* 0x0003e20009921844 */
[----:B------:R-:W-:-:S03]  /*1b380*/  IMAD.WIDE R210, R3, 0x4, R52 ;  /* 0x0000000403d27825 */ /* 0x000fc600078e0234 */
[----:B------:R-:W4:Y:S04]  /*1b390*/  LDL.LU.64 R52, [R1+0x3e0] ;  /* 0x0003e00001347983 */ /* 0x000f280000300a00 */
[----:B------:R-:W-:Y:S01]  /*1b3a0*/  STL.64 [R1+0x3a28], R236 ;  /* 0x003a28ec01007387 */ /* 0x000fe20000100a00 */
[----:B------:R-:W-:-:S03]  /*1b3b0*/  IMAD.WIDE R208, R3, 0x4, R54 ;  /* 0x0000000403d07825 */ /* 0x000fc600078e0236 */
[----:B------:R-:W4:Y:S04]  /*1b3c0*/  LDL.LU.64 R54, [R1+0x3d8] ;  /* 0x0003d80001367983 */ /* 0x000f280000300a00 */
[----:B------:R-:W-:Y:S01]  /*1b3d0*/  STL.64 [R1+0x3a20], R214 ;  /* 0x003a20d601007387 */ /* 0x000fe20000100a00 */
[----:B------:R-:W-:-:S03]  /*1b3e0*/  IMAD.WIDE R206, R3, 0x4, R58 ;  /* 0x0000000403ce7825 */ /* 0x000fc600078e023a */
[----:B------:R-:W4:Y:S04]  /*1b3f0*/  LDL.LU.64 R58, [R1+0x3d0] ;  /* 0x0003d000013a7983 */ /* 0x000f280000300a00 */
[----:B------:R-:W-:Y:S04]  /*1b400*/  STL.64 [R1+0x3a18], R212 ;  /* 0x003a18d401007387 */ /* 0x000fe80000100a00 */
[----:B------:R1:W-:Y:S01]  /*1b410*/  LDGSTS.E [R2+0x6a800], [R210.64], P3 ;  /* 0x6a800000d2027fae */ /* 0x0003e20009921844 */
[----:B------:R-:W-:-:S03]  /*1b420*/  IMAD.WIDE R204, R3, 0x4, R64 ;  /* 0x0000000403cc7825 */ /* 0x000fc600078e0240 */
[----:B------:R-:W4:Y:S04]  /*1b430*/  LDL.LU.64 R64, [R1+0x3c8] ;  /* 0x0003c80001407983 */ /* 0x000f280000300a00 */
[----:B------:R-:W-:Y:S04]  /*1b440*/  STL.64 [R1+0x3a10], R210 ;  /* 0x003a10d201007387 */ /* 0x000fe80000100a00 */
[----:B------:R-:W4:Y:S04]  /*1b450*/  LDL.LU.64 R80, [R1+0x3c0] ;  /* 0x0003c00001507983 */ /* 0x000f280000300a00 */
[----:B------:R1:W-:Y:S04]  /*1b460*/  LDGSTS.E [R2+0x6b000], [R208.64], P3 ;  /* 0x6b000000d0027fae */ /* 0x0003e80009921844 */
[----:B------:R1:W-:Y:S04]  /*1b470*/  LDGSTS.E [R2+0x6b800], [R206.64], P3 ;  /* 0x6b800000ce027fae */ /* 0x0003e80009921844 */
[----:B------:R1:W-:Y:S01]  /*1b480*/  LDGSTS.E [R2+0x6c000], [R204.64], P3 ;  /* 0x6c000000cc027fae */ /* 0x0003e20009921844 */
[----:B--2---:R-:W-:-:S03]  /*1b490*/  IMAD.WIDE R202, R3, 0x4, R248 ;  /* 0x0000000403ca7825 */ /* 0x004fc600078e02f8 */
[----:B------:R-:W2:Y:S04]  /*1b4a0*/  LDL.LU.64 R248, [R1+0x3b8] ;  /* 0x0003b80001f87983 */ /* 0x000ea80000300a00 */
[----:B------:R-:W-:Y:S04]  /*1b4b0*/  STL.64 [R1+0x3a08], R208 ;  /* 0x003a08d001007387 */ /* 0x000fe80000100a00 */
[----:B------:R1:W-:Y:S01]  /*1b4c0*/  LDGSTS.E [R2+0x6c800], [R202.64], P3 ;  /* 0x6c800000ca027fae */ /* 0x0003e20009921844 */
[----:B---3--:R-:W-:-:S03]  /*1b4d0*/  IMAD.WIDE R200, R3, 0x4, R250 ;  /* 0x0000000403c87825 */ /* 0x008fc600078e02fa */
[----:B------:R-:W3:Y:S04]  /*1b4e0*/  LDL.LU.64 R250, [R1+0x3b0] ;  /* 0x0003b00001fa7983 */ /* 0x000ee80000300a00 */
[----:B------:R-:W-:Y:S04]  /*1b4f0*/  STL.64 [R1+0x3a00], R206 ;  /* 0x003a00ce01007387 */ /* 0x000fe80000100a00 */
[----:B------:R1:W-:Y:S01]  /*1b500*/  LDGSTS.E [R2+0x6d000], [R200.64], P3 ;  /* 0x6d000000c8027fae */ /* 0x0003e20009921844 */
[----:B------:R-:W-:-:S03]  /*1b510*/  IMAD.WIDE R198, R3, 0x4, R72 ;  /* 0x0000000403c67825 */ /* 0x000fc600078e0248 */
[----:B------:R-:W3:Y:S04]  /*1b520*/  LDL.LU.64 R72, [R1+0x3a8] ;  /* 0x0003a80001487983 */ /* 0x000ee80000300a00 */
[----:B------:R-:W-:Y:S04]  /*1b530*/  STL.64 [R1+0x39f8], R204 ;  /* 0x0039f8cc01007387 */ /* 0x000fe80000100a00 */
[----:B------:R1:W-:Y:S01]  /*1b540*/  LDGSTS.E [R2+0x6d800], [R198.64], P3 ;  /* 0x6d800000c6027fae */ /* 0x0003e20009921844 */
[----:B----4-:R-:W-:-:S03]  /*1b550*/  IMAD.WIDE R196, R3, 0x4, R68 ;  /* 0x0000000403c47825 */ /* 0x010fc600078e0244 */
[----:B------:R-:W4:Y:S04]  /*1b560*/  LDL.LU.64 R68, [R1+0x3a0] ;  /* 0x0003a00001447983 */ /* 0x000f280000300a00 */
[----:B------:R-:W-:Y:S04]  /*1b570*/  STL.64 [R1+0x39f0], R202 ;  /* 0x0039f0ca01007387 */ /* 0x000fe80000100a00 */
[----:B------:R1:W-:Y:S01]  /*1b580*/  LDGSTS.E [R2+0x6e000], [R196.64], P3 ;  /* 0x6e000000c4027fae */ /* 0x0003e20009921844 */
[----:B------:R-:W-:-:S03]  /*1b590*/  IMAD.WIDE R192, R3, 0x4, R66 ;  /* 0x0000000403c07825 */ /* 0x000fc600078e0242 */
[----:B------:R-:W4:Y:S01]  /*1b5a0*/  LDL.LU.64 R66, [R1+0x398] ;  /* 0x0003980001427983 */ /* 0x000f220000300a00 */
[----:B------:R-:W-:-:S03]  /*1b5b0*/  IMAD.WIDE R188, R3, 0x4, R86 ;  /* 0x0000000403bc7825 */ /* 0x000fc600078e0256 */
[----:B------:R-:W-:Y:S04]  /*1b5c0*/  STL.64 [R1+0x39e8], R200 ;  /* 0x0039e8c801007387 */ /* 0x000fe80000100a00 */
[----:B------:R-:W-:Y:S04]  /*1b5d0*/  STL.64 [R1+0x39e0], R198 ;  /* 0x0039e0c601007387 */ /* 0x000fe80000100a00 */
[----:B------:R1:W-:Y:S01]  /*1b5e0*/  LDGSTS.E [R2+0x6e800], [R192.64], P3 ;  /* 0x6e800000c0027fae */ /* 0x0003e20009921844 */
[----:B------:R-:W-:-:S03]  /*1b5f0*/  IMAD.WIDE R184, R3, 0x4, R60 ;  /* 0x0000000403b87825 */ /* 0x000fc600078e023c */
[----:B------:R-:W4:Y:S04]  /*1b600*/  LDL.LU.64 R60, [R1+0x390] ;  /* 0x00039000013c7983 */ /* 0x000f280000300a00 */
[----:B------:R-:W-:Y:S04]  /*1b610*/  STL.64 [R1+0x39d8], R196 ;  /* 0x0039d8c401007387 */ /* 0x000fe80000100a00 */
[----:B------:R1:W-:Y:S04]  /*1b620*/  LDGSTS.E [R2+0x6f000], [R188.64], P3 ;  /* 0x6f000000bc027fae */ /* 0x0003e80009921844 */
[----:B------:R1:W-:Y:S01]  /*1b630*/  LDGSTS.E [R2+0x6f800], [R184.64], P3 ;  /* 0x6f800000b8027fae */ /* 0x0003e20009921844 */
[----:B------:R-:W-:-:S03]  /*1b640*/  IMAD.WIDE R180, R3, 0x4, R52 ;  /* 0x0000000403b47825 */ /* 0x000fc600078e0234 */
[----:B------:R-:W4:Y:S04]  /*1b650*/  LDL.LU.64 R52, [R1+0x388] ;  /* 0x0003880001347983 */ /* 0x000f280000300a00 */
[----:B------:R-:W-:Y:S01]  /*1b660*/  STL.64 [R1+0x39d0], R192 ;  /* 0x0039d0c001007387 */ /* 0x000fe20000100a00 */
[----:B------:R-:W-:-:S03]  /*1b670*/  IMAD.WIDE R54, R3, 0x4, R54 ;  /* 0x0000000403367825 */ /* 0x000fc600078e0236 */
[----:B------:R-:W-:Y:S04]  /*1b680*/  STL.64 [R1+0x39c8], R188 ;  /* 0x0039c8bc01007387 */ /* 0x000fe80000100a00 */
[----:B------:R1:W-:Y:S01]  /*1b690*/  LDGSTS.E [R2+0x70000], [R180.64], P3 ;  /* 0x70000000b4027fae */ /* 0x0003e20009921844 */
[----:B------:R-:W-:-:S03]  /*1b6a0*/  IMAD.WIDE R176, R3, 0x4, R58 ;  /* 0x0000000403b07825 */ /* 0x000fc600078e023a */
[----:B------:R-:W4:Y:S04]  /*1b6b0*/  LDL.LU.64 R58, [R1+0x380] ;  /* 0x00038000013a7983 */ /* 0x000f280000300a00 */
[----:B------:R-:W-:Y:S04]  /*1b6c0*/  STL.64 [R1+0x39c0], R184 ;  /* 0x0039c0b801007387 */ /* 0x000fe80000100a00 */
[----:B------:R1:W-:Y:S01]  /*1b6d0*/  LDGSTS.E [R2+0x70800], [R54.64], P3 ;  /* 0x7080000036027fae */ /* 0x0003e20009921844 */
[----:B------:R-:W-:-:S03]  /*1b6e0*/  IMAD.WIDE R172, R3, 0x4, R64 ;  /* 0x0000000403ac7825 */ /* 0x000fc600078e0240 */
[----:B------:R-:W4:Y:S04]  /*1b6f0*/  LDL.LU.64 R64, [R1+0x378] ;  /* 0x0003780001407983 */ /* 0x000f280000300a00 */
[----:B------:R-:W-:Y:S04]  /*1b700*/  STL.64 [R1+0x39b8], R180 ;  /* 0x0039b8b401007387 */ /* 0x000fe80000100a00 */
[----:B------:R1:W-:Y:S01]  /*1b710*/  STL.64 [R1+0x39b0], R54 ;  /* 0x0039b03601007387 */ /* 0x0003e20000100a00 */
[----:B------:R-:W-:-:S03]  /*1b720*/  IMAD.WIDE R164, R3, 0x4, R80 ;  /* 0x0000000403a47825 */ /* 0x000fc600078e0250 */
        /* <DEDUP_REMOVED lines=10> */
[----:B------:R-:W-:Y:S04]  /*1b7d0*/  STL.64 [R1+0x3998], R164 ;  /* 0x003998a401007387 */ /* 0x000fe80000100a00 */
[----:B------:R-:W3:Y:S01]  /*1b7e0*/  LDL.LU.64 R94, [R1+0x360] ;  /* 0x00036000015e7983 */ /* 0x000ee20000300a00 */
[----:B------:R-:W-:-:S03]  /*1b7f0*/  IMAD.WIDE R140, R3, 0x4, R72 ;  /* 0x00000004038c7825 */ /* 0x000fc600078e0248 */
[----:B------:R-:W3:Y:S04]  /*1b800*/  LDL.LU.64 R84, [R1+0x358] ;  /* 0x0003580001547983 */ /* 0x000ee80000300a00 */
[----:B------:R-:W-:Y:S04]  /*1b810*/  STL.64 [R1+0x3990], R156 ;  /* 0x0039909c01007387 */ /* 0x000fe80000100a00 */
[----:B------:R-:W3:Y:S04]  /*1b820*/  LDL.LU.64 R82, [R1+0x350] ;  /* 0x0003500001527983 */ /* 0x000ee80000300a00 */
[----:B------:R-:W3:Y:S04]  /*1b830*/  LDL.LU.64 R86, [R1+0x348] ;  /* 0x0003480001567983 */ /* 0x000ee80000300a00 */
[----:B------:R-:W-:Y:S01]  /*1b840*/  STL.64 [R1+0x3988], R148 ;  /* 0x0039889401007387 */ /* 0x000fe20000100a00 */
[----:B----4-:R-:W-:-:S03]  /*1b850*/  IMAD.WIDE R132, R3, 0x4, R68 ;  /* 0x0000000403847825 */ /* 0x010fc600078e0244 */
[----:B------:R-:W4:Y:S04]  /*1b860*/  LDL.LU.64 R78, [R1+0x340] ;  /* 0x00034000014e7983 */ /* 0x000f280000300a00 */
[----:B------:R-:W4:Y:S04]  /*1b870*/  LDL.LU.64 R74, [R1+0x338] ;  /* 0x00033800014a7983 */ /* 0x000f280000300a00 */
[----:B------:R-:W-:Y:S01]  /*1b880*/  STL.64 [R1+0x3980], R140 ;  /* 0x0039808c01007387 */ /* 0x000fe20000100a00 */
[----:B------:R-:W-:-:S03]  /*1b890*/  IMAD.WIDE R124, R3, 0x4, R66 ;  /* 0x00000004037c7825 */ /* 0x000fc600078e0242 */
[----:B------:R-:W4:Y:S04]  /*1b8a0*/  LDL.LU.64 R80, [R1+0x330] ;  /* 0x0003300001507983 */ /* 0x000f280000300a00 */
[----:B------:R-:W4:Y:S04]  /*1b8b0*/  LDL.LU.64 R70, [R1+0x328] ;  /* 0x0003280001467983 */ /* 0x000f280000300a00 */
[----:B------:R-:W-:Y:S04]  /*1b8c0*/  STL.64 [R1+0x3978], R132 ;  /* 0x0039788401007387 */ /* 0x000fe80000100a00 */
[----:B------:R-:W4:Y:S01]  /*1b8d0*/  LDL.LU.64 R72, [R1+0x320] ;  /* 0x0003200001487983 */ /* 0x000f220000300a00 */
[----:B------:R-:W-:-:S03]  /*1b8e0*/  IMAD.WIDE R116, R3, 0x4, R60 ;  /* 0x0000000403747825 */ /* 0x000fc600078e023c */
[----:B------:R-:W4:Y:S04]  /*1b8f0*/  LDL.LU.64 R68, [R1+0x318] ;  /* 0x0003180001447983 */ /* 0x000f280000300a00 */
[----:B------:R-:W-:Y:S04]  /*1b900*/  STL.64 [R1+0x3970], R124 ;  /* 0x0039707c01007387 */ /* 0x000fe80000100a00 */
[----:B------:R-:W4:Y:S04]  /*1b910*/  LDL.LU.64 R66, [R1+0x310] ;  /* 0x0003100001427983 */ /* 0x000f280000300a00 */
[----:B------:R-:W4:Y:S01]  /*1b920*/  LDL.LU.64 R60, [R1+0x308] ;  /* 0x00030800013c7983 */ /* 0x000f220000300a00 */
[----:B------:R-:W-:-:S03]  /*1b930*/  IMAD.WIDE R52, R3, 0x4, R52 ;  /* 0x0000000403347825 */ /* 0x000fc600078e0234 */
[----:B------:R-:W-:Y:S04]  /*1b940*/  STL.64 [R1+0x3968], R116 ;  /* 0x0039687401007387 */ /* 0x000fe80000100a00 */
[----:B------:R1:W-:Y:S04]  /*1b950*/  LDGSTS.E [R2+0x73000], [R148.64], P3 ;  /* 0x7300000094027fae */ /* 0x0003e80009921844 */
[----:B------:R1:W-:Y:S04]  /*1b960*/  LDGSTS.E [R2+0x73800], [R140.64], P3 ;  /* 0x738000008c027fae */ /* 0x0003e80009921844 */
[----:B------:R1:W-:Y:S01]  /*1b970*/  LDGSTS.E [R2+0x74000], [R132.64], P3 ;  /* 0x7400000084027fae */ /* 0x0003e20009921844 */
[----:B------:R-:W-:-:S03]  /*1b980*/  IMAD.WIDE R110, R3, 0x4, R58 ;  /* 0x00000004036e7825 */ /* 0x000fc600078e023a */
[----:B------:R-:W4:Y:S04]  /*1b990*/  LDL.LU.64 R58, [R1+0x300] ;  /* 0x00030000013a7983 */ /* 0x000f280000300a00 */
[----:B------:R1:W-:Y:S04]  /*1b9a0*/  LDGSTS.E [R2+0x74800], [R124.64], P3 ;  /* 0x748000007c027fae */ /* 0x0003e80009921844 */
[----:B------:R1:W-:Y:S01]  /*1b9b0*/  LDGSTS.E [R2+0x75000], [R116.64], P3 ;  /* 0x7500000074027fae */ /* 0x0003e20009921844 */
[----:B------:R-:W-:-:S03]  /*1b9c0*/  IMAD.WIDE R102, R3, 0x4, R64 ;  /* 0x0000000403667825 */ /* 0x000fc600078e0240 */
[----:B------:R-:W4:Y:S04]  /*1b9d0*/  LDL.LU.64 R64, [R1+0x2f8] ;  /* 0x0002f80001407983 */ /* 0x000f280000300a00 */
[----:B------:R1:W-:Y:S04]  /*1b9e0*/  STL.64 [R1+0x3960], R52 ;  /* 0x0039603401007387 */ /* 0x0003e80000100a00 */
[----:B------:R1:W-:Y:S04]  /*1b9f0*/  LDGSTS.E [R2+0x75800], [R52.64], P3 ;  /* 0x7580000034027fae */ /* 0x0003e80009921844 */
[----:B------:R1:W-:Y:S04]  /*1ba00*/  LDGSTS.E [R2+0x76000], [R110.64], P3 ;  /* 0x760000006e027fae */ /* 0x0003e80009921844 */
[----:B------:R1:W-:Y:S01]  /*1ba10*/  LDGSTS.E [R2+0x76800], [R102.64], P3 ;  /* 0x7680000066027fae */ /* 0x0003e20009921844 */
[----:B--2---:R-:W-:-:S03]  /*1ba20*/  IMAD.WIDE R100, R3, 0x4, R248 ;  /* 0x0000000403647825 */ /* 0x004fc600078e02f8 */
[----:B------:R-:W2:Y:S04]  /*1ba30*/  LDL.LU.64 R248, [R1+0x2f0] ;  /* 0x0002f00001f87983 */ /* 0x000ea80000300a00 */
[----:B------:R1:W-:Y:S01]  /*1ba40*/  LDGSTS.E [R2+0x77000], [R100.64], P3 ;  /* 0x7700000064027fae */ /* 0x0003e20009921844 */
[----:B---3--:R-:W-:-:S03]  /*1ba50*/  IMAD.WIDE R96, R3, 0x4, R250 ;  /* 0x0000000403607825 */ /* 0x008fc600078e02fa */
[----:B------:R-:W3:Y:S04]  /*1ba60*/  LDL.LU.64 R250, [R1+0x2e8] ;  /* 0x0002e80001fa7983 */ /* 0x000ee80000300a00 */
        /* <DEDUP_REMOVED lines=11> */
[----:B----4-:R-:W-:-:S03]  /*1bb20*/  IMAD.WIDE R84, R3, 0x4, R78 ;  /* 0x0000000403547825 */ /* 0x010fc600078e024e */
[----:B------:R-:W-:Y:S01]  /*1bb30*/  STL.64 [R1+0x3920], R86 ;  /* 0x0039205601007387 */ /* 0x000fe20000100a00 */
[----:B------:R-:W-:-:S03]  /*1bb40*/  IMAD.WIDE R82, R3, 0x4, R74 ;  /* 0x0000000403527825 */ /* 0x000fc600078e024a */
[----:B------:R-:W-:Y:S01]  /*1bb50*/  STL.64 [R1+0x3918], R84 ;  /* 0x0039185401007387 */ /* 0x000fe20000100a00 */
[----:B------:R-:W-:-:S03]  /*1bb60*/  IMAD.WIDE R80, R3, 0x4, R80 ;  /* 0x0000000403507825 */ /* 0x000fc600078e0250 */
[----:B------:R-:W-:Y:S01]  /*1bb70*/  STL.64 [R1+0x3910], R82 ;  /* 0x0039105201007387 */ /* 0x000fe20000100a00 */
[----:B------:R-:W-:-:S03]  /*1bb80*/  IMAD.WIDE R78, R3, 0x4, R70 ;  /* 0x00000004034e7825 */ /* 0x000fc600078e0246 */
[----:B------:R-:W-:Y:S04]  /*1bb90*/  STL.64 [R1+0x3908], R80 ;  /* 0x0039085001007387 */ /* 0x000fe80000100a00 */
[----:B------:R4:W-:Y:S01]  /*1bba0*/  LDGSTS.E [R2+0x77800], [R96.64], P3 ;  /* 0x7780000060027fae */ /* 0x0009e20009921844 */
[----:B------:R-:W-:-:S03]  /*1bbb0*/  IMAD.WIDE R74, R3, 0x4, R72 ;  /* 0x00000004034a7825 */ /* 0x000fc600078e0248 */
[----:B------:R-:W-:Y:S01]  /*1bbc0*/  STL.64 [R1+0x3900], R78 ;  /* 0x0039004e01007387 */ /* 0x000fe20000100a00 */
[----:B------:R-:W-:-:S03]  /*1bbd0*/  IMAD.WIDE R72, R3, 0x4, R68 ;  /* 0x0000000403487825 */ /* 0x000fc600078e0244 */
[----:B------:R-:W-:Y:S01]  /*1bbe0*/  STL.64 [R1+0x38f8], R74 ;  /* 0x0038f84a01007387 */ /* 0x000fe20000100a00 */
[----:B------:R-:W-:-:S03]  /*1bbf0*/  IMAD.WIDE R66, R3, 0x4, R66 ;  /* 0x0000000403427825 */ /* 0x000fc600078e0242 */
[----:B------:R-:W-:Y:S01]  /*1bc00*/  STL.64 [R1+0x38f0], R72 ;  /* 0x0038f04801007387 */ /* 0x000fe20000100a00 */
[----:B------:R-:W-:-:S03]  /*1bc10*/  IMAD.WIDE R60, R3, 0x4, R60 ;  /* 0x00000004033c7825 */ /* 0x000fc600078e023c */
[----:B------:R1:W-:Y:S04]  /*1bc20*/  STL.64 [R1+0x38e8], R66 ;  /* 0x0038e84201007387 */ /* 0x0003e80000100a00 */
[----:B------:R1:W-:Y:S04]  /*1bc30*/  STL.64 [R1+0x38e0], R60 ;  /* 0x0038e03c01007387 */ /* 0x0003e80000100a00 */
[----:B------:R1:W-:Y:S04]  /*1bc40*/  LDGSTS.E [R2+0x78000], [R94.64], P3 ;  /* 0x780000005e027fae */ /* 0x0003e80009921844 */
[----:B------:R1:W-:Y:S04]  /*1bc50*/  LDGSTS.E [R2+0x78800], [R92.64], P3 ;  /* 0x788000005c027fae */ /* 0x0003e80009921844 */
[----:B------:R1:W-:Y:S01]  /*1bc60*/  LDGSTS.E [R2+0x79000], [R88.64], P3 ;  /* 0x7900000058027fae */ /* 0x0003e20009921844 */
[----:B------:R-:W-:-:S03]  /*1bc70*/  IMAD.WIDE R70, R3, 0x4, R58 ;  /* 0x0000000403467825 */ /* 0x000fc600078e023a */
[----:B------:R1:W-:Y:S04]  /*1bc80*/  LDGSTS.E [R2+0x79800], [R86.64], P3 ;  /* 0x7980000056027fae */ /* 0x0003e80009921844 */
[----:B------:R-:W-:Y:S04]  /*1bc90*/  STL.64 [R1+0x38d8], R70 ;  /* 0x0038d84601007387 */ /* 0x000fe80000100a00 */
[----:B------:R1:W-:Y:S01]  /*1bca0*/  LDGSTS.E [R2+0x7a000], [R84.64], P3 ;  /* 0x7a00000054027fae */ /* 0x0003e20009921844 */
[----:B------:R-:W-:-:S03]  /*1bcb0*/  IMAD.WIDE R68, R3, 0x4, R64 ;  /* 0x0000000403447825 */ /* 0x000fc600078e0240 */
[----:B------:R1:W-:Y:S04]  /*1bcc0*/  LDGSTS.E [R2+0x7a800], [R82.64], P3 ;  /* 0x7a80000052027fae */ /* 0x0003e80009921844 */
[----:B------:R-:W-:Y:S04]  /*1bcd0*/  STL.64 [R1+0x38d0], R68 ;  /* 0x0038d04401007387 */ /* 0x000fe80000100a00 */
[----:B------:R1:W-:Y:S04]  /*1bce0*/  LDGSTS.E [R2+0x7b000], [R80.64], P3 ;  /* 0x7b00000050027fae */ /* 0x0003e80009921844 */
[----:B------:R1:W-:Y:S04]  /*1bcf0*/  LDGSTS.E [R2+0x7b800], [R78.64], P3 ;  /* 0x7b8000004e027fae */ /* 0x0003e80009921844 */
[----:B------:R1:W-:Y:S04]  /*1bd00*/  LDGSTS.E [R2+0x7c000], [R74.64], P3 ;  /* 0x7c0000004a027fae */ /* 0x0003e80009921844 */
[----:B------:R1:W-:Y:S04]  /*1bd10*/  LDGSTS.E [R2+0x7c800], [R72.64], P3 ;  /* 0x7c80000048027fae */ /* 0x0003e80009921844 */
[----:B------:R1:W-:Y:S04]  /*1bd20*/  LDGSTS.E [R2+0x7d000], [R66.64], P3 ;  /* 0x7d00000042027fae */ /* 0x0003e80009921844 */
[----:B------:R1:W-:Y:S04]  /*1bd30*/  LDGSTS.E [R2+0x7d800], [R60.64], P3 ;  /* 0x7d8000003c027fae */ /* 0x0003e80009921844 */
[----:B------:R1:W-:Y:S04]  /*1bd40*/  LDGSTS.E [R2+0x7e000], [R70.64], P3 ;  /* 0x7e00000046027fae */ /* 0x0003e80009921844 */
[----:B------:R1:W-:Y:S01]  /*1bd50*/  LDGSTS.E [R2+0x7e800], [R68.64], P3 ;  /* 0x7e80000044027fae */ /* 0x0003e20009921844 */
[----:B--2---:R-:W-:-:S05]  /*1bd60*/  IMAD.WIDE R64, R3, 0x4, R248 ;  /* 0x0000000403407825 */ /* 0x004fca00078e02f8 */
[----:B------:R-:W-:Y:S04]  /*1bd70*/  STL.64 [R1+0x38c8], R64 ;  /* 0x0038c84001007387 */ /* 0x000fe80000100a00 */
[----:B------:R2:W-:Y:S01]  /*1bd80*/  LDGSTS.E [R2+0x7f000], [R64.64], P3 ;  /* 0x7f00000040027fae */ /* 0x0005e20009921844 */
[----:B---3--:R-:W-:-:S05]  /*1bd90*/  IMAD.WIDE R58, R3, 0x4, R250 ;  /* 0x00000004033a7825 */ /* 0x008fca00078e02fa */
[----:B------:R3:W-:Y:S04]  /*1bda0*/  STL.64 [R1+0x38c0], R58 ;  /* 0x0038c03a01007387 */ /* 0x0007e80000100a00 */
[----:B-1----:R-:W4:Y:S04]  /*1bdb0*/  LDL R55, [R1+0x4468] ;  /* 0x0044680001377983 */ /* 0x002f280000100800 */
[----:B------:R-:W4:Y:S04]  /*1bdc0*/  LDL.LU.64 R52, [R1+0xdb0] ;  /* 0x000db00001347983 */ /* 0x000f280000300a00 */
[----:B------:R-:W4:Y:S04]  /*1bdd0*/  LDL.LU.64 R240, [R1+0xda0] ;  /* 0x000da00001f07983 */ /* 0x000f280000300a00 */
[----:B------:R-:W4:Y:S04]  /*1bde0*/  LDL.LU.64 R248, [R1+0xd90] ;  /* 0x000d900001f87983 */ /* 0x000f280000300a00 */
[----:B------:R-:W4:Y:S04]  /*1bdf0*/  LDL.LU.64 R250, [R1+0xd80] ;  /* 0x000d800001fa7983 */ /* 0x000f280000300a00 */
[----:B------:R-:W4:Y:S04]  /*1be00*/  LDL.LU.64 R66, [R1+0xd70] ;  /* 0x000d700001427983 */ /* 0x000f280000300a00 */
[----:B------:R-:W4:Y:S04]  /*1be10*/  LDL.LU.64 R60, [R1+0xd60] ;  /* 0x000d6000013c7983 */ /* 0x000f280000300a00 */
[----:B------:R3:W-:Y:S04]  /*1be20*/  LDGSTS.E [R2+0x7f800], [R58.64], P3 ;  /* 0x7f8000003a027fae */ /* 0x0007e80009921844 */
[----:B------:R-:W-:Y:S04]  /*1be30*/  STL [R1+0x43c8], R234 ;  /* 0x0043c8ea01007387 */ /* 0x000fe80000100800 */
[----:B---3--:R-:W3:Y:S04]  /*1be40*/  LDL.LU.64 R58, [R1+0xd50] ;  /* 0x000d5000013a7983 */ /* 0x008ee80000300a00 */
[----:B--2---:R-:W2:Y:S04]  /*1be50*/  LDL.LU.64 R64, [R1+0xd38] ;  /* 0x000d380001407983 */ /* 0x004ea80000300a00 */
[----:B------:R1:W-:Y:S04]  /*1be60*/  STL [R1+0x43c4], R235 ;  /* 0x0043c4eb01007387 */ /* 0x0003e80000100800 */
[----:B----4-:R1:W-:Y:S01]  /*1be70*/  LDGSTS.E [R55+0x60200], [R234.64], P3 ;  /* 0x60200000ea377fae */ /* 0x0103e20009921844 */
[----:B------:R-:W-:-:S04]  /*1be80*/  IMAD.WIDE R236, R3, 0x4, R240 ;  /* 0x0000000403ec7825 */ /* 0x000fc800078e02f0 */
[----:B-1----:R-:W-:-:S05]  /*1be90*/  IMAD.WIDE R234, R3, 0x4, R52 ;  /* 0x0000000403ea7825 */ /* 0x002fca00078e0234 */
[----:B------:R-:W-:Y:S04]  /*1bea0*/  STL [R1+0x43c0], R234 ;  /* 0x0043c0ea01007387 */ /* 0x000fe80000100800 */
[----:B------:R1:W-:Y:S04]  /*1beb0*/  STL [R1+0x43b8], R235 ;  /* 0x0043b8eb01007387 */ /* 0x0003e80000100800 */
[----:B------:R-:W-:Y:S04]  /*1bec0*/  STL [R1+0x43bc], R236 ;  /* 0x0043bcec01007387 */ /* 0x000fe80000100800 */
[----:B------:R-:W4:Y:S04]  /*1bed0*/  LDL.LU.64 R52, [R1+0xd28] ;  /* 0x000d280001347983 */ /* 0x000f280000300a00 */
[----:B------:R1:W-:Y:S04]  /*1bee0*/  LDGSTS.E [R55+0x60a00], [R234.64], P3 ;  /* 0x60a00000ea377fae */ /* 0x0003e80009921844 */
[----:B------:R-:W4:Y:S04]  /*1bef0*/  LDL.LU.64 R240, [R1+0xd08] ;  /* 0x000d080001f07983 */ /* 0x000f280000300a00 */
[----:B------:R2:W-:Y:S01]  /*1bf00*/  LDGSTS.E [R55+0x61200], [R236.64], P3 ;  /* 0x61200000ec377fae */ /* 0x0005e20009921844 */
[----:B-1----:R-:W-:-:S03]  /*1bf10*/  IMAD.WIDE R234, R3, 0x4, R248 ;  /* 0x0000000403ea7825 */ /* 0x002fc600078e02f8 */
[----:B------:R2:W-:Y:S04]  /*1bf20*/  STL [R1+0x43b4], R237 ;  /* 0x0043b4ed01007387 */ /* 0x0005e80000100800 */
[----:B------:R-:W-:Y:S04]  /*1bf30*/  STL [R1+0x43b0], R234 ;  /* 0x0043b0ea01007387 */ /* 0x000fe80000100800 */
[----:B------:R1:W-:Y:S01]  /*1bf40*/  LDGSTS.E [R55+0x61a00], [R234.64], P3 ;  /* 0x61a00000ea377fae */ /* 0x0003e20009921844 */
[----:B--2---:R-:W-:-:S03]  /*1bf50*/  IMAD.WIDE R236, R3, 0x4, R250 ;  /* 0x0000000403ec7825 */ /* 0x004fc600078e02fa */
[----:B------:R1:W-:Y:S04]  /*1bf60*/  STL [R1+0x43a8], R235 ;  /* 0x0043a8eb01007387 */ /* 0x0003e80000100800 */
[----:B------:R-:W-:Y:S04]  /*1bf70*/  STL [R1+0x43ac], R236 ;  /* 0x0043acec01007387 */ /* 0x000fe80000100800 */
[----:B------:R-:W2:Y:S01]  /*1bf80*/  LDL.LU.64 R248, [R1+0xcf0] ;  /* 0x000cf00001f87983 */ /* 0x000ea20000300a00 */
[----:B-1----:R-:W-:-:S03]  /*1bf90*/  IMAD.WIDE R234, R3, 0x4, R66 ;  /* 0x0000000403ea7825 */ /* 0x002fc600078e0242 */
[----:B------:R-:W2:Y:S04]  /*1bfa0*/  LDL.LU.64 R250, [R1+0xcd0] ;  /* 0x000cd00001fa7983 */ /* 0x000ea80000300a00 */
[----:B------:R1:W-:Y:S04]  /*1bfb0*/  LDGSTS.E [R55+0x62200], [R236.64], P3 ;  /* 0x62200000ec377fae */ /* 0x0003e80009921844 */
[----:B------:R1:W-:Y:S04]  /*1bfc0*/  STL [R1+0x43a4], R237 ;  /* 0x0043a4ed01007387 */ /* 0x0003e80000100800 */
[----:B------:R-:W-:Y:S04]  /*1bfd0*/  STL [R1+0x43a0], R234 ;  /* 0x0043a0ea01007387 */ /* 0x000fe80000100800 */
[----:B------:R3:W-:Y:S01]  /*1bfe0*/  LDGSTS.E [R55+0x62a00], [R234.64], P3 ;  /* 0x62a00000ea377fae */ /* 0x0007e20009921844 */
[----:B-1----:R-:W-:-:S03]  /*1bff0*/  IMAD.WIDE R236, R3, 0x4, R60 ;  /* 0x0000000403ec7825 */ /* 0x002fc600078e023c */
[----:B------:R3:W-:Y:S04]  /*1c000*/  STL [R1+0x4398], R235 ;  /* 0x004398eb01007387 */ /* 0x0007e80000100800 */
[----:B------:R-:W-:Y:S04]  /*1c010*/  STL [R1+0x439c], R236 ;  /* 0x00439cec01007387 */ /* 0x000fe80000100800 */
[----:B------:R1:W-:Y:S01]  /*1c020*/  STL [R1+0x4394], R237 ;  /* 0x004394ed01007387 */ /* 0x0003e20000100800 */
[----:B---3--:R-:W-:-:S03]  /*1c030*/  IMAD.WIDE R234, R3, 0x4, R58 ;  /* 0x0000000403ea7825 */ /* 0x008fc600078e023a */
[----:B------:R-:W3:Y:S04]  /*1c040*/  LDL.LU.64 R66, [R1+0xc78] ;  /* 0x000c780001427983 */ /* 0x000ee80000300a00 */
[----:B------:R1:W-:Y:S04]  /*1c050*/  LDGSTS.E [R55+0x63200], [R236.64], P3 ;  /* 0x63200000ec377fae */ /* 0x0003e80009921844 */
[----:B------:R-:W3:Y:S04]  /*1c060*/  LDL.LU.64 R58, [R1+0xc40] ;  /* 0x000c4000013a7983 */ /* 0x000ee80000300a00 */
[----:B------:R-:W-:Y:S01]  /*1c070*/  STL [R1+0x4390], R234 ;  /* 0x004390ea01007387 */ /* 0x000fe20000100800 */
[----:B-1----:R-:W-:-:S03]  /*1c080*/  IMAD.WIDE R236, R3, 0x4, R64 ;  /* 0x0000000403ec7825 */ /* 0x002fc600078e0240 */
[----:B------:R4:W-:Y:S04]  /*1c090*/  LDGSTS.E [R55+0x63a00], [R234.64], P3 ;  /* 0x63a00000ea377fae */ /* 0x0009e80009921844 */
[----:B------:R4:W-:Y:S04]  /*1c0a0*/  STL [R1+0x4388], R235 ;  /* 0x004388eb01007387 */ /* 0x0009e80000100800 */
[----:B------:R-:W-:Y:S04]  /*1c0b0*/  STL [R1+0x438c], R236 ;  /* 0x00438cec01007387 */ /* 0x000fe80000100800 */
[----:B------:R1:W-:Y:S04]  /*1c0c0*/  STL [R1+0x4384], R237 ;  /* 0x004384ed01007387 */ /* 0x0003e80000100800 */
[----:B------:R1:W-:Y:S01]  /*1c0d0*/  LDGSTS.E [R55+0x64200], [R236.64], P3 ;  /* 0x64200000ec377fae */ /* 0x0003e20009921844 */
[----:B----4-:R-:W-:-:S05]  /*1c0e0*/  IMAD.WIDE R234, R3, 0x4, R52 ;  /* 0x0000000403ea7825 */ /* 0x010fca00078e0234 */
[----:B------:R-:W-:Y:S04]  /*1c0f0*/  STL [R1+0x4380], R234 ;  /* 0x004380ea01007387 */ /* 0x000fe80000100800 */
[----:B------:R-:W4:Y:S04]  /*1c100*/  LDL.LU.64 R64, [R1+0xc18] ;  /* 0x000c180001407983 */ /* 0x000f280000300a00 */
[----:B------:R2:W-:Y:S04]  /*1c110*/  STL [R1+0x4378], R235 ;  /* 0x004378eb01007387 */ /* 0x0005e80000100800 */
[----:B------:R-:W4:Y:S01]  /*1c120*/  LDL.LU.64 R52, [R1+0xbe8] ;  /* 0x000be80001347983 */ /* 0x000f220000300a00 */
[----:B-1----:R-:W-:-:S03]  /*1c130*/  IMAD.WIDE R236, R3, 0x4, R240 ;  /* 0x0000000403ec7825 */ /* 0x002fc600078e02f0 */
[----:B------:R2:W-:Y:S04]  /*1c140*/  LDGSTS.E [R55+0x64a00], [R234.64], P3 ;  /* 0x64a00000ea377fae */ /* 0x0005e80009921844 */
[----:B------:R-:W-:Y:S04]  /*1c150*/  STL [R1+0x437c], R236 ;  /* 0x00437cec01007387 */ /* 0x000fe80000100800 */
[----:B------:R1:W-:Y:S04]  /*1c160*/  LDGSTS.E [R55+0x65200], [R236.64], P3 ;  /* 0x65200000ec377fae */ /* 0x0003e80009921844 */
[----:B------:R1:W-:Y:S01]  /*1c170*/  STL [R1+0x4374], R237 ;  /* 0x004374ed01007387 */ /* 0x0003e20000100800 */
[----:B--2---:R-:W-:-:S05]  /*1c180*/  IMAD.WIDE R234, R3, 0x4, R248 ;  /* 0x0000000403ea7825 */ /* 0x004fca00078e02f8 */
[----:B------:R-:W-:Y:S01]  /*1c190*/  STL [R1+0x4370], R234 ;  /* 0x004370ea01007387 */ /* 0x000fe20000100800 */
[----:B-1----:R-:W-:-:S03]  /*1c1a0*/  IMAD.WIDE R236, R3, 0x4, R250 ;  /* 0x0000000403ec7825 */ /* 0x002fc600078e02fa */
[----:B------:R3:W-:Y:S04]  /*1c1b0*/  STL [R1+0x4368], R235 ;  /* 0x004368eb01007387 */ /* 0x0007e80000100800 */
[----:B------:R-:W2:Y:S04]  /*1c1c0*/  LDL.LU.64 R80, [R1+0xde0] ;  /* 0x000de00001507983 */ /* 0x000ea80000300a00 */
[----:B------:R-:W2:Y:S04]  /*1c1d0*/  LDL.LU.64 R72, [R1+0xdd0] ;  /* 0x000dd00001487983 */ /* 0x000ea80000300a00 */
[----:B------:R-:W-:Y:S04]  /*1c1e0*/  STL [R1+0x436c], R236 ;  /* 0x00436cec01007387 */ /* 0x000fe80000100800 */
[----:B------:R-:W2:Y:S04]  /*1c1f0*/  LDL.LU.64 R250, [R1+0xbd0] ;  /* 0x000bd00001fa7983 */ /* 0x000ea80000300a00 */
[----:B------:R-:W2:Y:S04]  /*1c200*/  LDL.LU.64 R248, [R1+0x580] ;  /* 0x0005800001f87983 */ /* 0x000ea80000300a00 */
[----:B------:R3:W-:Y:S04]  /*1c210*/  LDGSTS.E [R55+0x65a00], [R234.64], P3 ;  /* 0x65a00000ea377fae */ /* 0x0007e80009921844 */
[----:B------:R1:W-:Y:S04]  /*1c220*/  STL [R1+0x4364], R237 ;  /* 0x004364ed01007387 */ /* 0x0003e80000100800 */
[----:B------:R-:W2:Y:S01]  /*1c230*/  LDL.LU.64 R240, [R1+0x578] ;  /* 0x0005780001f07983 */ /* 0x000ea20000300a00 */
[----:B---3--:R-:W-:-:S03]  /*1c240*/  IMAD.WIDE R234, R3, 0x4, R66 ;  /* 0x0000000403ea7825 */ /* 0x008fc600078e0242 */
[----:B------:R1:W-:Y:S04]  /*1c250*/  LDGSTS.E [R55+0x66200], [R236.64], P3 ;  /* 0x66200000ec377fae */ /* 0x0003e80009921844 */
[----:B------:R-:W3:Y:S04]  /*1c260*/  LDL.LU.64 R60, [R1+0x570] ;  /* 0x00057000013c7983 */ /* 0x000ee80000300a00 */
[----:B------:R4:W-:Y:S01]  /*1c270*/  LDGSTS.E [R55+0x66a00], [R234.64], P3 ;  /* 0x66a00000ea377fae */ /* 0x0009e20009921844 */
[----:B-1----:R-:W-:-:S03]  /*1c280*/  IMAD.WIDE R236, R3, 0x4, R58 ;  /* 0x0000000403ec7825 */ /* 0x002fc600078e023a */
[----:B------:R-:W3:Y:S04]  /*1c290*/  LDL.LU.64 R58, [R1+0x568] ;  /* 0x00056800013a7983 */ /* 0x000ee80000300a00 */
[----:B------:R-:W-:Y:S04]  /*1c2a0*/  STL [R1+0x4360], R234 ;  /* 0x004360ea01007387 */ /* 0x000fe80000100800 */
[----:B------:R4:W-:Y:S04]  /*1c2b0*/  STL [R1+0x4358], R235 ;  /* 0x004358eb01007387 */ /* 0x0009e80000100800 */
[----:B------:R-:W3:Y:S04]  /*1c2c0*/  LDL.LU.64 R70, [R1+0x560] ;  /* 0x0005600001467983 */ /* 0x000ee80000300a00 */
[----:B------:R-:W-:Y:S04]  /*1c2d0*/  STL [R1+0x435c], R236 ;  /* 0x00435cec01007387 */ /* 0x000fe80000100800 */
[----:B------:R-:W3:Y:S04]  /*1c2e0*/  LDL.LU.64 R68, [R1+0x558] ;  /* 0x0005580001447983 */ /* 0x000ee80000300a00 */
[----:B------:R1:W-:Y:S04]  /*1c2f0*/  STL [R1+0x4354], R237 ;  /* 0x004354ed01007387 */ /* 0x0003e80000100800 */
[----:B------:R1:W-:Y:S04]  /*1c300*/  LDGSTS.E [R55+0x67200], [R236.64], P3 ;  /* 0x67200000ec377fae */ /* 0x0003e80009921844 */
[----:B------:R-:W3:Y:S01]  /*1c310*/  LDL.LU.64 R66, [R1+0x550] ;  /* 0x0005500001427983 */ /* 0x000ee20000300a00 */
[----:B----4-:R-:W-:-:S05]  /*1c320*/  IMAD.WIDE R234, R3, 0x4, R64 ;  /* 0x0000000403ea7825 */ /* 0x010fca00078e0240 */
[----:B------:R2:W-:Y:S01]  /*1c330*/  LDGSTS.E [R55+0x67a00], [R234.64], P3 ;  /* 0x67a00000ea377fae */ /* 0x0005e20009921844 */
[----:B-1----:R-:W-:-:S03]  /*1c340*/  IMAD.WIDE R236, R3, 0x4, R52 ;  /* 0x0000000403ec7825 */ /* 0x002fc600078e0234 */
[----:B------:R-:W4:Y:S04]  /*1c350*/  LDL.LU.64 R52, [R1+0x548] ;  /* 0x0005480001347983 */ /* 0x000f280000300a00 */
[----:B------:R-:W-:Y:S04]  /*1c360*/  STL [R1+0x4350], R234 ;  /* 0x004350ea01007387 */ /* 0x000fe80000100800 */
        /* <DEDUP_REMOVED lines=8> */
[----:B-1----:R-:W-:-:S03]  /*1c3f0*/  IMAD.WIDE R236, R3, 0x4, R72 ;  /* 0x0000000403ec7825 */ /* 0x002fc600078e0248 */
[----:B------:R-:W2:Y:S01]  /*1c400*/  LDL.LU.64 R72, [R1+0x528] ;  /* 0x0005280001487983 */ /* 0x000ea20000300a00 */
[----:B------:R-:W-:-:S03]  /*1c410*/  IMAD.WIDE R250, R3, 0x4, R250 ;  /* 0x0000000403fa7825 */ /* 0x000fc600078e02fa */
[----:B------:R-:W2:Y:S01]  /*1c420*/  LDL.LU.64 R102, [R1+0x520] ;  /* 0x0005200001667983 */ /* 0x000ea20000300a00 */
[----:B------:R-:W-:-:S03]  /*1c430*/  IMAD.WIDE R248, R3, 0x4, R248 ;  /* 0x0000000403f87825 */ /* 0x000fc600078e02f8 */
[----:B------:R1:W-:Y:S04]  /*1c440*/  LDGSTS.E [R55+0x68a00], [R250.64], P3 ;  /* 0x68a00000fa377fae */ /* 0x0003e80009921844 */
[----:B------:R1:W-:Y:S01]  /*1c450*/  LDGSTS.E [R55+0x69200], [R248.64], P3 ;  /* 0x69200000f8377fae */ /* 0x0003e20009921844 */
[----:B------:R-:W-:-:S05]  /*1c460*/  IMAD.WIDE R240, R3, 0x4, R240 ;  /* 0x0000000403f07825 */ /* 0x000fca00078e02f0 */
[----:B------:R1:W-:Y:S01]  /*1c470*/  LDGSTS.E [R55+0x69a00], [R240.64], P3 ;  /* 0x69a00000f0377fae */ /* 0x0003e20009921844 */
[----:B---3--:R-:W-:-:S03]  /*1c480*/  IMAD.WIDE R214, R3, 0x4, R60 ;  /* 0x0000000403d67825 */ /* 0x008fc600078e023c */
[----:B------:R-:W3:Y:S04]  /*1c490*/  LDL.LU.64 R60, [R1+0x518] ;  /* 0x00051800013c7983 */ /* 0x000ee80000300a00 */
[----:B------:R-:W-:Y:S01]  /*1c4a0*/  STL.64 [R1+0x38b8], R250 ;  /* 0x0038b8fa01007387 */ /* 0x000fe20000100a00 */
[----:B------:R-:W-:-:S03]  /*1c4b0*/  IMAD.WIDE R212, R3, 0x4, R58 ;  /* 0x0000000403d47825 */ /* 0x000fc600078e023a */
[----:B------:R1:W-:Y:S04]  /*1c4c0*/  LDGSTS.E [R55+0x6a200], [R214.64], P3 ;  /* 0x6a200000d6377fae */ /* 0x0003e80009921844 */
[----:B------:R-:W3:Y:S04]  /*1c4d0*/  LDL.LU.64 R58, [R1+0x510] ;  /* 0x00051000013a7983 */ /* 0x000ee80000300a00 */
[----:B------:R-:W-:Y:S04]  /*1c4e0*/  STL.64 [R1+0x38b0], R248 ;  /* 0x0038b0f801007387 */ /* 0x000fe80000100a00 */
[----:B------:R-:W3:Y:S01]  /*1c4f0*/  LDL.LU.64 R94, [R1+0x508] ;  /* 0x00050800015e7983 */ /* 0x000ee20000300a00 */
[----:B------:R-:W-:-:S03]  /*1c500*/  IMAD.WIDE R210, R3, 0x4, R70 ;  /* 0x0000000403d27825 */ /* 0x000fc600078e0246 */
[----:B------:R-:W-:Y:S01]  /*1c510*/  STL.64 [R1+0x38a8], R240 ;  /* 0x0038a8f001007387 */ /* 0x000fe20000100a00 */
[----:B------:R-:W-:-:S03]  /*1c520*/  IMAD.WIDE R208, R3, 0x4, R68 ;  /* 0x0000000403d07825 */ /* 0x000fc600078e0244 */
[----:B------:R1:W-:Y:S04]  /*1c530*/  LDGSTS.E [R55+0x6aa00], [R212.64], P3 ;  /* 0x6aa00000d4377fae */ /* 0x0003e80009921844 */
[----:B------:R-:W3:Y:S04]  /*1c540*/  LDL.LU.64 R68, [R1+0x500] ;  /* 0x0005000001447983 */ /* 0x000ee80000300a00 */
[----:B------:R-:W-:Y:S01]  /*1c550*/  STL.64 [R1+0x38a0], R214 ;  /* 0x0038a0d601007387 */ /* 0x000fe20000100a00 */
[----:B------:R-:W-:-:S03]  /*1c560*/  IMAD.WIDE R206, R3, 0x4, R66 ;  /* 0x0000000403ce7825 */ /* 0x000fc600078e0242 */
[----:B------:R1:W-:Y:S04]  /*1c570*/  LDGSTS.E [R55+0x6b200], [R210.64], P3 ;  /* 0x6b200000d2377fae */ /* 0x0003e80009921844 */
[----:B------:R-:W3:Y:S04]  /*1c580*/  LDL.LU.64 R66, [R1+0x4f8] ;  /* 0x0004f80001427983 */ /* 0x000ee80000300a00 */
[----:B------:R-:W-:Y:S04]  /*1c590*/  STL.64 [R1+0x3898], R212 ;  /* 0x003898d401007387 */ /* 0x000fe80000100a00 */
[----:B------:R-:W3:Y:S04]  /*1c5a0*/  LDL.LU.64 R70, [R1+0x4f0] ;  /* 0x0004f00001467983 */ /* 0x000ee80000300a00 */
[----:B------:R1:W-:Y:S04]  /*1c5b0*/  LDGSTS.E [R55+0x6ba00], [R208.64], P3 ;  /* 0x6ba00000d0377fae */ /* 0x0003e80009921844 */
[----:B------:R1:W-:Y:S01]  /*1c5c0*/  LDGSTS.E [R55+0x6c200], [R206.64], P3 ;  /* 0x6c200000ce377fae */ /* 0x0003e20009921844 */
[----:B----4-:R-:W-:-:S03]  /*1c5d0*/  IMAD.WIDE R204, R3, 0x4, R52 ;  /* 0x0000000403cc7825 */ /* 0x010fc600078e0234 */
[----:B------:R-:W4:Y:S04]  /*1c5e0*/  LDL.LU.64 R52, [R1+0x4e8] ;  /* 0x0004e80001347983 */ /* 0x000f280000300a00 */
        /* <DEDUP_REMOVED lines=8> */
[----:B------:R-:W-:Y:S01]  /*1c670*/  STL.64 [R1+0x3880], R206 ;  /* 0x003880ce01007387 */ /* 0x000fe20000100a00 */
[----:B--2---:R-:W-:-:S03]  /*1c680*/  IMAD.WIDE R198, R3, 0x4, R80 ;  /* 0x0000000403c67825 */ /* 0x004fc600078e0250 */
[----:B------:R2:W-:Y:S04]  /*1c690*/  LDGSTS.E [R55+0x6da00], [R200.64], P3 ;  /* 0x6da00000c8377fae */ /* 0x0005e80009921844 */
[----:B------:R-:W2:Y:S04]  /*1c6a0*/  LDL.LU.64 R80, [R1+0x4d0] ;  /* 0x0004d00001507983 */ /* 0x000ea80000300a00 */
[----:B------:R-:W-:Y:S01]  /*1c6b0*/  STL.64 [R1+0x3878], R204 ;  /* 0x003878cc01007387 */ /* 0x000fe20000100a00 */
[----:B------:R-:W-:-:S03]  /*1c6c0*/  IMAD.WIDE R196, R3, 0x4, R72 ;  /* 0x0000000403c47825 */ /* 0x000fc600078e0248 */
[----:B------:R-:W2:Y:S04]  /*1c6d0*/  LDL.LU.64 R72, [R1+0x4c8] ;  /* 0x0004c80001487983 */ /* 0x000ea80000300a00 */
[----:B------:R-:W-:Y:S01]  /*1c6e0*/  STL.64 [R1+0x3870], R202 ;  /* 0x003870ca01007387 */ /* 0x000fe20000100a00 */
[----:B------:R-:W-:-:S03]  /*1c6f0*/  IMAD.WIDE R192, R3, 0x4, R102 ;  /* 0x0000000403c07825 */ /* 0x000fc600078e0266 */
[----:B------:R-:W-:Y:S04]  /*1c700*/  STL.64 [R1+0x3868], R200 ;  /* 0x003868c801007387 */ /* 0x000fe80000100a00 */
[----:B------:R1:W-:Y:S04]  /*1c710*/  LDGSTS.E [R55+0x6e200], [R198.64], P3 ;  /* 0x6e200000c6377fae */ /* 0x0003e80009921844 */
[----:B------:R1:W-:Y:S04]  /*1c720*/  LDGSTS.E [R55+0x6ea00], [R196.64], P3 ;  /* 0x6ea00000c4377fae */ /* 0x0003e80009921844 */
[----:B------:R1:W-:Y:S01]  /*1c730*/  LDGSTS.E [R55+0x6f200], [R192.64], P3 ;  /* 0x6f200000c0377fae */ /* 0x0003e20009921844 */
[----:B---3--:R-:W-:-:S03]  /*1c740*/  IMAD.WIDE R188, R3, 0x4, R60 ;  /* 0x0000000403bc7825 */ /* 0x008fc600078e023c */
[----:B------:R-:W3:Y:S04]  /*1c750*/  LDL.LU.64 R60, [R1+0x4c0] ;  /* 0x0004c000013c7983 */ /* 0x000ee80000300a00 */
[----:B------:R-:W-:Y:S04]  /*1c760*/  STL.64 [R1+0x3860], R198 ;  /* 0x003860c601007387 */ /* 0x000fe80000100a00 */
[----:B------:R1:W-:Y:S01]  /*1c770*/  LDGSTS.E [R55+0x6fa00], [R188.64], P3 ;  /* 0x6fa00000bc377fae */ /* 0x0003e20009921844 */
[----:B------:R-:W-:-:S03]  /*1c780*/  IMAD.WIDE R184, R3, 0x4, R58 ;  /* 0x0000000403b87825 */ /* 0x000fc600078e023a */
[----:B------:R-:W3:Y:S04]  /*1c790*/  LDL.LU.64 R58, [R1+0x4b8] ;  /* 0x0004b800013a7983 */ /* 0x000ee80000300a00 */
[----:B------:R-:W-:Y:S01]  /*1c7a0*/  STL.64 [R1+0x3858], R196 ;  /* 0x003858c401007387 */ /* 0x000fe20000100a00 */
[----:B------:R-:W-:-:S03]  /*1c7b0*/  IMAD.WIDE R180, R3, 0x4, R94 ;  /* 0x0000000403b47825 */ /* 0x000fc600078e025e */
[----:B------:R-:W-:Y:S04]  /*1c7c0*/  STL.64 [R1+0x3850], R192 ;  /* 0x003850c001007387 */ /* 0x000fe80000100a00 */
[----:B------:R1:W-:Y:S04]  /*1c7d0*/  LDGSTS.E [R55+0x70200], [R184.64], P3 ;  /* 0x70200000b8377fae */ /* 0x0003e80009921844 */
[----:B------:R1:W-:Y:S01]  /*1c7e0*/  LDGSTS.E [R55+0x70a00], [R180.64], P3 ;  /* 0x70a00000b4377fae */ /* 0x0003e20009921844 */
[----:B------:R-:W-:-:S03]  /*1c7f0*/  IMAD.WIDE R176, R3, 0x4, R68 ;  /* 0x0000000403b07825 */ /* 0x000fc600078e0244 */
[----:B------:R-:W3:Y:S04]  /*1c800*/  LDL.LU.64 R68, [R1+0x4b0] ;  /* 0x0004b00001447983 */ /* 0x000ee80000300a00 */
[----:B------:R-:W-:Y:S04]  /*1c810*/  STL.64 [R1+0x3848], R188 ;  /* 0x003848bc01007387 */ /* 0x000fe80000100a00 */
[----:B------:R1:W-:Y:S01]  /*1c820*/  LDGSTS.E [R55+0x71200], [R176.64], P3 ;  /* 0x71200000b0377fae */ /* 0x0003e20009921844 */
[----:B------:R-:W-:-:S03]  /*1c830*/  IMAD.WIDE R172, R3, 0x4, R66 ;  /* 0x0000000403ac7825 */ /* 0x000fc600078e0242 */
[----:B------:R-:W3:Y:S04]  /*1c840*/  LDL.LU.64 R66, [R1+0x4a8] ;  /* 0x0004a80001427983 */ /* 0x000ee80000300a00 */
[----:B------:R-:W-:Y:S04]  /*1c850*/  STL.64 [R1+0x3840], R184 ;  /* 0x003840b801007387 */ /* 0x000fe80000100a00 */
[----:B------:R-:W-:Y:S01]  /*1c860*/  STL.64 [R1+0x3838], R180 ;  /* 0x003838b401007387 */ /* 0x000fe20000100a00 */
[----:B------:R-:W-:-:S03]  /*1c870*/  IMAD.WIDE R164, R3, 0x4, R70 ;  /* 0x0000000403a47825 */ /* 0x000fc600078e0246 */
        /* <DEDUP_REMOVED lines=9> */
[----:B------:R-:W-:Y:S04]  /*1c910*/  STL.64 [R1+0x3820], R164 ;  /* 0x003820a401007387 */ /* 0x000fe80000100a00 */
[----:B------:R-:W4:Y:S01]  /*1c920*/  LDL.LU.64 R94, [R1+0x490] ;  /* 0x00049000015e7983 */ /* 0x000f220000300a00 */
[----:B------:R-:W-:-:S03]  /*1c930*/  IMAD.WIDE R140, R3, 0x4, R86 ;  /* 0x00000004038c7825 */ /* 0x000fc600078e0256 */
[----:B------:R-:W4:Y:S04]  /*1c940*/  LDL.LU.64 R92, [R1+0x488] ;  /* 0x00048800015c7983 */ /* 0x000f280000300a00 */
[----:B------:R-:W-:Y:S04]  /*1c950*/  STL.64 [R1+0x3818], R156 ;  /* 0x0038189c01007387 */ /* 0x000fe80000100a00 */
[----:B------:R-:W4:Y:S01]  /*1c960*/  LDL.LU.64 R88, [R1+0x480] ;  /* 0x0004800001587983 */ /* 0x000f220000300a00 */
[----:B--2---:R-:W-:-:S03]  /*1c970*/  IMAD.WIDE R132, R3, 0x4, R80 ;  /* 0x0000000403847825 */ /* 0x004fc600078e0250 */
[----:B------:R-:W2:Y:S04]  /*1c980*/  LDL.LU.64 R86, [R1+0x710] ;  /* 0x0007100001567983 */ /* 0x000ea80000300a00 */
[----:B------:R-:W-:Y:S01]  /*1c990*/  STL.64 [R1+0x3810], R148 ;  /* 0x0038109401007387 */ /* 0x000fe20000100a00 */
[----:B------:R-:W-:-:S03]  /*1c9a0*/  IMAD.WIDE R124, R3, 0x4, R72 ;  /* 0x00000004037c7825 */ /* 0x000fc600078e0248 */
[----:B------:R-:W2:Y:S04]  /*1c9b0*/  LDL.LU.64 R84, [R1+0x720] ;  /* 0x0007200001547983 */ /* 0x000ea80000300a00 */
[----:B------:R1:W-:Y:S04]  /*1c9c0*/  LDGSTS.E [R55+0x73200], [R148.64], P3 ;  /* 0x7320000094377fae */ /* 0x0003e80009921844 */
        /* <DEDUP_REMOVED lines=9> */
[----:B------:R-:W3:Y:S04]  /*1ca60*/  LDL.LU.64 R82, [R1+0x758] ;  /* 0x0007580001527983 */ /* 0x000ee80000300a00 */
[----:B------:R-:W-:Y:S04]  /*1ca70*/  STL.64 [R1+0x3800], R132 ;  /* 0x0038008401007387 */ /* 0x000fe80000100a00 */
[----:B------:R-:W3:Y:S04]  /*1ca80*/  LDL.LU.64 R80, [R1+0x768] ;  /* 0x0007680001507983 */ /* 0x000ee80000300a00 */
[----:B------:R-:W3:Y:S04]  /*1ca90*/  LDL.LU.64 R78, [R1+0x778] ;  /* 0x00077800014e7983 */ /* 0x000ee80000300a00 */
[----:B------:R-:W-:Y:S01]  /*1caa0*/  STL.64 [R1+0x37f8], R124 ;  /* 0x0037f87c01007387 */ /* 0x000fe20000100a00 */
[----:B------:R-:W-:-:S03]  /*1cab0*/  IMAD.WIDE R102, R3, 0x4, R68 ;  /* 0x0000000403667825 */ /* 0x000fc600078e0244 */
[----:B------:R-:W3:Y:S04]  /*1cac0*/  LDL.LU.64 R74, [R1+0x788] ;  /* 0x00078800014a7983 */ /* 0x000ee80000300a00 */
[----:B------:R-:W3:Y:S04]  /*1cad0*/  LDL.LU.64 R72, [R1+0x798] ;  /* 0x0007980001487983 */ /* 0x000ee80000300a00 */
[----:B------:R-:W-:Y:S01]  /*1cae0*/  STL.64 [R1+0x37f0], R116 ;  /* 0x0037f07401007387 */ /* 0x000fe20000100a00 */
[----:B------:R-:W-:-:S03]  /*1caf0*/  IMAD.WIDE R100, R3, 0x4, R66 ;  /* 0x0000000403647825 */ /* 0x000fc600078e0242 */
[----:B------:R-:W3:Y:S04]  /*1cb00*/  LDL.LU.64 R70, [R1+0x7b0] ;  /* 0x0007b00001467983 */ /* 0x000ee80000300a00 */
[----:B------:R-:W3:Y:S04]  /*1cb10*/  LDL.LU.64 R68, [R1+0x7c0] ;  /* 0x0007c00001447983 */ /* 0x000ee80000300a00 */
[----:B------:R-:W-:Y:S04]  /*1cb20*/  STL.64 [R1+0x37e8], R110 ;  /* 0x0037e86e01007387 */ /* 0x000fe80000100a00 */
[----:B------:R-:W3:Y:S04]  /*1cb30*/  LDL.LU.64 R66, [R1+0x7d0] ;  /* 0x0007d00001427983 */ /* 0x000ee80000300a00 */
[----:B------:R1:W-:Y:S04]  /*1cb40*/  LDGSTS.E [R55+0x75a00], [R110.64], P3 ;  /* 0x75a000006e377fae */ /* 0x0003e80009921844 */
[----:B------:R1:W-:Y:S04]  /*1cb50*/  LDGSTS.E [R55+0x76200], [R102.64], P3 ;  /* 0x7620000066377fae */ /* 0x0003e80009921844 */
[----:B------:R1:W-:Y:S01]  /*1cb60*/  LDGSTS.E [R55+0x76a00], [R100.64], P3 ;  /* 0x76a0000064377fae */ /* 0x0003e20009921844 */
[----:B----4-:R-:W-:-:S03]  /*1cb70*/  IMAD.WIDE R96, R3, 0x4, R64 ;  /* 0x0000000403607825 */ /* 0x010fc600078e0240 */
[----:B------:R-:W4:Y:S01]  /*1cb80*/  LDL.LU.64 R64, [R1+0x7e0] ;  /* 0x0007e00001407983 */ /* 0x000f220000300a00 */
[----:B------:R-:W-:-:S03]  /*1cb90*/  IMAD.WIDE R52, R3, 0x4, R52 ;  /* 0x0000000403347825 */ /* 0x000fc600078e0234 */
[----:B------:R-:W-:Y:S04]  /*1cba0*/  STL.64 [R1+0x37e0], R102 ;  /* 0x0037e06601007387 */ /* 0x000fe80000100a00 */
[----:B------:R-:W-:Y:S01]  /*1cbb0*/  STL.64 [R1+0x37d8], R100 ;  /* 0x0037d86401007387 */ /* 0x000fe20000100a00 */
[----:B------:R-:W-:-:S03]  /*1cbc0*/  IMAD.WIDE R94, R3, 0x4, R94 ;  /* 0x00000004035e7825 */ /* 0x000fc600078e025e */
[----:B------:R1:W-:Y:S01]  /*1cbd0*/  STL.64 [R1+0x37d0], R52 ;  /* 0x0037d03401007387 */ /* 0x0003e20000100a00 */
[----:B------:R-:W-:-:S03]  /*1cbe0*/  IMAD.WIDE R92, R3, 0x4, R92 ;  /* 0x00000004035c7825 */ /* 0x000fc600078e025c */
[----:B------:R-:W-:Y:S01]  /*1cbf0*/  STL.64 [R1+0x37c8], R96 ;  /* 0x0037c86001007387 */ /* 0x000fe20000100a00 */
[----:B------:R-:W-:-:S03]  /*1cc00*/  IMAD.WIDE R88, R3, 0x4, R88 ;  /* 0x0000000403587825 */ /* 0x000fc600078e0258 */
[----:B------:R-:W-:Y:S01]  /*1cc10*/  STL.64 [R1+0x37c0], R94 ;  /* 0x0037c05e01007387 */ /* 0x000fe20000100a00 */
[----:B--2---:R-:W-:-:S03]  /*1cc20*/  IMAD.WIDE R86, R3, 0x4, R86 ;  /* 0x0000000403567825 */ /* 0x004fc600078e0256 */
[----:B------:R-:W-:Y:S04]  /*1cc30*/  STL.64 [R1+0x37b8], R92 ;  /* 0x0037b85c01007387 */ /* 0x000fe80000100a00 */
[----:B------:R-:W-:Y:S01]  /*1cc40*/  STL.64 [R1+0x37b0], R88 ;  /* 0x0037b05801007387 */ /* 0x000fe20000100a00 */
[----:B------:R-:W-:-:S03]  /*1cc50*/  IMAD.WIDE R84, R3, 0x4, R84 ;  /* 0x0000000403547825 */ /* 0x000fc600078e0254 */
[----:B------:R-:W-:Y:S04]  /*1cc60*/  STL.64 [R1+0x37a8], R86 ;  /* 0x0037a85601007387 */ /* 0x000fe80000100a00 */
[----:B------:R-:W-:Y:S04]  /*1cc70*/  STL.64 [R1+0x37a0], R84 ;  /* 0x0037a05401007387 */ /* 0x000fe80000100a00 */
[----:B------:R1:W-:Y:S04]  /*1cc80*/  LDGSTS.E [R55+0x77200], [R52.64], P3 ;  /* 0x7720000034377fae */ /* 0x0003e80009921844 */
[----:B------:R3:W-:Y:S04]  /*1cc90*/  LDGSTS.E [R55+0x77a00], [R96.64], P3 ;  /* 0x77a0000060377fae */ /* 0x0007e80009921844 */
[----:B------:R3:W-:Y:S04]  /*1cca0*/  LDGSTS.E [R55+0x78200], [R94.64], P3 ;  /* 0x782000005e377fae */ /* 0x0007e80009921844 */
[----:B------:R3:W-:Y:S02]  /*1ccb0*/  LDGSTS.E [R55+0x78a00], [R92.64], P3 ;  /* 0x78a000005c377fae */ /* 0x0007e40009921844 */
[----:B---3--:R-:W-:-:S02]  /*1ccc0*/  IMAD.WIDE R60, R3, 0x4, R60 ;  /* 0x00000004033c7825 */ /* 0x008fc400078e023c */
[----:B------:R3:W-:Y:S04]  /*1ccd0*/  LDGSTS.E [R55+0x79200], [R88.64], P3 ;  /* 0x7920000058377fae */ /* 0x0007e80009921844 */
[----:B------:R3:W-:Y:S04]  /*1cce0*/  STL.64 [R1+0x3798], R60 ;  /* 0x0037983c01007387 */ /* 0x0007e80000100a00 */
[----:B------:R3:W-:Y:S01]  /*1ccf0*/  LDGSTS.E [R55+0x79a00], [R86.64], P3 ;  /* 0x79a0000056377fae */ /* 0x0007e20009921844 */
[----:B------:R-:W-:-:S03]  /*1cd00*/  IMAD.WIDE R58, R3, 0x4, R58 ;  /* 0x00000004033a7825 */ /* 0x000fc600078e023a */
[----:B------:R3:W-:Y:S01]  /*1cd10*/  LDGSTS.E [R55+0x7a200], [R84.64], P3 ;  /* 0x7a20000054377fae */ /* 0x0007e20009921844 */
[----:B------:R-:W-:-:S03]  /*1cd20*/  IMAD.WIDE R82, R3, 0x4, R82 ;  /* 0x0000000403527825 */ /* 0x000fc600078e0252 */
[----:B------:R1:W-:Y:S01]  /*1cd30*/  STL.64 [R1+0x3790], R58 ;  /* 0x0037903a01007387 */ /* 0x0003e20000100a00 */
        /* <DEDUP_REMOVED lines=25> */
[----:B----4-:R-:W-:-:S05]  /*1ced0*/  IMAD.WIDE R64, R3, 0x4, R64 ;  /* 0x0000000403407825 */ /* 0x010fca00078e0240 */
[----:B------:R4:W-:Y:S04]  /*1cee0*/  STL.64 [R1+0x3748], R64 ;  /* 0x0037484001007387 */ /* 0x0009e80000100a00 */
[----:B------:R-:W2:Y:S04]  /*1cef0*/  LDL R2, [R1+0x4464] ;  /* 0x0044640001027983 */ /* 0x000ea80000100800 */
[----:B-1----:R-:W2:Y:S04]  /*1cf00*/  LDL.LU.64 R52, [R1+0xe28] ;  /* 0x000e280001347983 */ /* 0x002ea80000300a00 */
[----:B------:R-:W2:Y:S04]  /*1cf10*/  LDL.LU.64 R240, [R1+0xe18] ;  /* 0x000e180001f07983 */ /* 0x000ea80000300a00 */
[----:B---3--:R-:W3:Y:S04]  /*1cf20*/  LDL.LU.64 R60, [R1+0xe10] ;  /* 0x000e1000013c7983 */ /* 0x008ee80000300a00 */
[----:B------:R-:W3:Y:S04]  /*1cf30*/  LDL.LU.64 R58, [R1+0xe08] ;  /* 0x000e0800013a7983 */ /* 0x000ee80000300a00 */
[----:B------:R-:W3:Y:S04]  /*1cf40*/  LDL.LU.64 R248, [R1+0xe00] ;  /* 0x000e000001f87983 */ /* 0x000ee80000300a00 */
[----:B------:R-:W3:Y:S04]  /*1cf50*/  LDL.LU.64 R250, [R1+0xdf8] ;  /* 0x000df80001fa7983 */ /* 0x000ee80000300a00 */
[----:B------:R-:W-:Y:S04]  /*1cf60*/  STL [R1+0x4340], R234 ;  /* 0x004340ea01007387 */ /* 0x000fe80000100800 */
[----:B------:R1:W-:Y:S04]  /*1cf70*/  STL [R1+0x4338], R235 ;  /* 0x004338eb01007387 */ /* 0x0003e80000100800 */
[----:B------:R4:W-:Y:S04]  /*1cf80*/  LDGSTS.E [R55+0x7fa00], [R64.64], P3 ;  /* 0x7fa0000040377fae */ /* 0x0009e80009921844 */
[----:B------:R-:W-:Y:S04]  /*1cf90*/  STL [R1+0x433c], R236 ;  /* 0x00433cec01007387 */ /* 0x000fe80000100800 */
[----:B----4-:R-:W4:Y:S04]  /*1cfa0*/  LDL.LU.64 R64, [R1+0xdf0] ;  /* 0x000df00001407983 */ /* 0x010f280000300a00 */
[----:B------:R-:W4:Y:S04]  /*1cfb0*/  LDL.LU.64 R54, [R1+0xde8] ;  /* 0x000de80001367983 */ /* 0x000f280000300a00 */
[----:B------:R1:W-:Y:S04]  /*1cfc0*/  STL [R1+0x4334], R237 ;  /* 0x004334ed01007387 */ /* 0x0003e80000100800 */
[----:B--2---:R1:W-:Y:S04]  /*1cfd0*/  LDGSTS.E [R2+0x60400], [R234.64], P3 ;  /* 0x60400000ea027fae */ /* 0x0043e80009921844 */
[----:B------:R2:W-:Y:S01]  /*1cfe0*/  LDGSTS.E [R2+0x60c00], [R236.64], P3 ;  /* 0x60c00000ec027fae */ /* 0x0005e20009921844 */
[----:B-1----:R-:W-:-:S04]  /*1cff0*/  IMAD.WIDE R234, R3, 0x4, R52 ;  /* 0x0000000403ea7825 */ /* 0x002fc800078e0234 */
[C---:B--2---:R-:W-:Y:S01]  /*1d000*/  IMAD.WIDE R236, R3.reuse, 0x4, R240 ;  /* 0x0000000403ec7825 */ /* 0x044fe200078e02f0 */
[----:B------:R-:W-:Y:S04]  /*1d010*/  STL [R1+0x4330], R234 ;  /* 0x004330ea01007387 */ /* 0x000fe80000100800 */
[----:B------:R3:W-:Y:S04]  /*1d020*/  STL [R1+0x4328], R235 ;  /* 0x004328eb01007387 */ /* 0x0007e80000100800 */
[----:B------:R-:W-:Y:S04]  /*1d030*/  STL [R1+0x432c], R236 ;  /* 0x00432cec01007387 */ /* 0x000fe80000100800 */
[----:B------:R-:W2:Y:S04]  /*1d040*/  LDL.LU.64 R52, [R1+0xdd8] ;  /* 0x000dd80001347983 */ /* 0x000ea80000300a00 */
[----:B------:R3:W-:Y:S04]  /*1d050*/  LDGSTS.E [R2+0x61400], [R234.64], P3 ;  /* 0x61400000ea027fae */ /* 0x0007e80009921844 */
[----:B------:R-:W2:Y:S04]  /*1d060*/  LDL.LU.64 R240, [R1+0xdc8] ;  /* 0x000dc80001f07983 */ /* 0x000ea80000300a00 */
[----:B------:R1:W-:Y:S01]  /*1d070*/  LDGSTS.E [R2+0x61c00], [R236.64], P3 ;  /* 0x61c00000ec027fae */ /* 0x0003e20009921844 */
[----:B---3--:R-:W-:-:S03]  /*1d080*/  IMAD.WIDE R234, R3, 0x4, R60 ;  /* 0x0000000403ea7825 */ /* 0x008fc600078e023c */
[----:B------:R1:W-:Y:S04]  /*1d090*/  STL [R1+0x4324], R237 ;  /* 0x004324ed01007387 */ /* 0x0003e80000100800 */
[----:B------:R-:W-:Y:S04]  /*1d0a0*/  STL [R1+0x4320], R234 ;  /* 0x004320ea01007387 */ /* 0x000fe80000100800 */
[----:B------:R3:W-:Y:S01]  /*1d0b0*/  LDGSTS.E [R2+0x62400], [R234.64], P3 ;  /* 0x62400000ea027fae */ /* 0x0007e20009921844 */
[----:B-1----:R-:W-:-:S03]  /*1d0c0*/  IMAD.WIDE R236, R3, 0x4, R58 ;  /* 0x0000000403ec7825 */ /* 0x002fc600078e023a */
[----:B------:R3:W-:Y:S04]  /*1d0d0*/  STL [R1+0x4318], R235 ;  /* 0x004318eb01007387 */ /* 0x0007e80000100800 */
[----:B------:R-:W-:Y:S04]  /*1d0e0*/  STL [R1+0x431c], R236 ;  /* 0x00431cec01007387 */ /* 0x000fe80000100800 */
[----:B------:R1:W-:Y:S01]  /*1d0f0*/  LDGSTS.E [R2+0x62c00], [R236.64], P3 ;  /* 0x62c00000ec027fae */ /* 0x0003e20009921844 */
[----:B---3--:R-:W-:-:S03]  /*1d100*/  IMAD.WIDE R234, R3, 0x4, R248 ;  /* 0x0000000403ea7825 */ /* 0x008fc600078e02f8 */
[----:B------:R1:W-:Y:S04]  /*1d110*/  STL [R1+0x4314], R237 ;  /* 0x004314ed01007387 */ /* 0x0003e80000100800 */
[----:B------:R-:W3:Y:S04]  /*1d120*/  LDL.LU.64 R248, [R1+0xdc0] ;  /* 0x000dc00001f87983 */ /* 0x000ee80000300a00 */
[----:B------:R4:W-:Y:S01]  /*1d130*/  LDGSTS.E [R2+0x63400], [R234.64], P3 ;  /* 0x63400000ea027fae */ /* 0x0009e20009921844 */
[----:B-1----:R-:W-:-:S03]  /*1d140*/  IMAD.WIDE R236, R3, 0x4, R250 ;  /* 0x0000000403ec7825 */ /* 0x002fc600078e02fa */
[----:B------:R-:W3:Y:S04]  /*1d150*/  LDL.LU.64 R250, [R1+0xdb8] ;  /* 0x000db80001fa7983 */ /* 0x000ee80000300a00 */
[----:B------:R-:W-:Y:S04]  /*1d160*/  STL [R1+0x4310], R234 ;  /* 0x004310ea01007387 */ /* 0x000fe80000100800 */
[----:B------:R4:W-:Y:S04]  /*1d170*/  STL [R1+0x4308], R235 ;  /* 0x004308eb01007387 */ /* 0x0009e80000100800 */
[----:B------:R-:W-:Y:S04]  /*1d180*/  STL [R1+0x430c], R236 ;  /* 0x00430cec01007387 */ /* 0x000fe80000100800 */
[----:B------:R1:W-:Y:S01]  /*1d190*/  LDGSTS.E [R2+0x63c00], [R236.64], P3 ;  /* 0x63c00000ec027fae */ /* 0x0003e20009921844 */
[----:B----4-:R-:W-:-:S03]  /*1d1a0*/  IMAD.WIDE R234, R3, 0x4, R64 ;  /* 0x0000000403ea7825 */ /* 0x010fc600078e0240 */
[----:B------:R1:W-:Y:S04]  /*1d1b0*/  STL [R1+0x4304], R237 ;  /* 0x004304ed01007387 */ /* 0x0003e80000100800 */
[----:B------:R-:W-:Y:S04]  /*1d1c0*/  STL [R1+0x4300], R234 ;  /* 0x004300ea01007387 */ /* 0x000fe80000100800 */
[----:B------:R-:W4:Y:S01]  /*1d1d0*/  LDL.LU.64 R64, [R1+0xda8] ;  /* 0x000da80001407983 */ /* 0x000f220000300a00 */
[----:B-1----:R-:W-:-:S03]  /*1d1e0*/  IMAD.WIDE R236, R3, 0x4, R54 ;  /* 0x0000000403ec7825 */ /* 0x002fc600078e0236 */
[----:B------:R2:W-:Y:S04]  /*1d1f0*/  STL [R1+0x42f8], R235 ;  /* 0x0042f8eb01007387 */ /* 0x0005e80000100800 */
[----:B------:R-:W4:Y:S04]  /*1d200*/  LDL.LU.64 R54, [R1+0xd98] ;  /* 0x000d980001367983 */ /* 0x000f280000300a00 */
        /* <DEDUP_REMOVED lines=13> */
[----:B------:R1:W-:Y:S04]  /*1d2e0*/  STL [R1+0x42e4], R237 ;  /* 0x0042e4ed01007387 */ /* 0x0003e80000100800 */
[----:B------:R3:W-:Y:S04]  /*1d2f0*/  LDGSTS.E [R2+0x65400], [R234.64], P3 ;  /* 0x65400000ea027fae */ /* 0x0007e80009921844 */
[----:B------:R-:W2:Y:S04]  /*1d300*/  LDL.LU.64 R72, [R1+0xd68] ;  /* 0x000d680001487983 */ /* 0x000ea80000300a00 */
[----:B------:R-:W2:Y:S01]  /*1d310*/  LDL.LU.64 R240, [R1+0xd58] ;  /* 0x000d580001f07983 */ /* 0x000ea20000300a00 */
[----:B---3--:R-:W-:-:S03]  /*1d320*/  IMAD.WIDE R234, R3, 0x4, R248 ;  /* 0x0000000403ea7825 */ /* 0x008fc600078e02f8 */
[----:B------:R1:W-:Y:S04]  /*1d330*/  LDGSTS.E [R2+0x65c00], [R236.64], P3 ;  /* 0x65c00000ec027fae */ /* 0x0003e80009921844 */
[----:B------:R4:W-:Y:S01]  /*1d340*/  LDGSTS.E [R2+0x66400], [R234.64], P3 ;  /* 0x66400000ea027fae */ /* 0x0009e20009921844 */
[----:B-1----:R-:W-:-:S03]  /*1d350*/  IMAD.WIDE R236, R3, 0x4, R250 ;  /* 0x0000000403ec7825 */ /* 0x002fc600078e02fa */
[----:B------:R-:W3:Y:S04]  /*1d360*/  LDL.LU.64 R250, [R1+0xd48] ;  /* 0x000d480001fa7983 */ /* 0x000ee80000300a00 */
[----:B------:R-:W-:Y:S04]  /*1d370*/  STL [R1+0x42e0], R234 ;  /* 0x0042e0ea01007387 */ /* 0x000fe80000100800 */
[----:B------:R4:W-:Y:S04]  /*1d380*/  STL [R1+0x42d8], R235 ;  /* 0x0042d8eb01007387 */ /* 0x0009e80000100800 */
[----:B------:R-:W3:Y:S04]  /*1d390*/  LDL.LU.64 R248, [R1+0xd40] ;  /* 0x000d400001f87983 */ /* 0x000ee80000300a00 */
[----:B------:R-:W-:Y:S01]  /*1d3a0*/  STL [R1+0x42dc], R236 ;  /* 0x0042dcec01007387 */ /* 0x000fe20000100800 */
[----:B----4-:R-:W-:-:S03]  /*1d3b0*/  IMAD.WIDE R234, R3, 0x4, R64 ;  /* 0x0000000403ea7825 */ /* 0x010fc600078e0240 */
[----:B------:R-:W4:Y:S04]  /*1d3c0*/  LDL.LU.64 R68, [R1+0xd30] ;  /* 0x000d300001447983 */ /* 0x000f280000300a00 */
[----:B------:R1:W-:Y:S04]  /*1d3d0*/  LDGSTS.E [R2+0x66c00], [R236.64], P3 ;  /* 0x66c00000ec027fae */ /* 0x0003e80009921844 */
[----:B------:R1:W-:Y:S04]  /*1d3e0*/  STL [R1+0x42d4], R237 ;  /* 0x0042d4ed01007387 */ /* 0x0003e80000100800 */
[----:B------:R-:W4:Y:S04]  /*1d3f0*/  LDL.LU.64 R60, [R1+0xd20] ;  /* 0x000d2000013c7983 */ /* 0x000f280000300a00 */
[----:B------:R-:W4:Y:S01]  /*1d400*/  LDL.LU.64 R64, [R1+0xd10] ;  /* 0x000d100001407983 */ /* 0x000f220000300a00 */
[----:B-1----:R-:W-:-:S03]  /*1d410*/  IMAD.WIDE R236, R3, 0x4, R54 ;  /* 0x0000000403ec7825 */ /* 0x002fc600078e0236 */
[----:B------:R-:W-:Y:S04]  /*1d420*/  STL [R1+0x42d0], R234 ;  /* 0x0042d0ea01007387 */ /* 0x000fe80000100800 */
[----:B------:R-:W-:Y:S04]  /*1d430*/  STL [R1+0x42c8], R235 ;  /* 0x0042c8eb01007387 */ /* 0x000fe80000100800 */
[----:B------:R-:W4:Y:S04]  /*1d440*/  LDL.LU.64 R54, [R1+0xd00] ;  /* 0x000d000001367983 */ /* 0x000f280000300a00 */
[----:B------:R-:W-:Y:S04]  /*1d450*/  STL [R1+0x42cc], R236 ;  /* 0x0042ccec01007387 */ /* 0x000fe80000100800 */
[----:B------:R2:W-:Y:S04]  /*1d460*/  STL [R1+0x42c4], R237 ;  /* 0x0042c4ed01007387 */ /* 0x0005e80000100800 */
[----:B------:R-:W4:Y:S04]  /*1d470*/  LDL.LU.64 R58, [R1+0xcf8] ;  /* 0x000cf800013a7983 */ /* 0x000f280000300a00 */
[----:B------:R1:W-:Y:S04]  /*1d480*/  LDGSTS.E [R2+0x67400], [R234.64], P3 ;  /* 0x67400000ea027fae */ /* 0x0003e80009921844 */
[----:B------:R2:W-:Y:S02]  /*1d490*/  LDGSTS.E [R2+0x67c00], [R236.64], P3 ;  /* 0x67c00000ec027fae */ /* 0x0005e40009921844 */
[----:B--2---:R-:W-:-:S02]  /*1d4a0*/  IMAD.WIDE R236, R3, 0x4, R66 ;  /* 0x0000000403ec7825 */ /* 0x004fc400078e0242 */
[----:B------:R-:W2:Y:S02]  /*1d4b0*/  LDL.LU.64 R66, [R1+0xce8] ;  /* 0x000ce80001427983 */ /* 0x000ea40000300a00 */
[----:B------:R-:W-:-:S04]  /*1d4c0*/  IMAD.WIDE R214, R3, 0x4, R80 ;  /* 0x0000000403d67825 */ /* 0x000fc800078e0250 */
[C---:B------:R-:W-:Y:S01]  /*1d4d0*/  IMAD.WIDE R212, R3.reuse, 0x4, R52 ;  /* 0x0000000403d47825 */ /* 0x040fe200078e0234 */
[----:B------:R1:W-:Y:S04]  /*1d4e0*/  LDGSTS.E [R2+0x68400], [R214.64], P3 ;  /* 0x68400000d6027fae */ /* 0x0003e80009921844 */
[----:B------:R-:W2:Y:S01]  /*1d4f0*/  LDL.LU.64 R52, [R1+0xcd8] ;  /* 0x000cd80001347983 */ /* 0x000ea20000300a00 */
[----:B------:R-:W-:-:S03]  /*1d500*/  IMAD.WIDE R210, R3, 0x4, R240 ;  /* 0x0000000403d27825 */ /* 0x000fc600078e02f0 */
[----:B------:R1:W-:Y:S04]  /*1d510*/  LDGSTS.E [R2+0x68c00], [R212.64], P3 ;  /* 0x68c00000d4027fae */ /* 0x0003e80009921844 */
[----:B------:R-:W2:Y:S01]  /*1d520*/  LDL.LU.64 R240, [R1+0xcb0] ;  /* 0x000cb00001f07983 */ /* 0x000ea20000300a00 */
[----:B------:R-:W-:-:S03]  /*1d530*/  IMAD.WIDE R100, R3, 0x4, R72 ;  /* 0x0000000403647825 */ /* 0x000fc600078e0248 */
[----:B------:R1:W-:Y:S04]  /*1d540*/  STL.64 [R1+0x3740], R214 ;  /* 0x003740d601007387 */ /* 0x0003e80000100a00 */
[----:B------:R-:W2:Y:S01]  /*1d550*/  LDL.LU.64 R80, [R1+0xc90] ;  /* 0x000c900001507983 */ /* 0x000ea20000300a00 */
[----:B---3--:R-:W-:-:S03]  /*1d560*/  IMAD.WIDE R208, R3, 0x4, R250 ;  /* 0x0000000403d07825 */ /* 0x008fc600078e02fa */
[----:B------:R3:W-:Y:S04]  /*1d570*/  LDGSTS.E [R2+0x69400], [R100.64], P3 ;  /* 0x6940000064027fae */ /* 0x0007e80009921844 */
[----:B------:R-:W3:Y:S04]  /*1d580*/  LDL.LU.64 R250, [R1+0xc98] ;  /* 0x000c980001fa7983 */ /* 0x000ee80000300a00 */
[----:B------:R1:W-:Y:S01]  /*1d590*/  STL.64 [R1+0x3738], R212 ;  /* 0x003738d401007387 */ /* 0x0003e20000100a00 */
[----:B------:R-:W-:-:S03]  /*1d5a0*/  IMAD.WIDE R206, R3, 0x4, R248 ;  /* 0x0000000403ce7825 */ /* 0x000fc600078e02f8 */
[----:B------:R1:W-:Y:S04]  /*1d5b0*/  LDGSTS.E [R2+0x69c00], [R210.64], P3 ;  /* 0x69c00000d2027fae */ /* 0x0003e80009921844 */
[----:B------:R-:W3:Y:S04]  /*1d5c0*/  LDL.LU.64 R248, [R1+0xca8] ;  /* 0x000ca80001f87983 */ /* 0x000ee80000300a00 */
[----:B------:R1:W-:Y:S01]  /*1d5d0*/  STL.64 [R1+0x3730], R100 ;  /* 0x0037306401007387 */ /* 0x0003e20000100a00 */
[----:B----4-:R-:W-:-:S03]  /*1d5e0*/  IMAD.WIDE R96, R3, 0x4, R68 ;  /* 0x0000000403607825 */ /* 0x010fc600078e0244 */
[----:B------:R-:W4:Y:S04]  /*1d5f0*/  LDL.LU.64 R72, [R1+0xcc0] ;  /* 0x000cc00001487983 */ /* 0x000f280000300a00 */
[----:B------:R1:W-:Y:S01]  /*1d600*/  STL.64 [R1+0x3728], R210 ;  /* 0x003728d201007387 */ /* 0x0003e20000100a00 */
[----:B------:R-:W-:-:S03]  /*1d610*/  IMAD.WIDE R204, R3, 0x4, R60 ;  /* 0x0000000403cc7825 */ /* 0x000fc600078e023c */
[----:B------:R1:W-:Y:S01]  /*1d620*/  LDGSTS.E [R2+0x6a400], [R208.64], P3 ;  /* 0x6a400000d0027fae */ /* 0x0003e20009921844 */
[----:B------:R-:W-:-:S03]  /*1d630*/  IMAD.WIDE R202, R3, 0x4, R64 ;  /* 0x0000000403ca7825 */ /* 0x000fc600078e0240 */
[----:B------:R-:W4:Y:S04]  /*1d640*/  LDL.LU.64 R60, [R1+0xcc8] ;  /* 0x000cc800013c7983 */ /* 0x000f280000300a00 */
[----:B------:R1:W-:Y:S04]  /*1d650*/  STL.64 [R1+0x3720], R208 ;  /* 0x003720d001007387 */ /* 0x0003e80000100a00 */
[----:B------:R-:W4:Y:S01]  /*1d660*/  LDL.LU.64 R64, [R1+0xca0] ;  /* 0x000ca00001407983 */ /* 0x000f220000300a00 */
[----:B------:R-:W-:-:S03]  /*1d670*/  IMAD.WIDE R200, R3, 0x4, R54 ;  /* 0x0000000403c87825 */ /* 0x000fc600078e0236 */
[----:B------:R1:W-:Y:S04]  /*1d680*/  STL.64 [R1+0x3718], R206 ;  /* 0x003718ce01007387 */ /* 0x0003e80000100a00 */
[----:B------:R-:W4:Y:S04]  /*1d690*/  LDL.LU.64 R68, [R1+0xc80] ;  /* 0x000c800001447983 */ /* 0x000f280000300a00 */
[----:B------:R-:W4:Y:S01]  /*1d6a0*/  LDL.LU.64 R54, [R1+0xc68] ;  /* 0x000c680001367983 */ /* 0x000f220000300a00 */
[----:B------:R-:W-:-:S03]  /*1d6b0*/  IMAD.WIDE R92, R3, 0x4, R58 ;  /* 0x00000004035c7825 */ /* 0x000fc600078e023a */
[----:B------:R2:W-:Y:S04]  /*1d6c0*/  STL.64 [R1+0x3710], R96 ;  /* 0x0037106001007387 */ /* 0x0005e80000100a00 */
[----:B------:R-:W4:Y:S04]  /*1d6d0*/  LDL.LU.64 R58, [R1+0xc58] ;  /* 0x000c5800013a7983 */ /* 0x000f280000300a00 */
[----:B------:R2:W-:Y:S01]  /*1d6e0*/  STL.64 [R1+0x3708], R204 ;  /* 0x003708cc01007387 */ /* 0x0005e20000100a00 */
[----:B-1----:R-:W-:-:S03]  /*1d6f0*/  IMAD.WIDE R234, R3, 0x4, R86 ;  /* 0x0000000403ea7825 */ /* 0x002fc600078e0256 */
[----:B------:R1:W-:Y:S04]  /*1d700*/  LDGSTS.E [R2+0x6ac00], [R206.64], P3 ;  /* 0x6ac00000ce027fae */ /* 0x0003e80009921844 */
[----:B------:R1:W-:Y:S04]  /*1d710*/  LDGSTS.E [R2+0x6b400], [R96.64], P3 ;  /* 0x6b40000060027fae */ /* 0x0003e80009921844 */
[----:B------:R1:W-:Y:S04]  /*1d720*/  LDGSTS.E [R2+0x6bc00], [R204.64], P3 ;  /* 0x6bc00000cc027fae */ /* 0x0003e80009921844 */
[----:B------:R1:W-:Y:S04]  /*1d730*/  LDGSTS.E [R2+0x6c400], [R202.64], P3 ;  /* 0x6c400000ca027fae */ /* 0x0003e80009921844 */
[----:B------:R1:W-:Y:S04]  /*1d740*/  LDGSTS.E [R2+0x6cc00], [R200.64], P3 ;  /* 0x6cc00000c8027fae */ /* 0x0003e80009921844 */
[----:B------:R1:W-:Y:S01]  /*1d750*/  LDGSTS.E [R2+0x6d400], [R92.64], P3 ;  /* 0x6d4000005c027fae */ /* 0x0003e20009921844 */
[----:B--2---:R-:W-:-:S03]  /*1d760*/  IMAD.WIDE R198, R3, 0x4, R66 ;  /* 0x0000000403c67825 */ /* 0x004fc600078e0242 */
[----:B------:R-:W2:Y:S04]  /*1d770*/  LDL.LU.64 R66, [R1+0xc38] ;  /* 0x000c380001427983 */ /* 0x000ea80000300a00 */
[----:B------:R1:W-:Y:S04]  /*1d780*/  STL.64 [R1+0x3700], R202 ;  /* 0x003700ca01007387 */ /* 0x0003e80000100a00 */
[----:B------:R1:W-:Y:S01]  /*1d790*/  LDGSTS.E [R2+0x6dc00], [R198.64], P3 ;  /* 0x6dc00000c6027fae */ /* 0x0003e20009921844 */
[----:B------:R-:W-:-:S03]  /*1d7a0*/  IMAD.WIDE R196, R3, 0x4, R52 ;  /* 0x0000000403c47825 */ /* 0x000fc600078e0234 */
[----:B------:R-:W2:Y:S04]  /*1d7b0*/  LDL.LU.64 R52, [R1+0xc20] ;  /* 0x000c200001347983 */ /* 0x000ea80000300a00 */
[----:B------:R1:W-:Y:S04]  /*1d7c0*/  STL.64 [R1+0x36f8], R200 ;  /* 0x0036f8c801007387 */ /* 0x0003e80000100a00 */
[----:B------:R1:W-:Y:S01]  /*1d7d0*/  LDGSTS.E [R2+0x6e400], [R196.64], P3 ;  /* 0x6e400000c4027fae */ /* 0x0003e20009921844 */
[----:B------:R-:W-:-:S03]  /*1d7e0*/  IMAD.WIDE R192, R3, 0x4, R240 ;  /* 0x0000000403c07825 */ /* 0x000fc600078e02f0 */
[----:B------:R-:W2:Y:S04]  /*1d7f0*/  LDL.LU.64 R240, [R1+0xc08] ;  /* 0x000c080001f07983 */ /* 0x000ea80000300a00 */
[----:B------:R1:W-:Y:S04]  /*1d800*/  STL.64 [R1+0x36f0], R92 ;  /* 0x0036f05c01007387 */ /* 0x0003e80000100a00 */
[----:B------:R1:W-:Y:S01]  /*1d810*/  STL.64 [R1+0x36e8], R198 ;  /* 0x0036e8c601007387 */ /* 0x0003e20000100a00 */
[----:B------:R-:W-:-:S03]  /*1d820*/  IMAD.WIDE R88, R3, 0x4, R80 ;  /* 0x0000000403587825 */ /* 0x000fc600078e0250 */
[----:B------:R1:W-:Y:S04]  /*1d830*/  LDGSTS.E [R2+0x6ec00], [R192.64], P3 ;  /* 0x6ec00000c0027fae */ /* 0x0003e80009921844 */
[----:B------:R1:W-:Y:S01]  /*1d840*/  LDGSTS.E [R2+0x6f400], [R88.64], P3 ;  /* 0x6f40000058027fae */ /* 0x0003e20009921844 */
[----:B---3--:R-:W-:-:S03]  /*1d850*/  IMAD.WIDE R188, R3, 0x4, R250 ;  /* 0x0000000403bc7825 */ /* 0x008fc600078e02fa */
[----:B------:R-:W3:Y:S04]  /*1d860*/  LDL.LU.64 R250, [R1+0xbf0] ;  /* 0x000bf00001fa7983 */ /* 0x000ee80000300a00 */
[----:B------:R1:W-:Y:S04]  /*1d870*/  STL.64 [R1+0x36e0], R196 ;  /* 0x0036e0c401007387 */ /* 0x0003e80000100a00 */
[----:B------:R1:W-:Y:S01]  /*1d880*/  LDGSTS.E [R2+0x6fc00], [R188.64], P3 ;  /* 0x6fc00000bc027fae */ /* 0x0003e20009921844 */
[----:B------:R-:W-:-:S03]  /*1d890*/  IMAD.WIDE R184, R3, 0x4, R248 ;  /* 0x0000000403b87825 */ /* 0x000fc600078e02f8 */
[----:B------:R-:W3:Y:S04]  /*1d8a0*/  LDL.LU.64 R248, [R1+0xbe0] ;  /* 0x000be00001f87983 */ /* 0x000ee80000300a00 */
[----:B------:R1:W-:Y:S01]  /*1d8b0*/  STL.64 [R1+0x36d8], R192 ;  /* 0x0036d8c001007387 */ /* 0x0003e20000100a00 */
[----:B----4-:R-:W-:-:S03]  /*1d8c0*/  IMAD.WIDE R180, R3, 0x4, R72 ;  /* 0x0000000403b47825 */ /* 0x010fc600078e0248 */
[----:B------:R4:W-:Y:S04]  /*1d8d0*/  STL.64 [R1+0x36d0], R88 ;  /* 0x0036d05801007387 */ /* 0x0009e80000100a00 */
[----:B------:R1:W-:Y:S04]  /*1d8e0*/  LDGSTS.E [R2+0x70400], [R184.64], P3 ;  /* 0x70400000b8027fae */ /* 0x0003e80009921844 */
[----:B------:R1:W-:Y:S01]  /*1d8f0*/  LDGSTS.E [R2+0x70c00], [R180.64], P3 ;  /* 0x70c00000b4027fae */ /* 0x0003e20009921844 */
[----:B------:R-:W-:-:S03]  /*1d900*/  IMAD.WIDE R84, R3, 0x4, R60 ;  /* 0x0000000403547825 */ /* 0x000fc600078e023c */
[----:B------:R-:W4:Y:S04]  /*1d910*/  LDL.LU.64 R60, [R1+0xbc0] ;  /* 0x000bc000013c7983 */ /* 0x000f280000300a00 */
[----:B------:R1:W-:Y:S01]  /*1d920*/  STL.64 [R1+0x36c8], R188 ;  /* 0x0036c8bc01007387 */ /* 0x0003e20000100a00 */
[----:B------:R-:W-:-:S03]  /*1d930*/  IMAD.WIDE R176, R3, 0x4, R64 ;  /* 0x0000000403b07825 */ /* 0x000fc600078e0240 */
[----:B------:R-:W4:Y:S04]  /*1d940*/  LDL.LU.64 R64, [R1+0x9e8] ;  /* 0x0009e80001407983 */ /* 0x000f280000300a00 */
[----:B------:R1:W-:Y:S04]  /*1d950*/  STL.64 [R1+0x36c0], R184 ;  /* 0x0036c0b801007387 */ /* 0x0003e80000100a00 */
[----:B------:R1:W-:Y:S01]  /*1d960*/  STL.64 [R1+0x36b8], R180 ;  /* 0x0036b8b401007387 */ /* 0x0003e20000100a00 */
[----:B------:R-:W-:-:S03]  /*1d970*/  IMAD.WIDE R164, R3, 0x4, R54 ;  /* 0x0000000403a47825 */ /* 0x000fc600078e0236 */
[----:B------:R-:W4:Y:S04]  /*1d980*/  LDL.LU.64 R54, [R1+0x9f8] ;  /* 0x0009f80001367983 */ /* 0x000f280000300a00 */
[----:B------:R1:W-:Y:S01]  /*1d990*/  STL.64 [R1+0x36b0], R84 ;  /* 0x0036b05401007387 */ /* 0x0003e20000100a00 */
[----:B------:R-:W-:-:S03]  /*1d9a0*/  IMAD.WIDE R82, R3, 0x4, R58 ;  /* 0x0000000403527825 */ /* 0x000fc600078e023a */
[----:B------:R-:W4:Y:S01]  /*1d9b0*/  LDL.LU.64 R58, [R1+0xa10] ;  /* 0x000a1000013a7983 */ /* 0x000f220000300a00 */
[----:B------:R-:W-:-:S03]  /*1d9c0*/  IMAD.WIDE R172, R3, 0x4, R68 ;  /* 0x0000000403ac7825 */ /* 0x000fc600078e0244 */
[----:B------:R1:W-:Y:S04]  /*1d9d0*/  STL.64 [R1+0x36a8], R176 ;  /* 0x0036a8b001007387 */ /* 0x0003e80000100a00 */
[----:B------:R1:W-:Y:S04]  /*1d9e0*/  STL.64 [R1+0x36a0], R172 ;  /* 0x0036a0ac01007387 */ /* 0x0003e80000100a00 */
[----:B------:R-:W4:Y:S04]  /*1d9f0*/  LDL.LU.64 R74, [R1+0xa20] ;  /* 0x000a2000014a7983 */ /* 0x000f280000300a00 */
[----:B------:R-:W4:Y:S04]  /*1da00*/  LDL.LU.64 R110, [R1+0xa30] ;  /* 0x000a3000016e7983 */ /* 0x000f280000300a00 */
[----:B------:R1:W-:Y:S04]  /*1da10*/  STL.64 [R1+0x3698], R164 ;  /* 0x003698a401007387 */ /* 0x0003e80000100a00 */
[----:B------:R-:W4:Y:S04]  /*1da20*/  LDL.LU.64 R102, [R1+0xa40] ;  /* 0x000a400001667983 */ /* 0x000f280000300a00 */
[----:B------:R-:W4:Y:S04]  /*1da30*/  LDL.LU.64 R94, [R1+0xa50] ;  /* 0x000a5000015e7983 */ /* 0x000f280000300a00 */
[----:B------:R1:W-:Y:S04]  /*1da40*/  STL.64 [R1+0x3690], R82 ;  /* 0x0036905201007387 */ /* 0x0003e80000100a00 */
[----:B------:R1:W-:Y:S04]  /*1da50*/  LDGSTS.E [R2+0x71400], [R84.64], P3 ;  /* 0x7140000054027fae */ /* 0x0003e80009921844 */
[----:B------:R1:W-:Y:S04]  /*1da60*/  LDGSTS.E [R2+0x71c00], [R176.64], P3 ;  /* 0x71c00000b0027fae */ /* 0x0003e80009921844 */
[----:B------:R1:W-:Y:S04]  /*1da70*/  LDGSTS.E [R2+0x72400], [R172.64], P3 ;  /* 0x72400000ac027fae */ /* 0x0003e80009921844 */
[----:B------:R1:W-:Y:S04]  /*1da80*/  LDGSTS.E [R2+0x72c00], [R164.64], P3 ;  /* 0x72c00000a4027fae */ /* 0x0003e80009921844 */
[----:B------:R1:W-:Y:S01]  /*1da90*/  LDGSTS.E [R2+0x73400], [R82.64], P3 ;  /* 0x7340000052027fae */ /* 0x0003e20009921844 */
[----:B--2---:R-:W-:-:S05]  /*1daa0*/  IMAD.WIDE R156, R3, 0x4, R66 ;  /* 0x00000004039c7825 */ /* 0x004fca00078e0242 */
[----:B------:R2:W-:Y:S01]  /*1dab0*/  LDGSTS.E [R2+0x73c00], [R156.64], P3 ;  /* 0x73c000009c027fae */ /* 0x0005e20009921844 */
[----:B------:R-:W-:-:S05]  /*1dac0*/  IMAD.WIDE R148, R3, 0x4, R52 ;  /* 0x0000000403947825 */ /* 0x000fca00078e0234 */
[----:B------:R1:W-:Y:S01]  /*1dad0*/  LDGSTS.E [R2+0x74400], [R148.64], P3 ;  /* 0x7440000094027fae */ /* 0x0003e20009921844 */
[----:B------:R-:W-:-:S05]  /*1dae0*/  IMAD.WIDE R140, R3, 0x4, R240 ;  /* 0x00000004038c7825 */ /* 0x000fca00078e02f0 */
[----:B------:R1:W-:Y:S01]  /*1daf0*/  LDGSTS.E [R2+0x74c00], [R140.64], P3 ;  /* 0x74c000008c027fae */ /* 0x0003e20009921844 */
[----:B---3--:R-:W-:-:S03]  /*1db00*/  IMAD.WIDE R78, R3, 0x4, R250 ;  /* 0x00000004034e7825 */ /* 0x008fc600078e02fa */
[----:B------:R-:W3:Y:S04]  /*1db10*/  LDL.LU.64 R250, [R1+0xa68] ;  /* 0x000a680001fa7983 */ /* 0x000ee80000300a00 */
[----:B------:R-:W2:Y:S04]  /*1db20*/  LDL.LU.64 R240, [R1+0xa78] ;  /* 0x000a780001f07983 */ /* 0x000ea80000300a00 */
[----:B------:R1:W-:Y:S01]  /*1db30*/  STL.64 [R1+0x3688], R156 ;  /* 0x0036889c01007387 */ /* 0x0003e20000100a00 */
[----:B------:R-:W-:-:S03]  /*1db40*/  IMAD.WIDE R132, R3, 0x4, R248 ;  /* 0x0000000403847825 */ /* 0x000fc600078e02f8 */
[----:B------:R-:W2:Y:S04]  /*1db50*/  LDL.LU.64 R52, [R1+0xa88] ;  /* 0x000a880001347983 */ /* 0x000ea80000300a00 */
[----:B------:R-:W2:Y:S04]  /*1db60*/  LDL.LU.64 R248, [R1+0xa98] ;  /* 0x000a980001f87983 */ /* 0x000ea80000300a00 */
[----:B------:R1:W-:Y:S04]  /*1db70*/  STL.64 [R1+0x3680], R148 ;  /* 0x0036809401007387 */ /* 0x0003e80000100a00 */
[----:B------:R-:W2:Y:S04]  /*1db80*/  LDL.LU.64 R86, [R1+0xaa8] ;  /* 0x000aa80001567983 */ /* 0x000ea80000300a00 */
[----:B------:R-:W2:Y:S04]  /*1db90*/  LDL.LU.64 R80, [R1+0xae8] ;  /* 0x000ae80001507983 */ /* 0x000ea80000300a00 */
[----:B------:R1:W-:Y:S04]  /*1dba0*/  STL.64 [R1+0x3678], R140 ;  /* 0x0036788c01007387 */ /* 0x0003e80000100a00 */
[----:B------:R-:W2:Y:S01]  /*1dbb0*/  LDL.LU.64 R72, [R1+0xb18] ;  /* 0x000b180001487983 */ /* 0x000ea20000300a00 */
[----:B----4-:R-:W-:-:S03]  /*1dbc0*/  IMAD.WIDE R124, R3, 0x4, R60 ;  /* 0x00000004037c7825 */ /* 0x010fc600078e023c */
[----:B------:R-:W4:Y:S04]  /*1dbd0*/  LDL.LU.64 R70, [R1+0xb88] ;  /* 0x000b880001467983 */ /* 0x000f280000300a00 */
[----:B------:R1:W-:Y:S04]  /*1dbe0*/  STL.64 [R1+0x3670], R78 ;  /* 0x0036704e01007387 */ /* 0x0003e80000100a00 */
[----:B------:R-:W4:Y:S04]  /*1dbf0*/  LDL.LU.64 R68, [R1+0xb70] ;  /* 0x000b700001447983 */ /* 0x000f280000300a00 */
[----:B------:R-:W4:Y:S04]  /*1dc00*/  LDL.LU.64 R60, [R1+0xb68] ;  /* 0x000b6800013c7983 */ /* 0x000f280000300a00 */
[----:B------:R1:W-:Y:S01]  /*1dc10*/  STL.64 [R1+0x3668], R132 ;  /* 0x0036688401007387 */ /* 0x0003e20000100a00 */
[----:B------:R-:W-:-:S03]  /*1dc20*/  IMAD.WIDE R116, R3, 0x4, R58 ;  /* 0x0000000403747825 */ /* 0x000fc600078e023a */
[----:B------:R-:W4:Y:S04]  /*1dc30*/  LDL.LU.64 R58, [R1+0xb40] ;  /* 0x000b4000013a7983 */ /* 0x000f280000300a00 */
[----:B------:R-:W4:Y:S01]  /*1dc40*/  LDL.LU.64 R66, [R1+0xb10] ;  /* 0x000b100001427983 */ /* 0x000f220000300a00 */
[----:B------:R-:W-:-:S04]  /*1dc50*/  IMAD.WIDE R64, R3, 0x4, R64 ;  /* 0x0000000403407825 */ /* 0x000fc800078e0240 */
[C---:B------:R-:W-:Y:S01]  /*1dc60*/  IMAD.WIDE R54, R3.reuse, 0x4, R54 ;  /* 0x0000000403367825 */ /* 0x040fe200078e0236 */
[----:B------:R1:W-:Y:S03]  /*1dc70*/  STL.64 [R1+0x3660], R124 ;  /* 0x0036607c01007387 */ /* 0x0003e60000100a00 */
[C---:B------:R-:W-:Y:S01]  /*1dc80*/  IMAD.WIDE R74, R3.reuse, 0x4, R74 ;  /* 0x00000004034a7825 */ /* 0x040fe200078e024a */
[----:B------:R1:W-:Y:S03]  /*1dc90*/  STL.64 [R1+0x3658], R64 ;  /* 0x0036584001007387 */ /* 0x0003e60000100a00 */
[C---:B------:R-:W-:Y:S01]  /*1dca0*/  IMAD.WIDE R110, R3.reuse, 0x4, R110 ;  /* 0x00000004036e7825 */ /* 0x040fe200078e026e */
[----:B------:R1:W-:Y:S03]  /*1dcb0*/  STL.64 [R1+0x3650], R54 ;  /* 0x0036503601007387 */ /* 0x0003e60000100a00 */
[C---:B------:R-:W-:Y:S01]  /*1dcc0*/  IMAD.WIDE R102, R3.reuse, 0x4, R102 ;  /* 0x0000000403667825 */ /* 0x040fe200078e0266 */
[----:B------:R1:W-:Y:S03]  /*1dcd0*/  STL.64 [R1+0x3648], R116 ;  /* 0x0036487401007387 */ /* 0x0003e60000100a00 */
[C---:B------:R-:W-:Y:S01]  /*1dce0*/  IMAD.WIDE R94, R3.reuse, 0x4, R94 ;  /* 0x00000004035e7825 */ /* 0x040fe200078e025e */
[----:B------:R1:W-:Y:S04]  /*1dcf0*/  STL.64 [R1+0x3640], R74 ;  /* 0x0036404a01007387 */ /* 0x0003e80000100a00 */
[----:B------:R1:W-:Y:S04]  /*1dd00*/  STL.64 [R1+0x3638], R110 ;  /* 0x0036386e01007387 */ /* 0x0003e80000100a00 */
[----:B------:R1:W-:Y:S04]  /*1dd10*/  STL.64 [R1+0x3630], R102 ;  /* 0x0036306601007387 */ /* 0x0003e80000100a00 */
[----:B------:R1:W-:Y:S04]  /*1dd20*/  STL.64 [R1+0x3628], R94 ;  /* 0x0036285e01007387 */ /* 0x0003e80000100a00 */
        /* <DEDUP_REMOVED lines=10> */
[----:B---3--:R-:W-:-:S04]  /*1ddd0*/  IMAD.WIDE R250, R3, 0x4, R250 ;  /* 0x0000000403fa7825 */ /* 0x008fc800078e02fa */
[C---:B--2---:R-:W-:Y:S01]  /*1dde0*/  IMAD.WIDE R240, R3.reuse, 0x4, R240 ;  /* 0x0000000403f07825 */ /* 0x044fe200078e02f0 */
[----:B------:R-:W-:Y:S03]  /*1ddf0*/  STL.64 [R1+0x3620], R250 ;  /* 0x003620fa01007387 */ /* 0x000fe60000100a00 */
[C---:B------:R-:W-:Y:S01]  /*1de00*/  IMAD.WIDE R52, R3.reuse, 0x4, R52 ;  /* 0x0000000403347825 */ /* 0x040fe200078e0234 */
[----:B------:R-:W-:Y:S03]  /*1de10*/  STL.64 [R1+0x3618], R240 ;  /* 0x003618f001007387 */ /* 0x000fe60000100a00 */
[C---:B------:R-:W-:Y:S01]  /*1de20*/  IMAD.WIDE R248, R3.reuse, 0x4, R248 ;  /* 0x0000000403f87825 */ /* 0x040fe200078e02f8 */
[----:B------:R2:W-:Y:S03]  /*1de30*/  STL.64 [R1+0x3610], R52 ;  /* 0x0036103401007387 */ /* 0x0005e60000100a00 */
[C---:B------:R-:W-:Y:S01]  /*1de40*/  IMAD.WIDE R86, R3.reuse, 0x4, R86 ;  /* 0x0000000403567825 */ /* 0x040fe200078e0256 */
[----:B------:R-:W-:Y:S03]  /*1de50*/  STL.64 [R1+0x3608], R248 ;  /* 0x003608f801007387 */ /* 0x000fe60000100a00 */
[C---:B------:R-:W-:Y:S01]  /*1de60*/  IMAD.WIDE R80, R3.reuse, 0x4, R80 ;  /* 0x0000000403507825 */ /* 0x040fe200078e0250 */
[----:B------:R-:W-:Y:S03]  /*1de70*/  STL.64 [R1+0x3600], R86 ;  /* 0x0036005601007387 */ /* 0x000fe60000100a00 */
[C---:B------:R-:W-:Y:S01]  /*1de80*/  IMAD.WIDE R72, R3.reuse, 0x4, R72 ;  /* 0x0000000403487825 */ /* 0x040fe200078e0248 */
[----:B------:R-:W-:Y:S03]  /*1de90*/  STL.64 [R1+0x35f8], R80 ;  /* 0x0035f85001007387 */ /* 0x000fe60000100a00 */
[C---:B----4-:R-:W-:Y:S01]  /*1dea0*/  IMAD.WIDE R70, R3.reuse, 0x4, R70 ;  /* 0x0000000403467825 */ /* 0x050fe200078e0246 */
[----:B------:R-:W-:Y:S03]  /*1deb0*/  STL.64 [R1+0x35f0], R72 ;  /* 0x0035f04801007387 */ /* 0x000fe60000100a00 */
[C---:B------:R-:W-:Y:S01]  /*1dec0*/  IMAD.WIDE R68, R3.reuse, 0x4, R68 ;  /* 0x0000000403447825 */ /* 0x040fe200078e0244 */
[----:B------:R-:W-:Y:S03]  /*1ded0*/  STL.64 [R1+0x35e8], R70 ;  /* 0x0035e84601007387 */ /* 0x000fe60000100a00 */
[C---:B------:R-:W-:Y:S01]  /*1dee0*/  IMAD.WIDE R60, R3.reuse, 0x4, R60 ;  /* 0x00000004033c7825 */ /* 0x040fe200078e023c */
[----:B------:R-:W-:Y:S04]  /*1def0*/  STL.64 [R1+0x35e0], R68 ;  /* 0x0035e04401007387 */ /* 0x000fe80000100a00 */
[----:B------:R-:W3:Y:S01]  /*1df00*/  LDL.LU.64 R214, [R1+0x45f8] ;  /* 0x0045f80001d67983 */ /* 0x000ee20000300a00 */
[----:B------:R-:W-:-:S03]  /*1df10*/  IMAD.WIDE R58, R3, 0x4, R58 ;  /* 0x00000004033a7825 */ /* 0x000fc600078e023a */
[----:B------:R4:W-:Y:S01]  /*1df20*/  STL.64 [R1+0x35d8], R60 ;  /* 0x0035d83c01007387 */ /* 0x0009e20000100a00 */
[----:B------:R-:W-:-:S03]  /*1df30*/  IMAD.WIDE R66, R3, 0x4, R66 ;  /* 0x0000000403427825 */ /* 0x000fc600078e0242 */
[----:B------:R-:W3:Y:S04]  /*1df40*/  LDL.LU.64 R212, [R1+0x45f0] ;  /* 0x0045f00001d47983 */ /* 0x000ee80000300a00 */
[----:B------:R1:W-:Y:S04]  /*1df50*/  STL.64 [R1+0x35d0], R58 ;  /* 0x0035d03a01007387 */ /* 0x0003e80000100a00 */
[----:B------:R-:W3:Y:S04]  /*1df60*/  LDL.LU.64 R100, [R1+0x45e8] ;  /* 0x0045e80001647983 */ /* 0x000ee80000300a00 */
[----:B------:R-:W-:Y:S04]  /*1df70*/  STL.64 [R1+0x35c8], R66 ;  /* 0x0035c84201007387 */ /* 0x000fe80000100a00 */
[----:B------:R-:W3:Y:S04]  /*1df80*/  LDL.LU.64 R210, [R1+0x45e0] ;  /* 0x0045e00001d27983 */ /* 0x000ee80000300a00 */
[----:B------:R-:W3:Y:S04]  /*1df90*/  LDL.LU.64 R208, [R1+0x45d8] ;  /* 0x0045d80001d07983 */ /* 0x000ee80000300a00 */
[----:B-1----:R-:W3:Y:S04]  /*1dfa0*/  LDL.LU.64 R206, [R1+0x45d0] ;  /* 0x0045d00001ce7983 */ /* 0x002ee80000300a00 */
[----:B------:R-:W3:Y:S04]  /*1dfb0*/  LDL.LU.64 R96, [R1+0x45c8] ;  /* 0x0045c80001607983 */ /* 0x000ee80000300a00 */
        /* <DEDUP_REMOVED lines=27> */
[----:B------:R1:W-:Y:S04]  /*1e170*/  LDGSTS.E [R2+0x7a400], [R250.64], P3 ;  /* 0x7a400000fa027fae */ /* 0x0003e80009921844 */
[----:B------:R-:W3:Y:S04]  /*1e180*/  LDL.LU.64 R102, [R1+0x44f8] ;  /* 0x0044f80001667983 */ /* 0x000ee80000300a00 */
[----:B------:R1:W-:Y:S04]  /*1e190*/  LDGSTS.E [R2+0x7ac00], [R240.64], P3 ;  /* 0x7ac00000f0027fae */ /* 0x0003e80009921844 */
[----:B------:R-:W3:Y:S04]  /*1e1a0*/  LDL.LU.64 R94, [R1+0x44f0] ;  /* 0x0044f000015e7983 */ /* 0x000ee80000300a00 */
[----:B------:R2:W-:Y:S04]  /*1e1b0*/  LDGSTS.E [R2+0x7b400], [R52.64], P3 ;  /* 0x7b40000034027fae */ /* 0x0005e80009921844 */
[----:B------:R1:W-:Y:S04]  /*1e1c0*/  LDGSTS.E [R2+0x7bc00], [R248.64], P3 ;  /* 0x7bc00000f8027fae */ /* 0x0003e80009921844 */
[----:B------:R3:W-:Y:S04]  /*1e1d0*/  LDGSTS.E [R2+0x7c400], [R86.64], P3 ;  /* 0x7c40000056027fae */ /* 0x0007e80009921844 */
[----:B--2---:R-:W2:Y:S04]  /*1e1e0*/  LDL.LU.64 R52, [R1+0xe90] ;  /* 0x000e900001347983 */ /* 0x004ea80000300a00 */
[----:B-1----:R-:W2:Y:S04]  /*1e1f0*/  LDL.LU.64 R240, [R1+0xe88] ;  /* 0x000e880001f07983 */ /* 0x002ea80000300a00 */
[----:B------:R1:W-:Y:S04]  /*1e200*/  LDGSTS.E [R2+0x7cc00], [R80.64], P3 ;  /* 0x7cc0000050027fae */ /* 0x0003e80009921844 */
[----:B------:R1:W-:Y:S04]  /*1e210*/  LDGSTS.E [R2+0x7d400], [R72.64], P3 ;  /* 0x7d40000048027fae */ /* 0x0003e80009921844 */
[----:B------:R1:W-:Y:S04]  /*1e220*/  LDGSTS.E [R2+0x7dc00], [R70.64], P3 ;  /* 0x7dc0000046027fae */ /* 0x0003e80009921844 */
[----:B------:R1:W-:Y:S04]  /*1e230*/  LDGSTS.E [R2+0x7e400], [R68.64], P3 ;  /* 0x7e40000044027fae */ /* 0x0003e80009921844 */
[----:B------:R4:W-:Y:S04]  /*1e240*/  LDGSTS.E [R2+0x7ec00], [R60.64], P3 ;  /* 0x7ec000003c027fae */ /* 0x0009e80009921844 */
[----:B------:R1:W-:Y:S04]  /*1e250*/  LDGSTS.E [R2+0x7f400], [R58.64], P3 ;  /* 0x7f4000003a027fae */ /* 0x0003e80009921844 */
[----:B------:R2:W-:Y:S04]  /*1e260*/  LDGSTS.E [R2+0x7fc00], [R66.64], P3 ;  /* 0x7fc0000042027fae */ /* 0x0005e80009921844 */
[----:B----4-:R-:W4:Y:S04]  /*1e270*/  LDL.LU.64 R60, [R1+0xe80] ;  /* 0x000e8000013c7983 */ /* 0x010f280000300a00 */
[----:B-1----:R-:W4:Y:S04]  /*1e280*/  LDL.LU.64 R58, [R1+0xe78] ;  /* 0x000e7800013a7983 */ /* 0x002f280000300a00 */
[----:B------:R-:W-:Y:S04]  /*1e290*/  STL [R1+0x42c0], R234 ;  /* 0x0042c0ea01007387 */ /* 0x000fe80000100800 */
[----:B------:R3:W-:Y:S04]  /*1e2a0*/  STL [R1+0x42b8], R235 ;  /* 0x0042b8eb01007387 */ /* 0x0007e80000100800 */
[----:B------:R-:W-:Y:S04]  /*1e2b0*/  STL [R1+0x42bc], R236 ;  /* 0x0042bcec01007387 */ /* 0x000fe80000100800 */
[----:B------:R-:W4:Y:S04]  /*1e2c0*/  LDL.LU.64 R248, [R1+0xe70] ;  /* 0x000e700001f87983 */ /* 0x000f280000300a00 */
[----:B------:R-:W4:Y:S04]  /*1e2d0*/  LDL.LU.64 R250, [R1+0xe68] ;  /* 0x000e680001fa7983 */ /* 0x000f280000300a00 */
[----:B------:R3:W-:Y:S04]  /*1e2e0*/  LDGSTS.E [R246+0x60600], [R234.64], P3 ;  /* 0x60600000eaf67fae */ /* 0x0007e80009921844 */
[----:B------:R1:W-:Y:S04]  /*1e2f0*/  LDGSTS.E [R246+0x60e00], [R236.64], P3 ;  /* 0x60e00000ecf67fae */ /* 0x0003e80009921844 */
[----:B------:R1:W-:Y:S01]  /*1e300*/  STL [R1+0x42b4], R237 ;  /* 0x0042b4ed01007387 */ /* 0x0003e20000100800 */
[----:B---3--:R-:W-:-:S04]  /*1e310*/  IMAD.WIDE R234, R3, 0x4, R64 ;  /* 0x0000000403ea7825 */ /* 0x008fc800078e0240 */
[C---:B-1----:R-:W-:Y:S01]  /*1e320*/  IMAD.WIDE R236, R3.reuse, 0x4, R54 ;  /* 0x0000000403ec7825 */ /* 0x042fe200078e0236 */
[----:B------:R-:W-:Y:S04]  /*1e330*/  STL [R1+0x42b0], R234 ;  /* 0x0042b0ea01007387 */ /* 0x000fe80000100800 */
[----:B------:R2:W-:Y:S04]  /*1e340*/  STL [R1+0x42a8], R235 ;  /* 0x0042a8eb01007387 */ /* 0x0005e80000100800 */
[----:B------:R-:W-:Y:S04]  /*1e350*/  STL [R1+0x42ac], R236 ;  /* 0x0042acec01007387 */ /* 0x000fe80000100800 */
[----:B------:R-:W3:Y:S04]  /*1e360*/  LDL.LU.64 R64, [R1+0xe58] ;  /* 0x000e580001407983 */ /* 0x000ee80000300a00 */
[----:B------:R-:W3:Y:S04]  /*1e370*/  LDL.LU.64 R54, [R1+0xe48] ;  /* 0x000e480001367983 */ /* 0x000ee80000300a00 */
[----:B------:R2:W-:Y:S04]  /*1e380*/  LDGSTS.E [R246+0x61600], [R234.64], P3 ;  /* 0x61600000eaf67fae */ /* 0x0005e80009921844 */
[----:B------:R1:W-:Y:S04]  /*1e390*/  LDGSTS.E [R246+0x61e00], [R236.64], P3 ;  /* 0x61e00000ecf67fae */ /* 0x0003e80009921844 */
[----:B------:R1:W-:Y:S01]  /*1e3a0*/  STL [R1+0x42a4], R237 ;  /* 0x0042a4ed01007387 */ /* 0x0003e20000100800 */
[----:B--2---:R-:W-:-:S04]  /*1e3b0*/  IMAD.WIDE R234, R3, 0x4, R52 ;  /* 0x0000000403ea7825 */ /* 0x004fc800078e0234 */
[C---:B-1----:R-:W-:Y:S01]  /*1e3c0*/  IMAD.WIDE R236, R3.reuse, 0x4, R240 ;  /* 0x0000000403ec7825 */ /* 0x042fe200078e02f0 */
[----:B------:R-:W-:Y:S04]  /*1e3d0*/  STL [R1+0x42a0], R234 ;  /* 0x0042a0ea01007387 */ /* 0x000fe80000100800 */
[----:B------:R4:W-:Y:S04]  /*1e3e0*/  STL [R1+0x4298], R235 ;  /* 0x004298eb01007387 */ /* 0x0009e80000100800 */
[----:B------:R-:W-:Y:S04]  /*1e3f0*/  STL [R1+0x429c], R236 ;  /* 0x00429cec01007387 */ /* 0x000fe80000100800 */
[----:B------:R-:W2:Y:S04]  /*1e400*/  LDL.LU.64 R52, [R1+0xe40] ;  /* 0x000e400001347983 */ /* 0x000ea80000300a00 */
[----:B------:R1:W-:Y:S04]  /*1e410*/  STL [R1+0x4294], R237 ;  /* 0x004294ed01007387 */ /* 0x0003e80000100800 */
[----:B------:R-:W2:Y:S04]  /*1e420*/  LDL.LU.64 R240, [R1+0xe38] ;  /* 0x000e380001f07983 */ /* 0x000ea80000300a00 */
[----:B------:R4:W-:Y:S04]  /*1e430*/  LDGSTS.E [R246+0x62600], [R234.64], P3 ;  /* 0x62600000eaf67fae */ /* 0x0009e80009921844 */
[----:B------:R1:W-:Y:S01]  /*1e440*/  LDGSTS.E [R246+0x62e00], [R236.64], P3 ;  /* 0x62e00000ecf67fae */ /* 0x0003e20009921844 */
[----:B----4-:R-:W-:-:S04]  /*1e450*/  IMAD.WIDE R234, R3, 0x4, R60 ;  /* 0x0000000403ea7825 */ /* 0x010fc800078e023c */
[C---:B-1----:R-:W-:Y:S01]  /*1e460*/  IMAD.WIDE R236, R3.reuse, 0x4, R58 ;  /* 0x0000000403ec7825 */ /* 0x042fe200078e023a */
[----:B------:R-:W-:Y:S04]  /*1e470*/  STL [R1+0x4290], R234 ;  /* 0x004290ea01007387 */ /* 0x000fe80000100800 */
[----:B------:R1:W-:Y:S04]  /*1e480*/  STL [R1+0x4288], R235 ;  /* 0x004288eb01007387 */ /* 0x0003e80000100800 */
[----:B------:R1:W-:Y:S04]  /*1e490*/  LDGSTS.E [R246+0x63600], [R234.64], P3 ;  /* 0x63600000eaf67fae */ /* 0x0003e80009921844 */
[----:B------:R-:W-:Y:S04]  /*1e4a0*/  STL [R1+0x428c], R236 ;  /* 0x00428cec01007387 */ /* 0x000fe80000100800 */
[----:B------:R4:W-:Y:S01]  /*1e4b0*/  STL [R1+0x4284], R237 ;  /* 0x004284ed01007387 */ /* 0x0009e20000100800 */
[----:B-1----:R-:W-:-:S03]  /*1e4c0*/  IMAD.WIDE R234, R3, 0x4, R248 ;  /* 0x0000000403ea7825 */ /* 0x002fc600078e02f8 */
[----:B------:R4:W-:Y:S04]  /*1e4d0*/  LDGSTS.E [R246+0x63e00], [R236.64], P3 ;  /* 0x63e00000ecf67fae */ /* 0x0009e80009921844 */
[----:B------:R-:W2:Y:S04]  /*1e4e0*/  LDL.LU.64 R248, [R1+0xe30] ;  /* 0x000e300001f87983 */ /* 0x000ea80000300a00 */
[----:B------:R3:W-:Y:S01]  /*1e4f0*/  LDGSTS.E [R246+0x64600], [R234.64], P3 ;  /* 0x64600000eaf67fae */ /* 0x0007e20009921844 */
[----:B----4-:R-:W-:-:S03]  /*1e500*/  IMAD.WIDE R236, R3, 0x4, R250 ;  /* 0x0000000403ec7825 */ /* 0x010fc600078e02fa */
[----:B------:R-:W4:Y:S04]  /*1e510*/  LDL.LU.64 R250, [R1+0xe20] ;  /* 0x000e200001fa7983 */ /* 0x000f280000300a00 */
[----:B------:R-:W-:Y:S04]  /*1e520*/  STL [R1+0x4280], R234 ;  /* 0x004280ea01007387 */ /* 0x000fe80000100800 */
[----:B------:R3:W-:Y:S04]  /*1e530*/  STL [R1+0x4278], R235 ;  /* 0x004278eb01007387 */ /* 0x0007e80000100800 */
[----:B------:R-:W-:Y:S04]  /*1e540*/  STL [R1+0x427c], R236 ;  /* 0x00427cec01007387 */ /* 0x000fe80000100800 */
[----:B------:R1:W-:Y:S04]  /*1e550*/  STL [R1+0x4274], R237 ;  /* 0x004274ed01007387 */ /* 0x0003e80000100800 */
[----:B------:R1:W-:Y:S01]  /*1e560*/  LDGSTS.E [R246+0x64e00], [R236.64], P3 ;  /* 0x64e00000ecf67fae */ /* 0x0003e20009921844 */
[----:B---3--:R-:W-:-:S05]  /*1e570*/  IMAD.WIDE R234, R3, 0x4, R64 ;  /* 0x0000000403ea7825 */ /* 0x008fca00078e0240 */
[----:B------:R-:W-:Y:S01]  /*1e580*/  STL [R1+0x4270], R234 ;  /* 0x004270ea01007387 */ /* 0x000fe20000100800 */
[----:B-1----:R-:W-:-:S03]  /*1e590*/  IMAD.WIDE R236, R3, 0x4, R54 ;  /* 0x0000000403ec7825 */ /* 0x002fc600078e0236 */
[----:B------:R2:W-:Y:S04]  /*1e5a0*/  STL [R1+0x4268], R235 ;  /* 0x004268eb01007387 */ /* 0x0005e80000100800 */
[----:B------:R-:W3:Y:S04]  /*1e5b0*/  LDL.LU.64 R58, [R1+0xec0] ;  /* 0x000ec000013a7983 */ /* 0x000ee80000300a00 */
[----:B------:R-:W-:Y:S04]  /*1e5c0*/  STL [R1+0x426c], R236 ;  /* 0x00426cec01007387 */ /* 0x000fe80000100800 */
[----:B------:R-:W3:Y:S04]  /*1e5d0*/  LDL.LU.64 R86, [R1+0xeb8] ;  /* 0x000eb80001567983 */ /* 0x000ee80000300a00 */
[----:B------:R1:W-:Y:S04]  /*1e5e0*/  STL [R1+0x4264], R237 ;  /* 0x004264ed01007387 */ /* 0x0003e80000100800 */
[----:B------:R-:W3:Y:S04]  /*1e5f0*/  LDL.LU.64 R64, [R1+0xeb0] ;  /* 0x000eb00001407983 */ /* 0x000ee80000300a00 */
[----:B------:R2:W-:Y:S04]  /*1e600*/  LDGSTS.E [R246+0x65600], [R234.64], P3 ;  /* 0x65600000eaf67fae */ /* 0x0005e80009921844 */
[----:B------:R-:W3:Y:S04]  /*1e610*/  LDL.LU.64 R54, [R1+0xea8] ;  /* 0x000ea80001367983 */ /* 0x000ee80000300a00 */
[----:B------:R1:W-:Y:S01]  /*1e620*/  LDGSTS.E [R246+0x65e00], [R236.64], P3 ;  /* 0x65e00000ecf67fae */ /* 0x0003e20009921844 */
[----:B--2---:R-:W-:-:S05]  /*1e630*/  IMAD.WIDE R234, R3, 0x4, R52 ;  /* 0x0000000403ea7825 */ /* 0x004fca00078e0234 */
[----:B------:R-:W-:Y:S04]  /*1e640*/  STL [R1+0x4260], R234 ;  /* 0x004260ea01007387 */ /* 0x000fe80000100800 */
[----:B------:R-:W2:Y:S01]  /*1e650*/  LDL.LU.64 R80, [R1+0xb80] ;  /* 0x000b800001507983 */ /* 0x000ea20000300a00 */
[----:B-1----:R-:W-:-:S03]  /*1e660*/  IMAD.WIDE R236, R3, 0x4, R240 ;  /* 0x0000000403ec7825 */ /* 0x002fc600078e02f0 */
[----:B------:R1:W-:Y:S04]  /*1e670*/  STL [R1+0x4258], R235 ;  /* 0x004258eb01007387 */ /* 0x0003e80000100800 */
[----:B------:R-:W2:Y:S04]  /*1e680*/  LDL.LU.64 R52, [R1+0xb38] ;  /* 0x000b380001347983 */ /* 0x000ea80000300a00 */
[----:B------:R-:W-:Y:S04]  /*1e690*/  STL [R1+0x425c], R236 ;  /* 0x00425cec01007387 */ /* 0x000fe80000100800 */
[----:B------:R4:W-:Y:S04]  /*1e6a0*/  STL [R1+0x4254], R237 ;  /* 0x004254ed01007387 */ /* 0x0009e80000100800 */
[----:B------:R-:W2:Y:S04]  /*1e6b0*/  LDL.LU.64 R240, [R1+0xb00] ;  /* 0x000b000001f07983 */ /* 0x000ea80000300a00 */
[----:B------:R-:W2:Y:S04]  /*1e6c0*/  LDL.LU.64 R72, [R1+0xad0] ;  /* 0x000ad00001487983 */ /* 0x000ea80000300a00 */
[----:B------:R1:W-:Y:S04]  /*1e6d0*/  LDGSTS.E [R246+0x66600], [R234.64], P3 ;  /* 0x66600000eaf67fae */ /* 0x0003e80009921844 */
[----:B------:R4:W-:Y:S01]  /*1e6e0*/  LDGSTS.E [R246+0x66e00], [R236.64], P3 ;  /* 0x66e00000ecf67fae */ /* 0x0009e20009921844 */
[----:B-1----:R-:W-:-:S03]  /*1e6f0*/  IMAD.WIDE R234, R3, 0x4, R248 ;  /* 0x0000000403ea7825 */ /* 0x002fc600078e02f8 */
[----:B------:R-:W2:Y:S04]  /*1e700*/  LDL.LU.64 R248, [R1+0xa90] ;  /* 0x000a900001f87983 */ /* 0x000ea80000300a00 */
[----:B------:R-:W-:Y:S01]  /*1e710*/  STL [R1+0x4250], R234 ;  /* 0x004250ea01007387 */ /* 0x000fe20000100800 */
[----:B----4-:R-:W-:-:S03]  /*1e720*/  IMAD.WIDE R236, R3, 0x4, R250 ;  /* 0x0000000403ec7825 */ /* 0x010fc600078e02fa */
[----:B------:R-:W-:Y:S04]  /*1e730*/  STL [R1+0x4248], R235 ;  /* 0x004248eb01007387 */ /* 0x000fe80000100800 */
[----:B------:R-:W2:Y:S04]  /*1e740*/  LDL.LU.64 R250, [R1+0xa48] ;  /* 0x000a480001fa7983 */ /* 0x000ea80000300a00 */
[----:B------:R-:W2:Y:S04]  /*1e750*/  LDL.LU.64 R68, [R1+0xa08] ;  /* 0x000a080001447983 */ /* 0x000ea80000300a00 */
[----:B------:R-:W-:Y:S04]  /*1e760*/  STL [R1+0x424c], R236 ;  /* 0x00424cec01007387 */ /* 0x000fe80000100800 */
[----:B------:R-:W-:Y:S04]  /*1e770*/  STL [R1+0x4244], R237 ;  /* 0x004244ed01007387 */ /* 0x000fe80000100800 */
[----:B------:R-:W2:Y:S04]  /*1e780*/  LDL.LU.64 R66, [R1+0x9d0] ;  /* 0x0009d00001427983 */ /* 0x000ea80000300a00 */
[----:B------:R1:W-:Y:S04]  /*1e790*/  LDGSTS.E [R246+0x67600], [R234.64], P3 ;  /* 0x67600000eaf67fae */ /* 0x0003e80009921844 */
[----:B------:R1:W-:Y:S01]  /*1e7a0*/  LDGSTS.E [R246+0x67e00], [R236.64], P3 ;  /* 0x67e00000ecf67fae */ /* 0x0003e20009921844 */
[----:B---3--:R-:W-:-:S03]  /*1e7b0*/  IMAD.MOV.U32 R0, RZ, RZ, R59 ;  /* 0x000000ffff007224 */ /* 0x008fc600078e003b */
[----:B------:R3:W-:Y:S04]  /*1e7c0*/  STL [R1+0x4240], R58 ;  /* 0x0042403a01007387 */ /* 0x0007e80000100800 */
[----:B------:R-:W4:Y:S04]  /*1e7d0*/  LDL.LU.64 R60, [R1+0x9a0] ;  /* 0x0009a000013c7983 */ /* 0x000f280000300a00 */
[----:B------:R1:W-:Y:S04]  /*1e7e0*/  STL [R1+0x4238], R0 ;  /* 0x0042380001007387 */ /* 0x0003e80000100800 */
[----:B------:R-:W-:Y:S04]  /*1e7f0*/  STL [R1+0x423c], R86 ;  /* 0x00423c5601007387 */ /* 0x000fe80000100800 */
[----:B---3--:R-:W3:Y:S01]  /*1e800*/  LDL.LU.64 R58, [R1+0x978] ;  /* 0x00097800013a7983 */ /* 0x008ee20000300a00 */
[----:B-1----:R-:W-:-:S03]  /*1e810*/  IMAD.MOV.U32 R0, RZ, RZ, R87 ;  /* 0x000000ffff007224 */ /* 0x002fc600078e0057 */
[----:B------:R-:W-:Y:S04]  /*1e820*/  STL [R1+0x4234], R64 ;  /* 0x0042344001007387 */ /* 0x000fe80000100800 */
[----:B------:R1:W-:Y:S02]  /*1e830*/  STL [R1+0x4230], R0 ;  /* 0x0042300001007387 */ /* 0x0003e40000100800 */
[----:B-1----:R-:W-:Y:S02]  /*1e840*/  IMAD.MOV.U32 R0, RZ, RZ, R65 ;  /* 0x000000ffff007224 */ /* 0x002fe400078e0041 */
[----:B------:R-:W3:Y:S04]  /*1e850*/  LDL.LU.64 R64, [R1+0x948] ;  /* 0x0009480001407983 */ /* 0x000ee80000300a00 */
[----:B------:R1:W-:Y:S04]  /*1e860*/  STL [R1+0x4228], R0 ;  /* 0x0042280001007387 */ /* 0x0003e80000100800 */
[----:B------:R2:W-:Y:S01]  /*1e870*/  STL [R1+0x422c], R54 ;  /* 0x00422c3601007387 */ /* 0x0005e20000100800 */
[----:B-1----:R-:W-:-:S03]  /*1e880*/  MOV R0, R55 ;  /* 0x0000003700007202 */ /* 0x002fc60000000f00 */
[----:B--2---:R-:W-:Y:S04]  /*1e890*/  STL [R1+0x4224], R80 ;  /* 0x0042245001007387 */ /* 0x004fe80000100800 */
[----:B------:R1:W-:Y:S04]  /*1e8a0*/  STL [R1+0x4220], R0 ;  /* 0x0042200001007387 */ /* 0x0003e80000100800 */
[----:B------:R-:W2:Y:S01]  /*1e8b0*/  LDL.LU.64 R54, [R1+0x920] ;  /* 0x0009200001367983 */ /* 0x000ea20000300a00 */
[----:B-1----:R-:W-:-:S03]  /*1e8c0*/  IMAD.MOV.U32 R0, RZ, RZ, R81 ;  /* 0x000000ffff007224 */ /* 0x002fc600078e0051 */
[----:B------:R-:W-:Y:S04]  /*1e8d0*/  STL [R1+0x421c], R52 ;  /* 0x00421c3401007387 */ /* 0x000fe80000100800 */
[----:B------:R1:W-:Y:S02]  /*1e8e0*/  STL [R1+0x4218], R0 ;  /* 0x0042180001007387 */ /* 0x0003e40000100800 */
[----:B-1----:R-:W-:Y:S02]  /*1e8f0*/  IMAD.MOV.U32 R0, RZ, RZ, R53 ;  /* 0x000000ffff007224 */ /* 0x002fe400078e0035 */
[----:B------:R-:W2:Y:S04]  /*1e900*/  LDL.LU.64 R52, [R1+0x900] ;  /* 0x0009000001347983 */ /* 0x000ea80000300a00 */
[----:B------:R1:W-:Y:S04]  /*1e910*/  STL [R1+0x4210], R0 ;  /* 0x0042100001007387 */ /* 0x0003e80000100800 */
[----:B------:R1:W-:Y:S02]  /*1e920*/  STL [R1+0x4214], R240 ;  /* 0x004214f001007387 */ /* 0x0003e40000100800 */
[----:B-1----:R-:W-:-:S02]  /*1e930*/  IMAD.MOV.U32 R0, RZ, RZ, R241 ;  /* 0x000000ffff007224 */ /* 0x002fc400078e00f1 */
[----:B------:R-:W-:Y:S04]  /*1e940*/  STL [R1+0x420c], R72 ;  /* 0x00420c4801007387 */ /* 0x000fe80000100800 */
        /* <DEDUP_REMOVED lines=13> */
[----:B-1----:R-:W-:-:S03]  /*1ea20*/  MOV R0, R69 ;  /* 0x0000004500007202 */ /* 0x002fc60000000f00 */
[----:B------:R-:W-:Y:S04]  /*1ea30*/  STL [R1+0x41ec], R66 ;  /* 0x0041ec4201007387 */ /* 0x000fe80000100800 */
[----:B------:R1:W-:Y:S04]  /*1ea40*/  STL [R1+0x41e8], R0 ;  /* 0x0041e80001007387 */ /* 0x0003e80000100800 */
[----:B------:R-:W2:Y:S01]  /*1ea50*/  LDL.LU.64 R234, [R1+0x848] ;  /* 0x0008480001ea7983 */ /* 0x000ea20000300a00 */
[----:B-1----:R-:W-:-:S05]  /*1ea60*/  IMAD.MOV.U32 R0, RZ, RZ, R67 ;  /* 0x000000ffff007224 */ /* 0x002fca00078e0043 */
[----:B------:R4:W-:Y:S02]  /*1ea70*/  STL [R1+0x41e0], R0 ;  /* 0x0041e00001007387 */ /* 0x0009e40000100800 */
[----:B----4-:R-:W-:Y:S02]  /*1ea80*/  IMAD.MOV.U32 R0, RZ, RZ, R61 ;  /* 0x000000ffff007224 */ /* 0x010fe400078e003d */
[----:B------:R-:W-:Y:S04]  /*1ea90*/  STL [R1+0x41e4], R60 ;  /* 0x0041e43c01007387 */ /* 0x000fe80000100800 */
[----:B---3--:R-:W-:Y:S04]  /*1eaa0*/  STL [R1+0x41dc], R58 ;  /* 0x0041dc3a01007387 */ /* 0x008fe80000100800 */
[----:B------:R1:W-:Y:S04]  /*1eab0*/  STL [R1+0x41d8], R0 ;  /* 0x0041d80001007387 */ /* 0x0003e80000100800 */
[----:B------:R-:W3:Y:S04]  /*1eac0*/  LDL.LU.64 R70, [R1+0x820] ;  /* 0x0008200001467983 */ /* 0x000ee80000300a00 */
[----:B------:R-:W4:Y:S01]  /*1ead0*/  LDL.LU.64 R86, [R1+0x7f0] ;  /* 0x0007f00001567983 */ /* 0x000f220000300a00 */
[----:B-1----:R-:W-:-:S05]  /*1eae0*/  IMAD.MOV.U32 R0, RZ, RZ, R59 ;  /* 0x000000ffff007224 */ /* 0x002fca00078e003b */
[----:B------:R1:W-:Y:S04]  /*1eaf0*/  STL [R1+0x41d0], R0 ;  /* 0x0041d00001007387 */ /* 0x0003e80000100800 */
[----:B------:R-:W-:Y:S04]  /*1eb00*/  STL [R1+0x41d4], R64 ;  /* 0x0041d44001007387 */ /* 0x000fe80000100800 */
[----:B------:R-:W4:Y:S01]  /*1eb10*/  LDL.LU.64 R80, [R1+0x7a8] ;  /* 0x0007a80001507983 */ /* 0x000f220000300a00 */
[----:B-1----:R-:W-:-:S03]  /*1eb20*/  IMAD.MOV.U32 R0, RZ, RZ, R65 ;  /* 0x000000ffff007224 */ /* 0x002fc600078e0041 */
[----:B------:R-:W4:Y:S04]  /*1eb30*/  LDL.LU.64 R72, [R1+0x760] ;  /* 0x0007600001487983 */ /* 0x000f280000300a00 */
[----:B------:R1:W-:Y:S04]  /*1eb40*/  STL [R1+0x41c8], R0 ;  /* 0x0041c80001007387 */ /* 0x0003e80000100800 */
[----:B--2---:R-:W-:Y:S04]  /*1eb50*/  STL [R1+0x41cc], R54 ;  /* 0x0041cc3601007387 */ /* 0x004fe80000100800 */
[----:B------:R-:W2:Y:S01]  /*1eb60*/  LDL.LU.64 R68, [R1+0x718] ;  /* 0x0007180001447983 */ /* 0x000ea20000300a00 */
[----:B-1----:R-:W-:-:S03]  /*1eb70*/  IMAD.MOV.U32 R0, RZ, RZ, R55 ;  /* 0x000000ffff007224 */ /* 0x002fc600078e0037 */
[----:B------:R-:W2:Y:S04]  /*1eb80*/  LDL.LU.64 R66, [R1+0x1f0] ;  /* 0x0001f00001427983 */ /* 0x000ea80000300a00 */
[----:B------:R1:W-:Y:S04]  /*1eb90*/  STL [R1+0x41c0], R0 ;  /* 0x0041c00001007387 */ /* 0x0003e80000100800 */
[----:B------:R-:W-:Y:S04]  /*1eba0*/  STL [R1+0x41c4], R52 ;  /* 0x0041c43401007387 */ /* 0x000fe80000100800 */
[----:B------:R-:W2:Y:S01]  /*1ebb0*/  LDL.LU.64 R60, [R1+0x1c0] ;  /* 0x0001c000013c7983 */ /* 0x000ea20000300a00 */
[----:B-1----:R-:W-:-:S03]  /*1ebc0*/  IMAD.MOV.U32 R0, RZ, RZ, R53 ;  /* 0x000000ffff007224 */ /* 0x002fc600078e0035 */
[----:B------:R-:W2:Y:S04]  /*1ebd0*/  LDL.LU.64 R58, [R1+0x198] ;  /* 0x00019800013a7983 */ /* 0x000ea80000300a00 */
[----:B------:R1:W-:Y:S04]  /*1ebe0*/  STL [R1+0x41b8], R0 ;  /* 0x0041b80001007387 */ /* 0x0003e80000100800 */
[----:B------:R-:W-:Y:S04]  /*1ebf0*/  STL [R1+0x41bc], R240 ;  /* 0x0041bcf001007387 */ /* 0x000fe80000100800 */
[----:B------:R-:W2:Y:S01]  /*1ec00*/  LDL.LU.64 R64, [R1+0x170] ;  /* 0x0001700001407983 */ /* 0x000ea20000300a00 */
[----:B-1----:R-:W-:-:S03]  /*1ec10*/  MOV R0, R241 ;  /* 0x000000f100007202 */ /* 0x002fc60000000f00 */
[----:B------:R-:W2:Y:S04]  /*1ec20*/  LDL.LU.64 R54, [R1+0x140] ;  /* 0x0001400001367983 */ /* 0x000ea80000300a00 */
[----:B------:R1:W-:Y:S04]  /*1ec30*/  STL [R1+0x41b0], R0 ;  /* 0x0041b00001007387 */ /* 0x0003e80000100800 */
[----:B------:R1:W-:Y:S04]  /*1ec40*/  STL [R1+0x41b4], R248 ;  /* 0x0041b4f801007387 */ /* 0x0003e80000100800 */
[----:B------:R-:W2:Y:S01]  /*1ec50*/  LDL.LU.64 R52, [R1+0x118] ;  /* 0x0001180001347983 */ /* 0x000ea20000300a00 */
[----:B-1----:R-:W-:-:S03]  /*1ec60*/  IMAD.MOV.U32 R0, RZ, RZ, R249 ;  /* 0x000000ffff007224 */ /* 0x002fc600078e00f9 */
        /* <DEDUP_REMOVED lines=11> */
[----:B------:R3:W-:Y:S02]  /*1ed20*/  STL [R1+0x4198], R0 ;  /* 0x0041980001007387 */ /* 0x0007e40000100800 */
[----:B---3--:R-:W-:Y:S02]  /*1ed30*/  IMAD.MOV.U32 R0, RZ, RZ, R71 ;  /* 0x000000ffff007224 */ /* 0x008fe400078e0047 */
[----:B------:R1:W-:Y:S04]  /*1ed40*/  STL [R1+0x419c], R70 ;  /* 0x00419c4601007387 */ /* 0x0003e80000100800 */
[----:B-1----:R-:W3:Y:S04]  /*1ed50*/  LDL.LU.64 R70, [R1+0x44e8] ;  /* 0x0044e80001467983 */ /* 0x002ee80000300a00 */
[----:B----4-:R-:W-:Y:S04]  /*1ed60*/  STL [R1+0x4194], R86 ;  /* 0x0041945601007387 */ /* 0x010fe80000100800 */
[----:B------:R1:W-:Y:S02]  /*1ed70*/  STL [R1+0x4190], R0 ;  /* 0x0041900001007387 */ /* 0x0003e40000100800 */
[----:B-1----:R-:W-:-:S02]  /*1ed80*/  IMAD.MOV.U32 R0, RZ, RZ, R87 ;  /* 0x000000ffff007224 */ /* 0x002fc400078e0057 */
[----:B------:R-:W4:Y:S04]  /*1ed90*/  LDL.LU.64 R86, [R1+0x44e0] ;  /* 0x0044e00001567983 */ /* 0x000f280000300a00 */
[----:B------:R-:W-:Y:S04]  /*1eda0*/  STL [R1+0x418c], R80 ;  /* 0x00418c5001007387 */ /* 0x000fe80000100800 */
[----:B------:R1:W-:Y:S02]  /*1edb0*/  STL [R1+0x4188], R0 ;  /* 0x0041880001007387 */ /* 0x0003e40000100800 */
[----:B-1----:R-:W-:-:S02]  /*1edc0*/  IMAD.MOV.U32 R0, RZ, RZ, R81 ;  /* 0x000000ffff007224 */ /* 0x002fc400078e0051 */
[----:B------:R-:W3:Y:S04]  /*1edd0*/  LDL.LU.64 R80, [R1+0x44d8] ;  /* 0x0044d80001507983 */ /* 0x000ee80000300a00 */
[----:B------:R-:W-:Y:S04]  /*1ede0*/  STL [R1+0x4184], R72 ;  /* 0x0041844801007387 */ /* 0x000fe80000100800 */
[----:B------:R1:W-:Y:S02]  /*1edf0*/  STL [R1+0x4180], R0 ;  /* 0x0041800001007387 */ /* 0x0003e40000100800 */
[----:B-1----:R-:W-:-:S02]  /*1ee00*/  MOV R0, R73 ;  /* 0x0000004900007202 */ /* 0x002fc40000000f00 */
[----:B------:R-:W3:Y:S04]  /*1ee10*/  LDL.LU.64 R72, [R1+0x44d0] ;  /* 0x0044d00001487983 */ /* 0x000ee80000300a00 */
[----:B--2---:R-:W-:Y:S04]  /*1ee20*/  STL [R1+0x417c], R68 ;  /* 0x00417c4401007387 */ /* 0x004fe80000100800 */
[----:B------:R1:W-:Y:S02]  /*1ee30*/  STL [R1+0x4178], R0 ;  /* 0x0041780001007387 */ /* 0x0003e40000100800 */
[----:B-1----:R-:W-:-:S02]  /*1ee40*/  IMAD.MOV.U32 R0, RZ, RZ, R69 ;  /* 0x000000ffff007224 */ /* 0x002fc400078e0045 */
[----:B------:R-:W2:Y:S04]  /*1ee50*/  LDL.LU.64 R68, [R1+0x44c8] ;  /* 0x0044c80001447983 */ /* 0x000ea80000300a00 */
[----:B------:R-:W-:Y:S04]  /*1ee60*/  STL [R1+0x4174], R66 ;  /* 0x0041744201007387 */ /* 0x000fe80000100800 */
        /* <DEDUP_REMOVED lines=21> */
[----:B-1----:R-:W-:-:S02]  /*1efc0*/  MOV R0, R53 ;  /* 0x0000003500007202 */ /* 0x002fc40000000f00 */
        /* <DEDUP_REMOVED lines=12> */
[----:B------:R-:W3:Y:S04]  /*1f090*/  LDL.LU.64 R250, [R1+0x4480] ;  /* 0x0044800001fa7983 */ /* 0x000ee80000300a00 */
[----:B------:R-:W-:Y:S04]  /*1f0a0*/  STL [R1+0x4128], R236 ;  /* 0x004128ec01007387 */ /* 0x000fe80000100800 */
[----:B------:R1:W-:Y:S04]  /*1f0b0*/  STL [R1+0x412c], R0 ;  /* 0x00412c0001007387 */ /* 0x0003e80000100800 */
[----:B------:R-:W-:Y:S01]  /*1f0c0*/  STL [R1+0x4124], R234 ;  /* 0x004124ea01007387 */ /* 0x000fe20000100800 */
[----:B-1----:R-:W-:-:S05]  /*1f0d0*/  IMAD.MOV.U32 R0, RZ, RZ, R237 ;  /* 0x000000ffff007224 */ /* 0x002fca00078e00ed */
[----:B------:R1:W-:Y:S02]  /*1f0e0*/  STL [R1+0x4120], R0 ;  /* 0x0041200001007387 */ /* 0x0003e40000100800 */
[----:B-1----:R-:W-:Y:S02]  /*1f0f0*/  IMAD.MOV.U32 R0, RZ, RZ, R235 ;  /* 0x000000ffff007224 */ /* 0x002fe400078e00eb */
[----:B--2---:R-:W-:Y:S04]  /*1f100*/  STL [R1+0x411c], R248 ;  /* 0x00411cf801007387 */ /* 0x004fe80000100800 */
[----:B------:R-:W-:Y:S04]  /*1f110*/  STL [R1+0x4118], R0 ;  /* 0x0041180001007387 */ /* 0x000fe80000100800 */
[----:B------:R-:W-:Y:S04]  /*1f120*/  STL [R1+0x4110], R249 ;  /* 0x004110f901007387 */ /* 0x000fe80000100800 */
[----:B------:R-:W-:Y:S04]  /*1f130*/  STL [R1+0x4114], R64 ;  /* 0x0041144001007387 */ /* 0x000fe80000100800 */
[----:B------:R-:W-:Y:S04]  /*1f140*/  STL [R1+0x4108], R65 ;  /* 0x0041084101007387 */ /* 0x000fe80000100800 */
[----:B------:R-:W-:Y:S04]  /*1f150*/  STL [R1+0x410c], R68 ;  /* 0x00410c4401007387 */ /* 0x000fe80000100800 */
[----:B------:R1:W-:Y:S04]  /*1f160*/  STL [R1+0x4100], R69 ;  /* 0x0041004501007387 */ /* 0x0003e80000100800 */
[----:B---3--:R-:W-:Y:S04]  /*1f170*/  STL [R1+0x4104], R70 ;  /* 0x0041044601007387 */ /* 0x008fe80000100800 */
[----:B------:R-:W-:Y:S04]  /*1f180*/  STL [R1+0x40f8], R71 ;  /* 0x0040f84701007387 */ /* 0x000fe80000100800 */
[----:B------:R-:W-:Y:S04]  /*1f190*/  STL [R1+0x40fc], R74 ;  /* 0x0040fc4a01007387 */ /* 0x000fe80000100800 */
[----:B------:R-:W-:Y:S04]  /*1f1a0*/  STL [R1+0x40f0], R75 ;  /* 0x0040f04b01007387 */ /* 0x000fe80000100800 */
[----:B------:R-:W-:Y:S04]  /*1f1b0*/  STL [R1+0x40f4], R78 ;  /* 0x0040f44e01007387 */ /* 0x000fe80000100800 */
[----:B------:R2:W-:Y:S04]  /*1f1c0*/  STL [R1+0x40e8], R79 ;  /* 0x0040e84f01007387 */ /* 0x0005e80000100800 */
[----:B------:R-:W-:Y:S04]  /*1f1d0*/  STL [R1+0x40ec], R82 ;  /* 0x0040ec5201007387 */ /* 0x000fe80000100800 */
        /* <DEDUP_REMOVED lines=27> */
[----:B-1----:R-:W4:Y:S04]  /*1f390*/  LDL.LU.64 R68, [R1+0xb60] ;  /* 0x000b600001447983 */ /* 0x002f280000300a00 */
[----:B------:R-:W-:Y:S04]  /*1f3a0*/  STL [R1+0x407c], R134 ;  /* 0x00407c8601007387 */ /* 0x000fe80000100800 */
[----:B------:R-:W-:Y:S04]  /*1f3b0*/  STL [R1+0x4070], R135 ;  /* 0x0040708701007387 */ /* 0x000fe80000100800 */
[----:B------:R-:W4:Y:S04]  /*1f3c0*/  LDL.LU.64 R64, [R1+0xb58] ;  /* 0x000b580001407983 */ /* 0x000f280000300a00 */
        /* <DEDUP_REMOVED lines=8> */
[----:B--2---:R-:W2:Y:S04]  /*1f450*/  LDL.LU.64 R78, [R1+0xb20] ;  /* 0x000b2000014e7983 */ /* 0x004ea80000300a00 */
[----:B------:R-:W-:Y:S04]  /*1f460*/  STL [R1+0x405c], R150 ;  /* 0x00405c9601007387 */ /* 0x000fe80000100800 */
[----:B------:R-:W-:Y:S04]  /*1f470*/  STL [R1+0x4050], R151 ;  /* 0x0040509701007387 */ /* 0x000fe80000100800 */
[----:B------:R-:W2:Y:S04]  /*1f480*/  LDL.LU.64 R234, [R1+0xb08] ;  /* 0x000b080001ea7983 */ /* 0x000ea80000300a00 */
[----:B------:R-:W-:Y:S04]  /*1f490*/  STL [R1+0x4054], R154 ;  /* 0x0040549a01007387 */ /* 0x000fe80000100800 */
[----:B------:R-:W-:Y:S04]  /*1f4a0*/  STL [R1+0x4048], R155 ;  /* 0x0040489b01007387 */ /* 0x000fe80000100800 */
[----:B---3--:R-:W3:Y:S04]  /*1f4b0*/  LDL.LU.64 R88, [R1+0xaf8] ;  /* 0x000af80001587983 */ /* 0x008ee80000300a00 */
[----:B------:R-:W-:Y:S04]  /*1f4c0*/  STL [R1+0x404c], R158 ;  /* 0x00404c9e01007387 */ /* 0x000fe80000100800 */
[----:B------:R-:W-:Y:S04]  /*1f4d0*/  STL [R1+0x4040], R159 ;  /* 0x0040409f01007387 */ /* 0x000fe80000100800 */
[----:B------:R-:W3:Y:S04]  /*1f4e0*/  LDL.LU.64 R74, [R1+0xae0] ;  /* 0x000ae000014a7983 */ /* 0x000ee80000300a00 */
        /* <DEDUP_REMOVED lines=9> */
[----:B----4-:R1:W-:Y:S01]  /*1f580*/  STL [R1+0x4028], R68 ;  /* 0x0040284401007387 */ /* 0x0103e20000100800 */
[----:B------:R-:W-:-:S03]  /*1f590*/  IMAD.MOV.U32 R0, RZ, RZ, R69 ;  /* 0x000000ffff007224 */ /* 0x000fc600078e0045 */
[----:B-1----:R-:W4:Y:S04]  /*1f5a0*/  LDL.LU.64 R68, [R1+0xaa0] ;  /* 0x000aa00001447983 */ /* 0x002f280000300a00 */
[----:B------:R1:W-:Y:S04]  /*1f5b0*/  STL [R1+0x4020], R0 ;  /* 0x0040200001007387 */ /* 0x0003e80000100800 */
[----:B------:R1:W-:Y:S02]  /*1f5c0*/  STL [R1+0x4024], R64 ;  /* 0x0040244001007387 */ /* 0x0003e40000100800 */
[----:B-1----:R-:W-:-:S02]  /*1f5d0*/  MOV R0, R65 ;  /* 0x0000004100007202 */ /* 0x002fc40000000f00 */
[----:B------:R-:W4:Y:S04]  /*1f5e0*/  LDL.LU.64 R64, [R1+0xa80] ;  /* 0x000a800001407983 */ /* 0x000f280000300a00 */
[----:B------:R1:W-:Y:S04]  /*1f5f0*/  STL [R1+0x4018], R0 ;  /* 0x0040180001007387 */ /* 0x0003e80000100800 */
[----:B------:R1:W-:Y:S02]  /*1f600*/  STL [R1+0x401c], R248 ;  /* 0x00401cf801007387 */ /* 0x0003e40000100800 */
[----:B-1----:R-:W-:-:S02]  /*1f610*/  IMAD.MOV.U32 R0, RZ, RZ, R249 ;  /* 0x000000ffff007224 */ /* 0x002fc400078e00f9 */
[----:B------:R-:W4:Y:S04]  /*1f620*/  LDL.LU.64 R248, [R1+0xa70] ;  /* 0x000a700001f87983 */ /* 0x000f280000300a00 */
[----:B------:R1:W-:Y:S04]  /*1f630*/  STL [R1+0x4010], R0 ;  /* 0x0040100001007387 */ /* 0x0003e80000100800 */
[----:B------:R2:W-:Y:S01]  /*1f640*/  STL [R1+0x4014], R236 ;  /* 0x004014ec01007387 */ /* 0x0005e20000100800 */
[----:B-1----:R-:W-:-:S03]  /*1f650*/  IMAD.MOV.U32 R0, RZ, RZ, R237 ;  /* 0x000000ffff007224 */ /* 0x002fc600078e00ed */
[----:B--2---:R-:W2:Y:S04]  /*1f660*/  LDL.LU.64 R236, [R1+0xa60] ;  /* 0x000a600001ec7983 */ /* 0x004ea80000300a00 */
[----:B------:R1:W-:Y:S04]  /*1f670*/  STL [R1+0x4008], R0 ;  /* 0x0040080001007387 */ /* 0x0003e80000100800 */
[----:B------:R1:W-:Y:S02]  /*1f680*/  STL [R1+0x400c], R78 ;  /* 0x00400c4e01007387 */ /* 0x0003e40000100800 */
[----:B-1----:R-:W-:-:S02]  /*1f690*/  IMAD.MOV.U32 R0, RZ, RZ, R79 ;  /* 0x000000ffff007224 */ /* 0x002fc400078e004f */
[----:B------:R-:W2:Y:S04]  /*1f6a0*/  LDL.LU.64 R78, [R1+0xa38] ;  /* 0x000a3800014e7983 */ /* 0x000ea80000300a00 */
[----:B------:R1:W-:Y:S04]  /*1f6b0*/  STL [R1+0x4000], R0 ;  /* 0x0040000001007387 */ /* 0x0003e80000100800 */
[----:B------:R1:W-:Y:S02]  /*1f6c0*/  STL [R1+0x4004], R234 ;  /* 0x004004ea01007387 */ /* 0x0003e40000100800 */
[----:B-1----:R-:W-:-:S02]  /*1f6d0*/  IMAD.MOV.U32 R0, RZ, RZ, R235 ;  /* 0x000000ffff007224 */ /* 0x002fc400078e00eb */
[----:B------:R-:W2:Y:S04]  /*1f6e0*/  LDL.LU.64 R234, [R1+0xa28] ;  /* 0x000a280001ea7983 */ /* 0x000ea80000300a00 */
[----:B------:R1:W-:Y:S04]  /*1f6f0*/  STL [R1+0x3ff8], R0 ;  /* 0x003ff80001007387 */ /* 0x0003e80000100800 */
[----:B---3--:R3:W-:Y:S01]  /*1f700*/  STL [R1+0x3ffc], R88 ;  /* 0x003ffc5801007387 */ /* 0x0087e20000100800 */
[----:B-1----:R-:W-:-:S03]  /*1f710*/  IMAD.MOV.U32 R0, RZ, RZ, R89 ;  /* 0x000000ffff007224 */ /* 0x002fc600078e0059 */
[----:B---3--:R-:W3:Y:S04]  /*1f720*/  LDL.LU.64 R88, [R1+0xa18] ;  /* 0x000a180001587983 */ /* 0x008ee80000300a00 */
[----:B------:R1:W-:Y:S04]  /*1f730*/  STL [R1+0x3ff0], R0 ;  /* 0x003ff00001007387 */ /* 0x0003e80000100800 */
[----:B------:R1:W-:Y:S02]  /*1f740*/  STL [R1+0x3ff4], R74 ;  /* 0x003ff44a01007387 */ /* 0x0003e40000100800 */
[----:B-1----:R-:W-:-:S02]  /*1f750*/  IMAD.MOV.U32 R0, RZ, RZ, R75 ;  /* 0x000000ffff007224 */ /* 0x002fc400078e004b */
[----:B------:R-:W3:Y:S04]  /*1f760*/  LDL.LU.64 R74, [R1+0x9f0] ;  /* 0x0009f000014a7983 */ /* 0x000ee80000300a00 */
[----:B------:R1:W-:Y:S04]  /*1f770*/  STL [R1+0x3fe8], R0 ;  /* 0x003fe80001007387 */ /* 0x0003e80000100800 */
[----:B------:R1:W-:Y:S02]  /*1f780*/  STL [R1+0x3fec], R70 ;  /* 0x003fec4601007387 */ /* 0x0003e40000100800 */
[----:B-1----:R-:W-:-:S02]  /*1f790*/  MOV R0, R71 ;  /* 0x0000004700007202 */ /* 0x002fc40000000f00 */
[----:B------:R-:W3:Y:S04]  /*1f7a0*/  LDL.LU.64 R70, [R1+0x9e0] ;  /* 0x0009e00001467983 */ /* 0x000ee80000300a00 */
[----:B------:R1:W-:Y:S04]  /*1f7b0*/  STL [R1+0x3fe0], R0 ;  /* 0x003fe00001007387 */ /* 0x0003e80000100800 */
[----:B------:R1:W-:Y:S02]  /*1f7c0*/  STL [R1+0x3fe4], R84 ;  /* 0x003fe45401007387 */ /* 0x0003e40000100800 */
[----:B-1----:R-:W-:-:S02]  /*1f7d0*/  IMAD.MOV.U32 R0, RZ, RZ, R85 ;  /* 0x000000ffff007224 */ /* 0x002fc400078e0055 */
[----:B------:R-:W3:Y:S04]  /*1f7e0*/  LDL.LU.64 R84, [R1+0x9d8] ;  /* 0x0009d80001547983 */ /* 0x000ee80000300a00 */
[----:B------:R1:W-:Y:S04]  /*1f7f0*/  STL [R1+0x3fd8], R0 ;  /* 0x003fd80001007387 */ /* 0x0003e80000100800 */
[----:B------:R1:W-:Y:S02]  /*1f800*/  STL [R1+0x3fdc], R82 ;  /* 0x003fdc5201007387 */ /* 0x0003e40000100800 */
[----:B-1----:R-:W-:-:S02]  /*1f810*/  IMAD.MOV.U32 R0, RZ, RZ, R83 ;  /* 0x000000ffff007224 */ /* 0x002fc400078e0053 */
[----:B------:R-:W3:Y:S04]  /*1f820*/  LDL.LU.64 R82, [R1+0x9c0] ;  /* 0x0009c00001527983 */ /* 0x000ee80000300a00 */
[----:B------:R1:W-:Y:S04]  /*1f830*/  STL [R1+0x3fd0], R0 ;  /* 0x003fd00001007387 */ /* 0x0003e80000100800 */
[----:B----4-:R4:W-:Y:S01]  /*1f840*/  STL [R1+0x3fd4], R68 ;  /* 0x003fd44401007387 */ /* 0x0109e20000100800 */
[----:B-1----:R-:W-:-:S03]  /*1f850*/  IMAD.MOV.U32 R0, RZ, RZ, R69 ;  /* 0x000000ffff007224 */ /* 0x002fc600078e0045 */
[----:B----4-:R-:W4:Y:S04]  /*1f860*/  LDL.LU.64 R68, [R1+0x9b8] ;  /* 0x0009b80001447983 */ /* 0x010f280000300a00 */
[----:B------:R1:W-:Y:S04]  /*1f870*/  STL [R1+0x3fc8], R0 ;  /* 0x003fc80001007387 */ /* 0x0003e80000100800 */
[----:B------:R1:W-:Y:S02]  /*1f880*/  STL [R1+0x3fcc], R64 ;  /* 0x003fcc4001007387 */ /* 0x0003e40000100800 */
[----:B-1----:R-:W-:-:S02]  /*1f890*/  IMAD.MOV.U32 R0, RZ, RZ, R65 ;  /* 0x000000ffff007224 */ /* 0x002fc400078e0041 */
[----:B------:R-:W4:Y:S04]  /*1f8a0*/  LDL.LU.64 R64, [R1+0x9a8] ;  /* 0x0009a80001407983 */ /* 0x000f280000300a00 */
[----:B------:R1:W-:Y:S04]  /*1f8b0*/  STL [R1+0x3fc0], R0 ;  /* 0x003fc00001007387 */ /* 0x0003e80000100800 */
[----:B------:R1:W-:Y:S02]  /*1f8c0*/  STL [R1+0x3fc4], R248 ;  /* 0x003fc4f801007387 */ /* 0x0003e40000100800 */
[----:B-1----:R-:W-:-:S02]  /*1f8d0*/  IMAD.MOV.U32 R0, RZ, RZ, R249 ;  /* 0x000000ffff007224 */ /* 0x002fc400078e00f9 */
[----:B------:R-:W4:Y:S04]  /*1f8e0*/  LDL.LU.64 R248, [R1+0x998] ;  /* 0x0009980001f87983 */ /* 0x000f280000300a00 */
[----:B------:R1:W-:Y:S04]  /*1f8f0*/  STL [R1+0x3fb8], R0 ;  /* 0x003fb80001007387 */ /* 0x0003e80000100800 */
[----:B--2---:R2:W-:Y:S01]  /*1f900*/  STL [R1+0x3fbc], R236 ;  /* 0x003fbcec01007387 */ /* 0x0045e20000100800 */
[----:B-1----:R-:W-:-:S03]  /*1f910*/  IMAD.MOV.U32 R0, RZ, RZ, R237 ;  /* 0x000000ffff007224 */ /* 0x002fc600078e00ed */
[----:B--2---:R-:W2:Y:S04]  /*1f920*/  LDL.LU.64 R236, [R1+0x990] ;  /* 0x0009900001ec7983 */ /* 0x004ea80000300a00 */
[----:B------:R1:W-:Y:S04]  /*1f930*/  STL [R1+0x3fb0], R0 ;  /* 0x003fb00001007387 */ /* 0x0003e80000100800 */
[----:B------:R1:W-:Y:S02]  /*1f940*/  STL [R1+0x3fb4], R78 ;  /* 0x003fb44e01007387 */ /* 0x0003e40000100800 */
[----:B-1----:R-:W-:-:S02]  /*1f950*/  MOV R0, R79 ;  /* 0x0000004f00007202 */ /* 0x002fc40000000f00 */
        /* <DEDUP_REMOVED lines=27> */
[----:B-1----:R-:W-:-:S03]  /*1fb10*/  MOV R0, R69 ;  /* 0x0000004500007202 */ /* 0x002fc60000000f00 */
        /* <DEDUP_REMOVED lines=38> */
[----:B------:R-:W-:Y:S04]  /*1fd80*/  STL [R1+0x3f2c], R82 ;  /* 0x003f2c5201007387 */ /* 0x000fe80000100800 */
[----:B------:R-:W3:Y:S01]  /*1fd90*/  LDL.LU.64 R92, [R1+0x890] ;  /* 0x00089000015c7983 */ /* 0x000ee20000300a00 */
[----:B-1----:R-:W-:-:S05]  /*1fda0*/  IMAD.MOV.U32 R0, RZ, RZ, R83 ;  /* 0x000000ffff007224 */ /* 0x002fca00078e0053 */
        /* <DEDUP_REMOVED lines=14> */
[----:B-1----:R-:W-:-:S03]  /*1fe90*/  MOV R0, R237 ;  /* 0x000000ed00007202 */ /* 0x002fc60000000f00 */
[----:B--2---:R-:W2:Y:S04]  /*1fea0*/  LDL.LU.64 R236, [R1+0x850] ;  /* 0x0008500001ec7983 */ /* 0x004ea80000300a00 */
[----:B------:R1:W-:Y:S04]  /*1feb0*/  STL [R1+0x3f00], R0 ;  /* 0x003f000001007387 */ /* 0x0003e80000100800 */
[----:B------:R-:W-:Y:S04]  /*1fec0*/  STL [R1+0x3f04], R78 ;  /* 0x003f044e01007387 */ /* 0x000fe80000100800 */
[----:B------:R-:W2:Y:S01]  /*1fed0*/  LDL.LU.64 R82, [R1+0x838] ;  /* 0x0008380001527983 */ /* 0x000ea20000300a00 */
[----:B-1----:R-:W-:-:S05]  /*1fee0*/  IMAD.MOV.U32 R0, RZ, RZ, R79 ;  /* 0x000000ffff007224 */ /* 0x002fca00078e004f */
[----:B------:R1:W-:Y:S02]  /*1fef0*/  STL [R1+0x3ef8], R0 ;  /* 0x003ef80001007387 */ /* 0x0003e40000100800 */
[----:B-1----:R-:W-:Y:S02]  /*1ff00*/  IMAD.MOV.U32 R0, RZ, RZ, R235 ;  /* 0x000000ffff007224 */ /* 0x002fe400078e00eb */
[----:B------:R1:W-:Y:S04]  /*1ff10*/  STL [R1+0x3efc], R234 ;  /* 0x003efcea01007387 */ /* 0x0003e80000100800 */
[----:B-1----:R-:W2:Y:S04]  /*1ff20*/  LDL.LU.64 R234, [R1+0x830] ;  /* 0x0008300001ea7983 */ /* 0x002ea80000300a00 */
[----:B------:R1:W-:Y:S04]  /*1ff30*/  STL [R1+0x3ef0], R0 ;  /* 0x003ef00001007387 */ /* 0x0003e80000100800 */
[----:B---3--:R3:W-:Y:S04]  /*1ff40*/  STL [R1+0x3ef4], R88 ;  /* 0x003ef45801007387 */ /* 0x0087e80000100800 */
[----:B------:R-:W2:Y:S01]  /*1ff50*/  LDL.LU.64 R78, [R1+0x828] ;  /* 0x00082800014e7983 */ /* 0x000ea20000300a00 */
[----:B-1----:R-:W-:-:S03]  /*1ff60*/  IMAD.MOV.U32 R0, RZ, RZ, R89 ;  /* 0x000000ffff007224 */ /* 0x002fc600078e0059 */
[----:B------:R-:W-:Y:S04]  /*1ff70*/  STL [R1+0x3eec], R74 ;  /* 0x003eec4a01007387 */ /* 0x000fe80000100800 */
[----:B------:R1:W-:Y:S04]  /*1ff80*/  STL [R1+0x3ee8], R0 ;  /* 0x003ee80001007387 */ /* 0x0003e80000100800 */
[----:B---3--:R-:W3:Y:S01]  /*1ff90*/  LDL.LU.64 R88, [R1+0x810] ;  /* 0x0008100001587983 */ /* 0x008ee20000300a00 */
[----:B-1----:R-:W-:-:S03]  /*1ffa0*/  IMAD.MOV.U32 R0, RZ, RZ, R75 ;  /* 0x000000ffff007224 */ /* 0x002fc600078e004b */
[----:B------:R-:W-:Y:S04]  /*1ffb0*/  STL [R1+0x3ee4], R70 ;  /* 0x003ee44601007387 */ /* 0x000fe80000100800 */
[----:B------:R1:W-:Y:S04]  /*1ffc0*/  STL [R1+0x3ee0], R0 ;  /* 0x003ee00001007387 */ /* 0x0003e80000100800 */
[----:B------:R-:W3:Y:S01]  /*1ffd0*/  LDL.LU.64 R74, [R1+0x808] ;  /* 0x00080800014a7983 */ /* 0x000ee20000300a00 */
        /* <DEDUP_REMOVED lines=8> */
[----:B-1----:R-:W-:-:S03]  /*20060*/  MOV R0, R93 ;  /* 0x0000005d00007202 */ /* 0x002fc60000000f00 */
[----:B----4-:R-:W-:Y:S04]  /*20070*/  STL [R1+0x3ecc], R68 ;  /* 0x003ecc4401007387 */ /* 0x010fe80000100800 */
[----:B------:R1:W-:Y:S02]  /*20080*/  STL [R1+0x3ec8], R0 ;  /* 0x003ec80001007387 */ /* 0x0003e40000100800 */
[----:B-1----:R-:W-:Y:S02]  /*20090*/  IMAD.MOV.U32 R0, RZ, RZ, R69 ;  /* 0x000000ffff007224 */ /* 0x002fe400078e0045 */
[----:B------:R-:W4:Y:S04]  /*200a0*/  LDL.LU.64 R68, [R1+0x7c8] ;  /* 0x0007c80001447983 */ /* 0x000f280000300a00 */
        /* <DEDUP_REMOVED lines=23> */
[----:B---3--:R-:W-:Y:S04]  /*20220*/  STL [R1+0x3e94], R88 ;  /* 0x003e945801007387 */ /* 0x008fe80000100800 */
        /* <DEDUP_REMOVED lines=13> */
[----:B------:R-:W3:Y:S04]  /*20300*/  LDL.LU.64 R70, [R1+0x208] ;  /* 0x0002080001467983 */ /* 0x000ee80000300a00 */
        /* <DEDUP_REMOVED lines=11> */
[----:B------:R2:W-:Y:S04]  /*203c0*/  STL [R1+0x3e64], R248 ;  /* 0x003e64f801007387 */ /* 0x0005e80000100800 */
[----:B------:R-:W4:Y:S01]  /*203d0*/  LDL.LU.64 R88, [R1+0x1d0] ;  /* 0x0001d00001587983 */ /* 0x000f220000300a00 */
[----:B-1----:R-:W-:-:S03]  /*203e0*/  MOV R0, R249 ;  /* 0x000000f900007202 */ /* 0x002fc60000000f00 */
[----:B--2---:R-:W-:Y:S04]  /*203f0*/  STL [R1+0x3e5c], R236 ;  /* 0x003e5cec01007387 */ /* 0x004fe80000100800 */
[----:B------:R1:W-:Y:S04]  /*20400*/  STL [R1+0x3e58], R0 ;  /* 0x003e580001007387 */ /* 0x0003e80000100800 */
[----:B------:R-:W2:Y:S01]  /*20410*/  LDL.LU.64 R248, [R1+0x1b8] ;  /* 0x0001b80001f87983 */ /* 0x000ea20000300a00 */
[----:B-1----:R-:W-:-:S03]  /*20420*/  IMAD.MOV.U32 R0, RZ, RZ, R237 ;  /* 0x000000ffff007224 */ /* 0x002fc600078e00ed */
[----:B------:R-:W-:Y:S04]  /*20430*/  STL [R1+0x3e54], R82 ;  /* 0x003e545201007387 */ /* 0x000fe80000100800 */
[----:B------:R1:W-:Y:S04]  /*20440*/  STL [R1+0x3e50], R0 ;  /* 0x003e500001007387 */ /* 0x0003e80000100800 */
[----:B------:R-:W2:Y:S04]  /*20450*/  LDL.LU.64 R236, [R1+0x1b0] ;  /* 0x0001b00001ec7983 */ /* 0x000ea80000300a00 */
[----:B------:R-:W2:Y:S01]  /*20460*/  LDL.LU.64 R84, [R1+0x1a0] ;  /* 0x0001a00001547983 */ /* 0x000ea20000300a00 */
[----:B-1----:R-:W-:-:S05]  /*20470*/  IMAD.MOV.U32 R0, RZ, RZ, R83 ;  /* 0x000000ffff007224 */ /* 0x002fca00078e0053 */
[----:B------:R1:W-:Y:S04]  /*20480*/  STL [R1+0x3e48], R0 ;  /* 0x003e480001007387 */ /* 0x0003e80000100800 */
[----:B------:R1:W-:Y:S02]  /*20490*/  STL [R1+0x3e4c], R234 ;  /* 0x003e4cea01007387 */ /* 0x0003e40000100800 */
[----:B-1----:R-:W-:Y:S02]  /*204a0*/  IMAD.MOV.U32 R0, RZ, RZ, R235 ;  /* 0x000000ffff007224 */ /* 0x002fe400078e00eb */
[----:B------:R-:W2:Y:S04]  /*204b0*/  LDL.LU.64 R234, [R1+0x190] ;  /* 0x0001900001ea7983 */ /* 0x000ea80000300a00 */
[----:B------:R1:W-:Y:S04]  /*204c0*/  STL [R1+0x3e40], R0 ;  /* 0x003e400001007387 */ /* 0x0003e80000100800 */
[----:B---3--:R3:W-:Y:S01]  /*204d0*/  STL [R1+0x3e44], R78 ;  /* 0x003e444e01007387 */ /* 0x0087e20000100800 */
[----:B-1----:R-:W-:-:S03]  /*204e0*/  IMAD.MOV.U32 R0, RZ, RZ, R79 ;  /* 0x000000ffff007224 */ /* 0x002fc600078e004f */
[----:B------:R-:W2:Y:S04]  /*204f0*/  LDL.LU.64 R82, [R1+0x188] ;  /* 0x0001880001527983 */ /* 0x000ea80000300a00 */
        /* <DEDUP_REMOVED lines=9> */
[----:B------:R1:W-:Y:S02]  /*20590*/  STL [R1+0x3e2c], R70 ;  /* 0x003e2c4601007387 */ /* 0x0003e40000100800 */
[----:B-1----:R-:W-:-:S02]  /*205a0*/  MOV R0, R71 ;  /* 0x0000004700007202 */ /* 0x002fc40000000f00 */
[----:B------:R-:W-:Y:S04]  /*205b0*/  STL [R1+0x3e24], R92 ;  /* 0x003e245c01007387 */ /* 0x000fe80000100800 */
[----:B------:R1:W-:Y:S04]  /*205c0*/  STL [R1+0x3e20], R0 ;  /* 0x003e200001007387 */ /* 0x0003e80000100800 */
[----:B------:R-:W3:Y:S01]  /*205d0*/  LDL.LU.64 R70, [R1+0x158] ;  /* 0x0001580001467983 */ /* 0x000ee20000300a00 */
[----:B-1----:R-:W-:-:S03]  /*205e0*/  IMAD.MOV.U32 R0, RZ, RZ, R93 ;  /* 0x000000ffff007224 */ /* 0x002fc600078e005d */
[----:B----4-:R-:W-:Y:S04]  /*205f0*/  STL [R1+0x3e1c], R68 ;  /* 0x003e1c4401007387 */ /* 0x010fe80000100800 */
[----:B------:R1:W-:Y:S02]  /*20600*/  STL [R1+0x3e18], R0 ;  /* 0x003e180001007387 */ /* 0x0003e40000100800 */
[----:B-1----:R-:W-:Y:S02]  /*20610*/  IMAD.MOV.U32 R0, RZ, RZ, R69 ;  /* 0x000000ffff007224 */ /* 0x002fe400078e0045 */
[----:B------:R-:W4:Y:S04]  /*20620*/  LDL.LU.64 R68, [R1+0x148] ;  /* 0x0001480001447983 */ /* 0x000f280000300a00 */
[----:B------:R1:W-:Y:S04]  /*20630*/  STL [R1+0x3e10], R0 ;  /* 0x003e100001007387 */ /* 0x0003e80000100800 */
[----:B------:R1:W-:Y:S02]  /*20640*/  STL [R1+0x3e14], R64 ;  /* 0x003e144001007387 */ /* 0x0003e40000100800 */
[----:B-1----:R-:W-:-:S02]  /*20650*/  IMAD.MOV.U32 R0, RZ, RZ, R65 ;  /* 0x000000ffff007224 */ /* 0x002fc400078e0041 */
[----:B------:R-:W-:Y:S04]  /*20660*/  STL [R1+0x3e0c], R88 ;  /* 0x003e0c5801007387 */ /* 0x000fe80000100800 */
[----:B------:R1:W-:Y:S04]  /*20670*/  STL [R1+0x3e08], R0 ;  /* 0x003e080001007387 */ /* 0x0003e80000100800 */
[----:B------:R-:W4:Y:S01]  /*20680*/  LDL.LU.64 R64, [R1+0x130] ;  /* 0x0001300001407983 */ /* 0x000f220000300a00 */
[----:B-1----:R-:W-:-:S03]  /*20690*/  IMAD.MOV.U32 R0, RZ, RZ, R89 ;  /* 0x000000ffff007224 */ /* 0x002fc600078e0059 */
[----:B--2---:R-:W-:Y:S04]  /*206a0*/  STL [R1+0x3e04], R248 ;  /* 0x003e04f801007387 */ /* 0x004fe80000100800 */
        /* <DEDUP_REMOVED lines=11> */
[----:B------:R1:W-:Y:S02]  /*20760*/  STL [R1+0x3de8], R0 ;  /* 0x003de80001007387 */ /* 0x0003e40000100800 */
[----:B-1----:R-:W-:Y:S02]  /*20770*/  IMAD.MOV.U32 R0, RZ, RZ, R235 ;  /* 0x000000ffff007224 */ /* 0x002fe400078e00eb */
[----:B------:R-:W2:Y:S04]  /*20780*/  LDL.LU.64 R234, [R1+0x108] ;  /* 0x0001080001ea7983 */ /* 0x000ea80000300a00 */
[----:B------:R1:W-:Y:S04]  /*20790*/  STL [R1+0x3de0], R0 ;  /* 0x003de00001007387 */ /* 0x0003e80000100800 */
[----:B------:R-:W-:Y:S01]  /*207a0*/  STL [R1+0x3de4], R82 ;  /* 0x003de45201007387 */ /* 0x000fe20000100800 */
[----:B-1----:R-:W-:-:S03]  /*207b0*/  IMAD.MOV.U32 R0, RZ, RZ, R83 ;  /* 0x000000ffff007224 */ /* 0x002fc600078e0053 */
[----:B---3--:R-:W-:Y:S04]  /*207c0*/  STL [R1+0x3ddc], R78 ;  /* 0x003ddc4e01007387 */ /* 0x008fe80000100800 */
[----:B------:R1:W-:Y:S04]  /*207d0*/  STL [R1+0x3dd8], R0 ;  /* 0x003dd80001007387 */ /* 0x0003e80000100800 */
[----:B------:R-:W3:Y:S04]  /*207e0*/  LDL.LU.64 R108, [R1+0x100] ;  /* 0x00010000016c7983 */ /* 0x000ee80000300a00 */
[----:B------:R-:W3:Y:S01]  /*207f0*/  LDL.LU.64 R104, [R1+0xf0] ;  /* 0x0000f00001687983 */ /* 0x000ee20000300a00 */
[----:B-1----:R-:W-:-:S05]  /*20800*/  IMAD.MOV.U32 R0, RZ, RZ, R79 ;  /* 0x000000ffff007224 */ /* 0x002fca00078e004f */
[----:B------:R1:W-:Y:S04]  /*20810*/  STL [R1+0x3dd0], R0 ;  /* 0x003dd00001007387 */ /* 0x0003e80000100800 */
[----:B------:R-:W-:Y:S04]  /*20820*/  STL [R1+0x3dd4], R74 ;  /* 0x003dd44a01007387 */ /* 0x000fe80000100800 */
[----:B------:R-:W3:Y:S01]  /*20830*/  LDL.LU.64 R100, [R1+0xd8] ;  /* 0x0000d80001647983 */ /* 0x000ee20000300a00 */
[----:B-1----:R-:W-:-:S03]  /*20840*/  IMAD.MOV.U32 R0, RZ, RZ, R75 ;  /* 0x000000ffff007224 */ /* 0x002fc600078e004b */
[----:B------:R-:W3:Y:S04]  /*20850*/  LDL.LU.64 R96, [R1+0xd0] ;  /* 0x0000d00001607983 */ /* 0x000ee80000300a00 */
[----:B------:R1:W-:Y:S04]  /*20860*/  STL [R1+0x3dc8], R0 ;  /* 0x003dc80001007387 */ /* 0x0003e80000100800 */
[----:B------:R-:W-:Y:S04]  /*20870*/  STL [R1+0x3dcc], R70 ;  /* 0x003dcc4601007387 */ /* 0x000fe80000100800 */
[----:B------:R-:W3:Y:S01]  /*20880*/  LDL.LU.64 R92, [R1+0xc0] ;  /* 0x0000c000015c7983 */ /* 0x000ee20000300a00 */
[----:B-1----:R-:W-:-:S03]  /*20890*/  IMAD.MOV.U32 R0, RZ, RZ, R71 ;  /* 0x000000ffff007224 */ /* 0x002fc600078e0047 */
[----:B------:R-:W3:Y:S04]  /*208a0*/  LDL.LU.64 R88, [R1+0xb0] ;  /* 0x0000b00001587983 */ /* 0x000ee80000300a00 */
[----:B------:R1:W-:Y:S04]  /*208b0*/  STL [R1+0x3dc0], R0 ;  /* 0x003dc00001007387 */ /* 0x0003e80000100800 */
[----:B----4-:R-:W-:Y:S04]  /*208c0*/  STL [R1+0x3dc4], R68 ;  /* 0x003dc44401007387 */ /* 0x010fe80000100800 */
[----:B------:R-:W4:Y:S01]  /*208d0*/  LDL.LU.64 R84, [R1+0xa8] ;  /* 0x0000a80001547983 */ /* 0x000f220000300a00 */
[----:B-1----:R-:W-:-:S03]  /*208e0*/  IMAD.MOV.U32 R0, RZ, RZ, R69 ;  /* 0x000000ffff007224 */ /* 0x002fc600078e0045 */
[----:B------:R-:W4:Y:S04]  /*208f0*/  LDL.LU.64 R82, [R1+0x98] ;  /* 0x0000980001527983 */ /* 0x000f280000300a00 */
[----:B------:R1:W-:Y:S04]  /*20900*/  STL [R1+0x3db8], R0 ;  /* 0x003db80001007387 */ /* 0x0003e80000100800 */
[----:B------:R-:W-:Y:S04]  /*20910*/  STL [R1+0x3dbc], R64 ;  /* 0x003dbc4001007387 */ /* 0x000fe80000100800 */
[----:B------:R-:W4:Y:S01]  /*20920*/  LDL.LU.64 R78, [R1+0x60] ;  /* 0x00006000014e7983 */ /* 0x000f220000300a00 */
[----:B-1----:R-:W-:-:S03]  /*20930*/  MOV R0, R65 ;  /* 0x0000004100007202 */ /* 0x002fc60000000f00 */
[----:B------:R-:W4:Y:S04]  /*20940*/  LDL.LU.64 R74, [R1+0x58] ;  /* 0x00005800014a7983 */ /* 0x000f280000300a00 */
[----:B------:R1:W-:Y:S04]  /*20950*/  STL [R1+0x3db0], R0 ;  /* 0x003db00001007387 */ /* 0x0003e80000100800 */
[----:B--2---:R-:W-:Y:S04]  /*20960*/  STL [R1+0x3db4], R248 ;  /* 0x003db4f801007387 */ /* 0x004fe80000100800 */
        /* <DEDUP_REMOVED lines=12> */
[----:B------:R-:W2:Y:S04]  /*20a30*/  LDL.LU.64 R234, [R1] ;  /* 0x0000000001ea7983 */ /* 0x000ea80000300a00 */
[----:B------:R3:W-:Y:S02]  /*20a40*/  STL [R1+0x3d98], R0 ;  /* 0x003d980001007387 */ /* 0x0007e40000100800 */
[----:B---3--:R-:W-:Y:S02]  /*20a50*/  IMAD.MOV.U32 R0, RZ, RZ, R109 ;  /* 0x000000ffff007224 */ /* 0x008fe400078e006d */
[----:B------:R-:W-:Y:S04]  /*20a60*/  STL [R1+0x3d9c], R108 ;  /* 0x003d9c6c01007387 */ /* 0x000fe80000100800 */
[----:B------:R-:W-:Y:S04]  /*20a70*/  STL [R1+0x3d94], R104 ;  /* 0x003d946801007387 */ /* 0x000fe80000100800 */
[----:B------:R1:W-:Y:S02]  /*20a80*/  STL [R1+0x3d90], R0 ;  /* 0x003d900001007387 */ /* 0x0003e40000100800 */
[----:B-1----:R-:W-:-:S02]  /*20a90*/  IMAD.MOV.U32 R0, RZ, RZ, R105 ;  /* 0x000000ffff007224 */ /* 0x002fc400078e0069 */
[----:B------:R-:W-:Y:S04]  /*20aa0*/  STL [R1+0x3d8c], R100 ;  /* 0x003d8c6401007387 */ /* 0x000fe80000100800 */
[----:B------:R1:W-:Y:S04]  /*20ab0*/  STL [R1+0x3d88], R0 ;  /* 0x003d880001007387 */ /* 0x0003e80000100800 */
[----:B------:R-:W-:Y:S01]  /*20ac0*/  STL [R1+0x3d84], R96 ;  /* 0x003d846001007387 */ /* 0x000fe20000100800 */
[----:B-1----:R-:W-:-:S05]  /*20ad0*/  IMAD.MOV.U32 R0, RZ, RZ, R101 ;  /* 0x000000ffff007224 */ /* 0x002fca00078e0065 */
[----:B------:R1:W-:Y:S04]  /*20ae0*/  STL [R1+0x3d80], R0 ;  /* 0x003d800001007387 */ /* 0x0003e80000100800 */
[----:B------:R-:W-:Y:S01]  /*20af0*/  STL [R1+0x3d7c], R92 ;  /* 0x003d7c5c01007387 */ /* 0x000fe20000100800 */
[----:B-1----:R-:W-:-:S05]  /*20b00*/  MOV R0, R97 ;  /* 0x0000006100007202 */ /* 0x002fca0000000f00 */
[----:B------:R1:W-:Y:S04]  /*20b10*/  STL [R1+0x3d78], R0 ;  /* 0x003d780001007387 */ /* 0x0003e80000100800 */
[----:B------:R-:W-:Y:S01]  /*20b20*/  STL [R1+0x3d74], R88 ;  /* 0x003d745801007387 */ /* 0x000fe20000100800 */
[----:B-1----:R-:W-:-:S05]  /*20b30*/  IMAD.MOV.U32 R0, RZ, RZ, R93 ;  /* 0x000000ffff007224 */ /* 0x002fca00078e005d */
[----:B------:R1:W-:Y:S02]  /*20b40*/  STL [R1+0x3d70], R0 ;  /* 0x003d700001007387 */ /* 0x0003e40000100800 */
[----:B-1----:R-:W-:Y:S02]  /*20b50*/  IMAD.MOV.U32 R0, RZ, RZ, R89 ;  /* 0x000000ffff007224 */ /* 0x002fe400078e0059 */
[----:B----4-:R-:W-:Y:S04]  /*20b60*/  STL [R1+0x3d6c], R84 ;  /* 0x003d6c5401007387 */ /* 0x010fe80000100800 */
[----:B------:R1:W-:Y:S04]  /*20b70*/  STL [R1+0x3d68], R0 ;  /* 0x003d680001007387 */ /* 0x0003e80000100800 */
[----:B------:R-:W-:Y:S01]  /*20b80*/  STL [R1+0x3d64], R82 ;  /* 0x003d645201007387 */ /* 0x000fe20000100800 */
[----:B-1----:R-:W-:-:S05]  /*20b90*/  IMAD.MOV.U32 R0, RZ, RZ, R85 ;  /* 0x000000ffff007224 */ /* 0x002fca00078e0055 */
[----:B------:R1:W-:Y:S04]  /*20ba0*/  STL [R1+0x3d60], R0 ;  /* 0x003d600001007387 */ /* 0x0003e80000100800 */
[----:B------:R-:W-:Y:S01]  /*20bb0*/  STL [R1+0x3d5c], R78 ;  /* 0x003d5c4e01007387 */ /* 0x000fe20000100800 */
[----:B-1----:R-:W-:-:S05]  /*20bc0*/  IMAD.MOV.U32 R0, RZ, RZ, R83 ;  /* 0x000000ffff007224 */ /* 0x002fca00078e0053 */
[----:B------:R1:W-:Y:S04]  /*20bd0*/  STL [R1+0x3d58], R0 ;  /* 0x003d580001007387 */ /* 0x0003e80000100800 */
[----:B------:R-:W-:Y:S01]  /*20be0*/  STL [R1+0x3d54], R74 ;  /* 0x003d544a01007387 */ /* 0x000fe20000100800 */
[----:B-1----:R-:W-:-:S05]  /*20bf0*/  IMAD.MOV.U32 R0, RZ, RZ, R79 ;  /* 0x000000ffff007224 */ /* 0x002fca00078e004f */
[----:B------:R1:W-:Y:S02]  /*20c00*/  STL [R1+0x3d50], R0 ;  /* 0x003d500001007387 */ /* 0x0003e40000100800 */
[----:B-1----:R-:W-:Y:S02]  /*20c10*/  IMAD.MOV.U32 R0, RZ, RZ, R75 ;  /* 0x000000ffff007224 */ /* 0x002fe400078e004b */
[----:B--2---:R-:W-:Y:S04]  /*20c20*/  STL [R1+0x3d4c], R70 ;  /* 0x003d4c4601007387 */ /* 0x004fe80000100800 */
[----:B------:R1:W-:Y:S04]  /*20c30*/  STL [R1+0x3d48], R0 ;  /* 0x003d480001007387 */ /* 0x0003e80000100800 */
[----:B------:R-:W-:Y:S01]  /*20c40*/  STL [R1+0x3d40], R68 ;  /* 0x003d404401007387 */ /* 0x000fe20000100800 */
[----:B-1----:R-:W-:-:S05]  /*20c50*/  MOV R0, R71 ;  /* 0x0000004700007202 */ /* 0x002fca0000000f00 */
        /* <DEDUP_REMOVED lines=162> */
[----:B------:R-:W2:Y:S04]  /*21680*/  LDL.LU.64 R88, [R1+0xff0] ;  /* 0x000ff00001587983 */ /* 0x000ea80000300a00 */
[----:B------:R-:W3:Y:S04]  /*21690*/  LDL.LU.64 R74, [R1+0xfe8] ;  /* 0x000fe800014a7983 */ /* 0x000ee80000300a00 */
[----:B------:R-:W-:Y:S04]  /*216a0*/  STL [R1+0x3ac8], R77 ;  /* 0x003ac84d01007387 */ /* 0x000fe80000100800 */
[----:B------:R-:W1:Y:S04]  /*216b0*/  LDL.LU.64 R84, [R1+0xfe0] ;  /* 0x000fe00001547983 */ /* 0x000e680000300a00 */
[----:B------:R-:W4:Y:S04]  /*216c0*/  LDL.LU.64 R70, [R1+0xfd8] ;  /* 0x000fd80001467983 */ /* 0x000f280000300a00 */
[----:B------:R-:W-:Y:S04]  /*216d0*/  STL [R1+0x3acc], R90 ;  /* 0x003acc5a01007387 */ /* 0x000fe80000100800 */
[----:B------:R1:W-:Y:S04]  /*216e0*/  STL [R1+0x3ac0], R91 ;  /* 0x003ac05b01007387 */ /* 0x0003e80000100800 */
[----:B------:R-:W4:Y:S04]  /*216f0*/  LDL.LU.64 R68, [R1+0xfd0] ;  /* 0x000fd00001447983 */ /* 0x000f280000300a00 */
[----:B------:R1:W-:Y:S04]  /*21700*/  STL [R1+0x3ac4], R106 ;  /* 0x003ac46a01007387 */ /* 0x0003e80000100800 */
[----:B------:R1:W-:Y:S04]  /*21710*/  STL [R1+0x3ab8], R107 ;  /* 0x003ab86b01007387 */ /* 0x0003e80000100800 */
[----:B------:R1:W-:Y:S04]  /*21720*/  STL [R1+0x3abc], R120 ;  /* 0x003abc7801007387 */ /* 0x0003e80000100800 */
[----:B------:R-:W4:Y:S04]  /*21730*/  LDL.LU.64 R82, [R1+0xfc8] ;  /* 0x000fc80001527983 */ /* 0x000f280000300a00 */
        /* <DEDUP_REMOVED lines=18> */
[----:B------:R-:W4:Y:S01]  /*21860*/  LDL.LU.64 R114, [R1+0xf98] ;  /* 0x000f980001727983 */ /* 0x000f220000300a00 */
[----:B--2---:R-:W-:-:S04]  /*21870*/  IMAD.WIDE R100, R3, 0x4, R88 ;  /* 0x0000000403647825 */ /* 0x004fc800078e0258 */
[C---:B---3--:R-:W-:Y:S01]  /*21880*/  IMAD.WIDE R96, R3.reuse, 0x4, R74 ;  /* 0x0000000403607825 */ /* 0x048fe200078e024a */
[----:B------:R2:W-:Y:S04]  /*21890*/  LDGSTS.E [R246+0x68600], [R100.64], P3 ;  /* 0x6860000064f67fae */ /* 0x0005e80009921844 */
[----:B------:R-:W3:Y:S01]  /*218a0*/  LDL.LU.64 R74, [R1+0xf90] ;  /* 0x000f9000014a7983 */ /* 0x000ee20000300a00 */
[----:B-1----:R-:W-:-:S03]  /*218b0*/  IMAD.WIDE R94, R3, 0x4, R84 ;  /* 0x00000004035e7825 */ /* 0x002fc600078e0254 */
[----:B------:R-:W2:Y:S01]  /*218c0*/  LDL.LU.64 R244, [R1+0xf88] ;  /* 0x000f880001f47983 */ /* 0x000ea20000300a00 */
[----:B----4-:R-:W-:-:S03]  /*218d0*/  IMAD.WIDE R92, R3, 0x4, R70 ;  /* 0x00000004035c7825 */ /* 0x010fc600078e0246 */
[----:B------:R1:W-:Y:S04]  /*218e0*/  STL.64 [R1+0x35b0], R100 ;  /* 0x0035b06401007387 */ /* 0x0003e80000100a00 */
[----:B------:R-:W4:Y:S04]  /*218f0*/  LDL.LU.64 R70, [R1+0xf80] ;  /* 0x000f800001467983 */ /* 0x000f280000300a00 */
[----:B------:R1:W-:Y:S01]  /*21900*/  LDGSTS.E [R246+0x68e00], [R96.64], P3 ;  /* 0x68e0000060f67fae */ /* 0x0003e20009921844 */
[----:B------:R-:W-:-:S03]  /*21910*/  IMAD.WIDE R90, R3, 0x4, R68 ;  /* 0x00000004035a7825 */ /* 0x000fc600078e0244 */
[----:B------:R1:W-:Y:S04]  /*21920*/  LDGSTS.E [R246+0x69600], [R94.64], P3 ;  /* 0x696000005ef67fae */ /* 0x0003e80009921844 */
[----:B------:R-:W4:Y:S04]  /*21930*/  LDL.LU.64 R68, [R1+0xf78] ;  /* 0x000f780001447983 */ /* 0x000f280000300a00 */
[----:B------:R1:W-:Y:S04]  /*21940*/  STL.64 [R1+0x35a8], R96 ;  /* 0x0035a86001007387 */ /* 0x0003e80000100a00 */
[----:B------:R-:W4:Y:S01]  /*21950*/  LDL.LU.64 R108, [R1+0xf70] ;  /* 0x000f7000016c7983 */ /* 0x000f220000300a00 */
[----:B------:R-:W-:-:S03]  /*21960*/  IMAD.WIDE R88, R3, 0x4, R82 ;  /* 0x0000000403587825 */ /* 0x000fc600078e0252 */
[----:B------:R1:W-:Y:S04]  /*21970*/  STL.64 [R1+0x35a0], R94 ;  /* 0x0035a05e01007387 */ /* 0x0003e80000100a00 */
[----:B------:R1:W-:Y:S04]  /*21980*/  LDGSTS.E [R246+0x69e00], [R92.64], P3 ;  /* 0x69e000005cf67fae */ /* 0x0003e80009921844 */
[----:B------:R1:W-:Y:S01]  /*21990*/  LDGSTS.E [R246+0x6a600], [R90.64], P3 ;  /* 0x6a6000005af67fae */ /* 0x0003e20009921844 */
[----:B------:R-:W-:-:S03]  /*219a0*/  IMAD.WIDE R86, R3, 0x4, R64 ;  /* 0x0000000403567825 */ /* 0x000fc600078e0240 */
[----:B------:R1:W-:Y:S04]  /*219b0*/  LDGSTS.E [R246+0x6ae00], [R88.64], P3 ;  /* 0x6ae0000058f67fae */ /* 0x0003e80009921844 */
[----:B------:R-:W4:Y:S04]  /*219c0*/  LDL.LU.64 R64, [R1+0xf68] ;  /* 0x000f680001407983 */ /* 0x000f280000300a00 */
[----:B------:R1:W-:Y:S04]  /*219d0*/  STL.64 [R1+0x3598], R92 ;  /* 0x0035985c01007387 */ /* 0x0003e80000100a00 */
[----:B------:R-:W4:Y:S04]  /*219e0*/  LDL.LU.64 R104, [R1+0xf60] ;  /* 0x000f600001687983 */ /* 0x000f280000300a00 */
[----:B------:R1:W-:Y:S01]  /*219f0*/  STL.64 [R1+0x3590], R90 ;  /* 0x0035905a01007387 */ /* 0x0003e20000100a00 */
[----:B------:R-:W-:-:S03]  /*21a00*/  IMAD.WIDE R84, R3, 0x4, R78 ;  /* 0x0000000403547825 */ /* 0x000fc600078e024e */
[----:B------:R1:W-:Y:S01]  /*21a10*/  LDGSTS.E [R246+0x6b600], [R86.64], P3 ;  /* 0x6b60000056f67fae */ /* 0x0003e20009921844 */
[----:B------:R-:W-:-:S03]  /*21a20*/  IMAD.WIDE R82, R3, 0x4, R248 ;  /* 0x0000000403527825 */ /* 0x000fc600078e02f8 */
[----:B------:R1:W-:Y:S04]  /*21a30*/  LDGSTS.E [R246+0x6be00], [R84.64], P3 ;  /* 0x6be0000054f67fae */ /* 0x0003e80009921844 */
[----:B------:R-:W4:Y:S04]  /*21a40*/  LDL.LU.64 R248, [R1+0xf58] ;  /* 0x000f580001f87983 */ /* 0x000f280000300a00 */
[----:B------:R1:W-:Y:S01]  /*21a50*/  STL.64 [R1+0x3588], R88 ;  /* 0x0035885801007387 */ /* 0x0003e20000100a00 */
[----:B------:R-:W-:-:S03]  /*21a60*/  IMAD.WIDE R80, R3, 0x4, R236 ;  /* 0x0000000403507825 */ /* 0x000fc600078e02ec */
[----:B------:R-:W4:Y:S04]  /*21a70*/  LDL.LU.64 R126, [R1+0xf50] ;  /* 0x000f5000017e7983 */ /* 0x000f280000300a00 */
[----:B------:R-:W4:Y:S04]  /*21a80*/  LDL.LU.64 R236, [R1+0xf48] ;  /* 0x000f480001ec7983 */ /* 0x000f280000300a00 */
[----:B------:R1:W-:Y:S04]  /*21a90*/  STL.64 [R1+0x3580], R86 ;  /* 0x0035805601007387 */ /* 0x0003e80000100a00 */
[----:B------:R1:W-:Y:S01]  /*21aa0*/  LDGSTS.E [R246+0x6c600], [R82.64], P3 ;  /* 0x6c60000052f67fae */ /* 0x0003e20009921844 */
[----:B------:R-:W-:-:S03]  /*21ab0*/  IMAD.WIDE R78, R3, 0x4, R234 ;  /* 0x00000004034e7825 */ /* 0x000fc600078e02ea */
[----:B------:R1:W-:Y:S04]  /*21ac0*/  LDGSTS.E [R246+0x6ce00], [R80.64], P3 ;  /* 0x6ce0000050f67fae */ /* 0x0003e80009921844 */
[----:B------:R-:W4:Y:S04]  /*21ad0*/  LDL.LU.64 R234, [R1+0xf40] ;  /* 0x000f400001ea7983 */ /* 0x000f280000300a00 */
[----:B------:R1:W-:Y:S01]  /*21ae0*/  STL.64 [R1+0x3578], R84 ;  /* 0x0035785401007387 */ /* 0x0003e20000100a00 */
[----:B------:R-:W-:-:S03]  /*21af0*/  IMAD.WIDE R76, R3, 0x4, R114 ;  /* 0x00000004034c7825 */ /* 0x000fc600078e0272 */
[----:B------:R-:W4:Y:S04]  /*21b00*/  LDL.LU.64 R122, [R1+0xf38] ;  /* 0x000f3800017a7983 */ /* 0x000f280000300a00 */
[----:B------:R1:W-:Y:S04]  /*21b10*/  STL.64 [R1+0x3570], R82 ;  /* 0x0035705201007387 */ /* 0x0003e80000100a00 */
[----:B------:R-:W4:Y:S04]  /*21b20*/  LDL.LU.64 R118, [R1+0xf30] ;  /* 0x000f300001767983 */ /* 0x000f280000300a00 */
[----:B------:R1:W-:Y:S04]  /*21b30*/  STL.64 [R1+0x3568], R80 ;  /* 0x0035685001007387 */ /* 0x0003e80000100a00 */
[----:B------:R-:W4:Y:S04]  /*21b40*/  LDL.LU.64 R114, [R1+0xf28] ;  /* 0x000f280001727983 */ /* 0x000f280000300a00 */
[----:B------:R1:W-:Y:S04]  /*21b50*/  STL.64 [R1+0x3560], R78 ;  /* 0x0035604e01007387 */ /* 0x0003e80000100a00 */
[----:B------:R1:W-:Y:S04]  /*21b60*/  STL.64 [R1+0x3558], R76 ;  /* 0x0035584c01007387 */ /* 0x0003e80000100a00 */
[----:B------:R1:W-:Y:S04]  /*21b70*/  LDGSTS.E [R246+0x6d600], [R78.64], P3 ;  /* 0x6d6000004ef67fae */ /* 0x0003e80009921844 */
[----:B------:R1:W-:Y:S01]  /*21b80*/  LDGSTS.E [R246+0x6de00], [R76.64], P3 ;  /* 0x6de000004cf67fae */ /* 0x0003e20009921844 */
[----:B---3--:R-:W-:-:S04]  /*21b90*/  IMAD.WIDE R74, R3, 0x4, R74 ;  /* 0x00000004034a7825 */ /* 0x008fc800078e024a */
[C---:B--2---:R-:W-:Y:S01]  /*21ba0*/  IMAD.WIDE R72, R3.reuse, 0x4, R244 ;  /* 0x0000000403487825 */ /* 0x044fe200078e02f4 */
[----:B------:R1:W-:Y:S04]  /*21bb0*/  LDGSTS.E [R246+0x6e600], [R74.64], P3 ;  /* 0x6e6000004af67fae */ /* 0x0003e80009921844 */
[----:B------:R-:W2:Y:S01]  /*21bc0*/  LDL.LU.64 R244, [R1+0xf20] ;  /* 0x000f200001f47983 */ /* 0x000ea20000300a00 */
[----:B----4-:R-:W-:-:S03]  /*21bd0*/  IMAD.WIDE R70, R3, 0x4, R70 ;  /* 0x0000000403467825 */ /* 0x010fc600078e0246 */
[----:B------:R3:W-:Y:S04]  /*21be0*/  STL.64 [R1+0x3550], R74 ;  /* 0x0035504a01007387 */ /* 0x0007e80000100a00 */
[----:B------:R1:W-:Y:S04]  /*21bf0*/  LDGSTS.E [R246+0x6ee00], [R72.64], P3 ;  /* 0x6ee0000048f67fae */ /* 0x0003e80009921844 */
[----:B------:R1:W-:Y:S01]  /*21c00*/  LDGSTS.E [R246+0x6f600], [R70.64], P3 ;  /* 0x6f60000046f67fae */ /* 0x0003e20009921844 */
[----:B------:R-:W-:-:S05]  /*21c10*/  IMAD.WIDE R68, R3, 0x4, R68 ;  /* 0x0000000403447825 */ /* 0x000fca00078e0244 */
[----:B------:R1:W-:Y:S01]  /*21c20*/  LDGSTS.E [R246+0x6fe00], [R68.64], P3 ;  /* 0x6fe0000044f67fae */ /* 0x0003e20009921844 */
[----:B------:R-:W-:-:S03]  /*21c30*/  IMAD.WIDE R66, R3, 0x4, R108 ;  /* 0x0000000403427825 */ /* 0x000fc600078e026c */
[----:B------:R-:W4:Y:S04]  /*21c40*/  LDL.LU.64 R108, [R1+0xf18] ;  /* 0x000f1800016c7983 */ /* 0x000f280000300a00 */
[----:B------:R3:W-:Y:S04]  /*21c50*/  STL.64 [R1+0x3548], R72 ;  /* 0x0035484801007387 */ /* 0x0007e80000100a00 */
[----:B------:R3:W-:Y:S04]  /*21c60*/  STL.64 [R1+0x3540], R70 ;  /* 0x0035404601007387 */ /* 0x0007e80000100a00 */
[----:B------:R1:W-:Y:S01]  /*21c70*/  LDGSTS.E [R246+0x70600], [R66.64], P3 ;  /* 0x7060000042f67fae */ /* 0x0003e20009921844 */
[----:B------:R-:W-:-:S05]  /*21c80*/  IMAD.WIDE R64, R3, 0x4, R64 ;  /* 0x0000000403407825 */ /* 0x000fca00078e0240 */
[----:B------:R1:W-:Y:S01]  /*21c90*/  LDGSTS.E [R246+0x70e00], [R64.64], P3 ;  /* 0x70e0000040f67fae */ /* 0x0003e20009921844 */
[----:B------:R-:W-:-:S03]  /*21ca0*/  IMAD.WIDE R62, R3, 0x4, R104 ;  /* 0x00000004033e7825 */ /* 0x000fc600078e0268 */
[----:B------:R-:W3:Y:S04]  /*21cb0*/  LDL.LU.64 R104, [R1+0xf10] ;  /* 0x000f100001687983 */ /* 0x000ee80000300a00 */
[----:B------:R1:W-:Y:S04]  /*21cc0*/  STL.64 [R1+0x3538], R68 ;  /* 0x0035384401007387 */ /* 0x0003e80000100a00 */
[----:B------:R1:W-:Y:S01]  /*21cd0*/  LDGSTS.E [R246+0x71600], [R62.64], P3 ;  /* 0x716000003ef67fae */ /* 0x0003e20009921844 */
[----:B------:R-:W-:-:S03]  /*21ce0*/  IMAD.WIDE R60, R3, 0x4, R248 ;  /* 0x00000004033c7825 */ /* 0x000fc600078e02f8 */
[----:B------:R-:W3:Y:S04]  /*21cf0*/  LDL.LU.64 R248, [R1+0xf08] ;  /* 0x000f080001f87983 */ /* 0x000ee80000300a00 */
[----:B------:R1:W-:Y:S04]  /*21d00*/  STL.64 [R1+0x3530], R66 ;  /* 0x0035304201007387 */ /* 0x0003e80000100a00 */
[----:B------:R1:W-:Y:S01]  /*21d10*/  STL.64 [R1+0x3528], R64 ;  /* 0x0035284001007387 */ /* 0x0003e20000100a00 */
[----:B------:R-:W-:-:S03]  /*21d20*/  IMAD.WIDE R56, R3, 0x4, R236 ;  /* 0x0000000403387825 */ /* 0x000fc600078e02ec */
[----:B------:R-:W3:Y:S04]  /*21d30*/  LDL.LU.64 R236, [R1+0xf00] ;  /* 0x000f000001ec7983 */ /* 0x000ee80000300a00 */
[----:B------:R1:W-:Y:S01]  /*21d40*/  STL.64 [R1+0x3520], R62 ;  /* 0x0035203e01007387 */ /* 0x0003e20000100a00 */
[----:B------:R-:W-:-:S03]  /*21d50*/  IMAD.WIDE R58, R3, 0x4, R126 ;  /* 0x00000004033a7825 */ /* 0x000fc600078e027e */
[----:B------:R1:W-:Y:S04]  /*21d60*/  LDGSTS.E [R246+0x71e00], [R60.64], P3 ;  /* 0x71e000003cf67fae */ /* 0x0003e80009921844 */
[----:B------:R1:W-:Y:S01]  /*21d70*/  LDGSTS.E [R246+0x72600], [R58.64], P3 ;  /* 0x726000003af67fae */ /* 0x0003e20009921844 */
[----:B------:R-:W-:-:S03]  /*21d80*/  IMAD.WIDE R54, R3, 0x4, R234 ;  /* 0x0000000403367825 */ /* 0x000fc600078e02ea */
[----:B------:R-:W3:Y:S04]  /*21d90*/  LDL.LU.64 R234, [R1+0xef8] ;  /* 0x000ef80001ea7983 */ /* 0x000ee80000300a00 */
[----:B------:R1:W-:Y:S04]  /*21da0*/  STL.64 [R1+0x3518], R60 ;  /* 0x0035183c01007387 */ /* 0x0003e80000100a00 */
[----:B------:R1:W-:Y:S01]  /*21db0*/  STL.64 [R1+0x3510], R58 ;  /* 0x0035103a01007387 */ /* 0x0003e20000100a00 */
[----:B------:R-:W-:-:S03]  /*21dc0*/  IMAD.WIDE R52, R3, 0x4, R122 ;  /* 0x0000000403347825 */ /* 0x000fc600078e027a */
[----:B------:R-:W3:Y:S04]  /*21dd0*/  LDL.LU.64 R150, [R1+0xef0] ;  /* 0x000ef00001967983 */ /* 0x000ee80000300a00 */
[----:B------:R-:W3:Y:S04]  /*21de0*/  LDL.LU.64 R146, [R1+0xee8] ;  /* 0x000ee80001927983 */ /* 0x000ee80000300a00 */
        /* <DEDUP_REMOVED lines=8> */
[----:B------:R1:W-:Y:S04]  /*21e70*/  STL.64 [R1+0x34f8], R52 ;  /* 0x0034f83401007387 */ /* 0x0003e80000100a00 */
[----:B------:R-:W3:Y:S04]  /*21e80*/  LDL.LU.64 R126, [R1+0xce0] ;  /* 0x000ce000017e7983 */ /* 0x000ee80000300a00 */
[----:B------:R-:W3:Y:S04]  /*21e90*/  LDL.LU.64 R122, [R1+0xcb8] ;  /* 0x000cb800017a7983 */ /* 0x000ee80000300a00 */
[----:B------:R1:W-:Y:S04]  /*21ea0*/  STL.64 [R1+0x34f0], R50 ;  /* 0x0034f03201007387 */ /* 0x0003e80000100a00 */
[----:B------:R-:W3:Y:S04]  /*21eb0*/  LDL.LU.64 R118, [R1+0xc88] ;  /* 0x000c880001767983 */ /* 0x000ee80000300a00 */
[----:B------:R-:W3:Y:S04]  /*21ec0*/  LDL.LU.64 R114, [R1+0xc70] ;  /* 0x000c700001727983 */ /* 0x000ee80000300a00 */
[----:B------:R1:W-:Y:S04]  /*21ed0*/  STL.64 [R1+0x34e8], R48 ;  /* 0x0034e83001007387 */ /* 0x0003e80000100a00 */
[----:B------:R1:W-:Y:S04]  /*21ee0*/  LDGSTS.E [R246+0x72e00], [R56.64], P3 ;  /* 0x72e0000038f67fae */ /* 0x0003e80009921844 */
[----:B------:R1:W-:Y:S04]  /*21ef0*/  LDGSTS.E [R246+0x73600], [R54.64], P3 ;  /* 0x7360000036f67fae */ /* 0x0003e80009921844 */
[----:B------:R1:W-:Y:S04]  /*21f00*/  LDGSTS.E [R246+0x73e00], [R52.64], P3 ;  /* 0x73e0000034f67fae */ /* 0x0003e80009921844 */
[----:B------:R1:W-:Y:S04]  /*21f10*/  LDGSTS.E [R246+0x74600], [R50.64], P3 ;  /* 0x7460000032f67fae */ /* 0x0003e80009921844 */
[----:B------:R1:W-:Y:S01]  /*21f20*/  LDGSTS.E [R246+0x74e00], [R48.64], P3 ;  /* 0x74e0000030f67fae */ /* 0x0003e20009921844 */
[----:B--2---:R-:W-:-:S03]  /*21f30*/  IMAD.WIDE R46, R3, 0x4, R244 ;  /* 0x00000004032e7825 */ /* 0x004fc600078e02f4 */
[----:B------:R-:W2:Y:S04]  /*21f40*/  LDL.LU.64 R244, [R1+0xc60] ;  /* 0x000c600001f47983 */ /* 0x000ea80000300a00 */
[----:B------:R1:W-:Y:S01]  /*21f50*/  LDGSTS.E [R246+0x75600], [R46.64], P3 ;  /* 0x756000002ef67fae */ /* 0x0003e20009921844 */
[----:B----4-:R-:W-:-:S03]  /*21f60*/  IMAD.WIDE R44, R3, 0x4, R108 ;  /* 0x00000004032c7825 */ /* 0x010fc600078e026c */
[----:B------:R-:W4:Y:S04]  /*21f70*/  LDL.LU.64 R108, [R1+0xc48] ;  /* 0x000c4800016c7983 */ /* 0x000f280000300a00 */
[----:B------:R1:W-:Y:S04]  /*21f80*/  STL.64 [R1+0x34e0], R46 ;  /* 0x0034e02e01007387 */ /* 0x0003e80000100a00 */
[----:B------:R1:W-:Y:S01]  /*21f90*/  LDGSTS.E [R246+0x75e00], [R44.64], P3 ;  /* 0x75e000002cf67fae */ /* 0x0003e20009921844 */
[----:B---3--:R-:W-:-:S03]  /*21fa0*/  IMAD.WIDE R42, R3, 0x4, R104 ;  /* 0x00000004032a7825 */ /* 0x008fc600078e0268 */
[----:B------:R-:W3:Y:S04]  /*21fb0*/  LDL.LU.64 R104, [R1+0xc30] ;  /* 0x000c300001687983 */ /* 0x000ee80000300a00 */
[----:B------:R1:W-:Y:S01]  /*21fc0*/  LDGSTS.E [R246+0x76600], [R42.64], P3 ;  /* 0x766000002af67fae */ /* 0x0003e20009921844 */
[----:B------:R-:W-:-:S03]  /*21fd0*/  IMAD.WIDE R40, R3, 0x4, R248 ;  /* 0x0000000403287825 */ /* 0x000fc600078e02f8 */
[----:B------:R-:W3:Y:S04]  /*21fe0*/  LDL.LU.64 R248, [R1+0xc10] ;  /* 0x000c100001f87983 */ /* 0x000ee80000300a00 */
[----:B------:R1:W-:Y:S04]  /*21ff0*/  STL.64 [R1+0x34d8], R44 ;  /* 0x0034d82c01007387 */ /* 0x0003e80000100a00 */
[----:B------:R1:W-:Y:S01]  /*22000*/  LDGSTS.E [R246+0x76e00], [R40.64], P3 ;  /* 0x76e0000028f67fae */ /* 0x0003e20009921844 */
[----:B------:R-:W-:-:S03]  /*22010*/  IMAD.WIDE R38, R3, 0x4, R236 ;  /* 0x0000000403267825 */ /* 0x000fc600078e02ec */
[----:B------:R-:W3:Y:S04]  /*22020*/  LDL.LU.64 R236, [R1+0xbf8] ;  /* 0x000bf80001ec7983 */ /* 0x000ee80000300a00 */
[----:B------:R1:W-:Y:S01]  /*22030*/  LDGSTS.E [R246+0x77600], [R38.64], P3 ;  /* 0x7760000026f67fae */ /* 0x0003e20009921844 */
[----:B------:R-:W-:-:S03]  /*22040*/  IMAD.WIDE R36, R3, 0x4, R234 ;  /* 0x0000000403247825 */ /* 0x000fc600078e02ea */
[----:B------:R-:W3:Y:S04]  /*22050*/  LDL.LU.64 R234, [R1+0xff8] ;  /* 0x000ff80001ea7983 */ /* 0x000ee80000300a00 */
[----:B------:R1:W-:Y:S04]  /*22060*/  STL.64 [R1+0x34d0], R42 ;  /* 0x0034d02a01007387 */ /* 0x0003e80000100a00 */
[----:B------:R1:W-:Y:S01]  /*22070*/  STL.64 [R1+0x34c8], R40 ;  /* 0x0034c82801007387 */ /* 0x0003e20000100a00 */
[----:B------:R-:W-:-:S03]  /*22080*/  IMAD.WIDE R34, R3, 0x4, R150 ;  /* 0x0000000403227825 */ /* 0x000fc600078e0296 */
[----:B------:R1:W-:Y:S01]  /*22090*/  STL.64 [R1+0x34c0], R38 ;  /* 0x0034c02601007387 */ /* 0x0003e20000100a00 */
[----:B------:R-:W-:-:S03]  /*220a0*/  IMAD.WIDE R32, R3, 0x4, R146 ;  /* 0x0000000403207825 */ /* 0x000fc600078e0292 */
[----:B------:R1:W-:Y:S01]  /*220b0*/  STL.64 [R1+0x34b8], R36 ;  /* 0x0034b82401007387 */ /* 0x0003e20000100a00 */
[----:B------:R-:W-:-:S03]  /*220c0*/  IMAD.WIDE R30, R3, 0x4, R142 ;  /* 0x00000004031e7825 */ /* 0x000fc600078e028e */
[----:B------:R1:W-:Y:S01]  /*220d0*/  STL.64 [R1+0x34b0], R34 ;  /* 0x0034b02201007387 */ /* 0x0003e20000100a00 */
[----:B------:R-:W-:-:S03]  /*220e0*/  IMAD.WIDE R28, R3, 0x4, R138 ;  /* 0x00000004031c7825 */ /* 0x000fc600078e028a */
        /* <DEDUP_REMOVED lines=27> */
[----:B------:R2:W-:Y:S04]  /*222a0*/  STL.64 [R1+0x3460], R14 ;  /* 0x0034600e01007387 */ /* 0x0005e80000100a00 */
[----:B------:R1:W-:Y:S01]  /*222b0*/  LDGSTS.E [R246+0x7d600], [R14.64], P3 ;  /* 0x7d6000000ef67fae */ /* 0x0003e20009921844 */
[----:B----4-:R-:W-:-:S05]  /*222c0*/  IMAD.WIDE R12, R3, 0x4, R108 ;  /* 0x00000004030c7825 */ /* 0x010fca00078e026c */
[----:B------:R2:W-:Y:S04]  /*222d0*/  STL.64 [R1+0x3458], R12 ;  /* 0x0034580c01007387 */ /* 0x0005e80000100a00 */
[----:B------:R1:W-:Y:S01]  /*222e0*/  LDGSTS.E [R246+0x7de00], [R12.64], P3 ;  /* 0x7de000000cf67fae */ /* 0x0003e20009921844 */
[----:B---3--:R-:W-:-:S05]  /*222f0*/  IMAD.WIDE R10, R3, 0x4, R104 ;  /* 0x00000004030a7825 */ /* 0x008fca00078e0268 */
[----:B------:R2:W-:Y:S04]  /*22300*/  STL.64 [R1+0x3450], R10 ;  /* 0x0034500a01007387 */ /* 0x0005e80000100a00 */
[----:B------:R1:W-:Y:S01]  /*22310*/  LDGSTS.E [R246+0x7e600], [R10.64], P3 ;  /* 0x7e6000000af67fae */ /* 0x0003e20009921844 */
[----:B------:R-:W-:-:S05]  /*22320*/  IMAD.WIDE R8, R3, 0x4, R248 ;  /* 0x0000000403087825 */ /* 0x000fca00078e02f8 */
[----:B------:R2:W-:Y:S04]  /*22330*/  STL.64 [R1+0x3448], R8 ;  /* 0x0034480801007387 */ /* 0x0005e80000100a00 */
[----:B------:R1:W-:Y:S01]  /*22340*/  LDGSTS.E [R246+0x7ee00], [R8.64], P3 ;  /* 0x7ee0000008f67fae */ /* 0x0003e20009921844 */
[----:B------:R-:W-:-:S05]  /*22350*/  IMAD.WIDE R6, R3, 0x4, R236 ;  /* 0x0000000403067825 */ /* 0x000fca00078e02ec */
[----:B------:R2:W-:Y:S04]  /*22360*/  STL.64 [R1+0x35b8], R6 ;  /* 0x0035b80601007387 */ /* 0x0005e80000100a00 */
[----:B------:R1:W-:Y:S01]  /*22370*/  LDGSTS.E [R246+0x7f600], [R6.64], P3 ;  /* 0x7f60000006f67fae */ /* 0x0003e20009921844 */
[----:B------:R-:W-:-:S05]  /*22380*/  IMAD.WIDE R4, R3, 0x4, R234 ;  /* 0x0000000403047825 */ /* 0x000fca00078e02ea */
[----:B------:R2:W-:Y:S04]  /*22390*/  STL.64 [R1+0x35c0], R4 ;  /* 0x0035c00401007387 */ /* 0x0005e80000100a00 */
[----:B------:R2:W-:Y:S04]  /*223a0*/  STL [R1+0x3a80], R112 ;  /* 0x003a807001007387 */ /* 0x0005e80000100800 */
        /* <DEDUP_REMOVED lines=13> */
[----:B------:R1:W-:Y:S04]  /*22480*/  LDGSTS.E [R246+0x7fe00], [R4.64], P3 ;  /* 0x7fe0000004f67fae */ /* 0x0003e80009921844 */
[----:B------:R2:W-:Y:S04]  /*22490*/  STL [R1+0x3a4c], R98 ;  /* 0x003a4c6201007387 */ /* 0x0005e80000100800 */
[----:B------:R2:W-:Y:S04]  /*224a0*/  STL [R1+0x3a44], R99 ;  /* 0x003a446301007387 */ /* 0x0005e80000100800 */
[----:B-1----:R-:W1:Y:S04]  /*224b0*/  S2R R246, SR_TID.X ;  /* 0x0000000000f67919 */ /* 0x002e680000002100 */
[----:B------:R-:W0:Y:S01]  /*224c0*/  LDGDEPBAR ;  /* 0x00000000000079af */ /* 0x000e220000000000 */
[----:B------:R-:W-:Y:S05]  /*224d0*/  @P5 BRA `(.L_x_0) ;  /* 0x00007f8000005947 */ /* 0x000fea0003800000 */
[----:B------:R3:W-:Y:S01]  /*224e0*/  STL [R1+0x1140], RZ ;  /* 0x001140ff01007387 */ /* 0x0007e20000100800 */
[----:B-1----:R-:W-:Y:S01]  /*224f0*/  IMAD.SHL.U32 R0, R246, 0x40, RZ ;  /* 0x00000040f6007824 */ /* 0x002fe200078e00ff */
[----:B------:R-:W-:Y:S01]  /*22500*/  CS2R R28, SRZ ;  /* 0x00000000001c7805 */ /* 0x000fe2000001ff00 */
[----:B------:R-:W-:Y:S01]  /*22510*/  CS2R R30, SRZ ;  /* 0x00000000001e7805 */ /* 0x000fe2000001ff00 */
[----:B------:R3:W-:Y:S01]  /*22520*/  STL [R1+0x1144], RZ ;  /* 0x001144ff01007387 */ /* 0x0007e20000100800 */
[----:B------:R-:W-:Y:S01]  /*22530*/  CS2R R24, SRZ ;  /* 0x0000000000187805 */ /* 0x000fe2000001ff00 */
[----:B------:R-:W-:Y:S01]  /*22540*/  LOP3.LUT R0, R0, 0x800, RZ, 0xc0, !PT ;  /* 0x0000080000007812 */ /* 0x000fe200078ec0ff */
[----:B------:R-:W-:Y:S01]  /*22550*/  CS2R R26, SRZ ;  /* 0x00000000001a7805 */ /* 0x000fe2000001ff00 */
[----:B------:R3:W-:Y:S01]  /*22560*/  STL [R1+0x1148], RZ ;  /* 0x001148ff01007387 */ /* 0x0007e20000100800 */
[----:B------:R-:W-:Y:S01]  /*22570*/  CS2R R20, SRZ ;  /* 0x0000000000147805 */ /* 0x000fe2000001ff00 */
[----:B------:R-:W-:Y:S01]  /*22580*/  CS2R R22, SRZ ;  /* 0x0000000000167805 */ /* 0x000fe2000001ff00 */
[----:B------:R-:W-:Y:S01]  /*22590*/  CS2R R16, SRZ ;  /* 0x0000000000107805 */ /* 0x000fe2000001ff00 */
[----:B------:R3:W-:Y:S01]  /*225a0*/  STL [R1+0x114c], RZ ;  /* 0x00114cff01007387 */ /* 0x0007e20000100800 */
[----:B------:R-:W-:Y:S01]  /*225b0*/  CS2R R18, SRZ ;  /* 0x0000000000127805 */ /* 0x000fe2000001ff00 */
[----:B--2---:R-:W-:Y:S01]  /*225c0*/  CS2R R12, SRZ ;  /* 0x00000000000c7805 */ /* 0x004fe2000001ff00 */
[----:B------:R-:W-:Y:S01]  /*225d0*/  CS2R R14, SRZ ;  /* 0x00000000000e7805 */ /* 0x000fe2000001ff00 */
[----:B------:R3:W-:Y:S01]  /*225e0*/  STL [R1+0x1130], RZ ;  /* 0x001130ff01007387 */ /* 0x0007e20000100800 */
[----:B------:R-:W-:Y:S01]  /*225f0*/  CS2R R8, SRZ ;  /* 0x0000000000087805 */ /* 0x000fe2000001ff00 */
[----:B------:R-:W-:-:S02]  /*22600*/  CS2R R10, SRZ ;  /* 0x00000000000a7805 */ /* 0x000fc4000001ff00 */
[----:B------:R3:W-:Y:S04]  /*22610*/  STL [R1+0x1134], RZ ;  /* 0x001134ff01007387 */ /* 0x0007e80000100800 */
        /* <DEDUP_REMOVED lines=1896> */
[----:B------:R3:W-:Y:S04]  /*29ca0*/  STL [R1+0x4474], R0 ;  /* 0x0044740001007387 */ /* 0x0007e80000100800 */
        /* <DEDUP_REMOVED lines=121> */
[----:B------:R3:W-:Y:S01]  /*2a440*/  STL [R1+0x1e1c], RZ ;  /* 0x001e1cff01007387 */ /* 0x0007e20000100800 */
[----:B------:R-:W-:Y:S05]  /*2a450*/  BRA `(.L_x_1) ;  /* 0x00093c5000007947 */ /* 0x000fea0003800000 */
.L_x_0:
[----:B--2---:R-:W-:Y:S01]  /*2a460*/  IMAD.MOV.U32 R8, RZ, RZ, 0x1 ;  /* 0x00000001ff087424 */ /* 0x004fe200078e00ff */
[----:B------:R-:W-:Y:S01]  /*2a470*/  STL [R1+0x3444], RZ ;  /* 0x003444ff01007387 */ /* 0x000fe20000100800 */
[----:B------:R-:W-:Y:S01]  /*2a480*/  IMAD.MOV.U32 R7, RZ, RZ, -0x1 ;  /* 0xffffffffff077424 */ /* 0x000fe200078e00ff */
[C---:B-1----:R-:W-:Y:S01]  /*2a490*/  LOP3.LUT R5, R246.reuse, 0x7, RZ, 0xc0, !PT ;  /* 0x00000007f6057812 */ /* 0x042fe200078ec0ff */
[----:B------:R-:W-:Y:S01]  /*2a4a0*/  IMAD.SHL.U32 R6, R246, 0x2, RZ ;  /* 0x00000002f6067824 */ /* 0x000fe200078e00ff */
[----:B------:R1:W-:Y:S01]  /*2a4b0*/  STL [R1+0x3430], R8 ;  /* 0x0034300801007387 */ /* 0x0003e20000100800 */
[----:B------:R-:W-:Y:S01]  /*2a4c0*/  MOV R2, 0x3f ;  /* 0x0000003f00027802 */ /* 0x000fe20000000f00 */
[----:B------:R-:W-:Y:S01]  /*2a4d0*/  CS2R R28, SRZ ;  /* 0x00000000001c7805 */ /* 0x000fe2000001ff00 */
[----:B------:R-:W-:Y:S01]  /*2a4e0*/  IMAD R5, R5, 0x110, RZ ;  /* 0x0000011005057824 */ /* 0x000fe200078e02ff */
[----:B------:R2:W-:Y:S01]  /*2a4f0*/  STL [R1+0x343c], R7 ;  /* 0x00343c0701007387 */ /* 0x0005e20000100800 */
[----:B------:R-:W-:Y:S01]  /*2a500*/  IADD3 R2, R2, c[0x0][0x180], RZ ;  /* 0x0000600002027a10 */ /* 0x000fe20007ffe0ff */
[----:B------:R-:W-:Y:S01]  /*2a510*/  CS2R R30, SRZ ;  /* 0x00000000001e7805 */ /* 0x000fe2000001ff00 */
[----:B------:R-:W-:Y:S01]  /*2a520*/  SHF.R.S32.HI R0, RZ, 0x1f, R247 ;  /* 0x0000001fff007819 */ /* 0x000fe200000114f7 */
[----:B------:R-:W-:Y:S01]  /*2a530*/  STL [R1+0x1140], RZ ;  /* 0x001140ff01007387 */ /* 0x000fe20000100800 */
[----:B------:R-:W-:Y:S01]  /*2a540*/  LOP3.LUT R5, R5, 0x30, R6, 0x78, !PT ;  /* 0x0000003005057812 */ /* 0x000fe200078e7806 */
[----:B------:R-:W-:Y:S01]  /*2a550*/  IMAD.SHL.U32 R6, R246, 0x40, RZ ;  /* 0x00000040f6067824 */ /* 0x000fe200078e00ff */
[----:B------:R-:W-:Y:S01]  /*2a560*/  SHF.R.S32.HI R4, RZ, 0x1f, R2 ;  /* 0x0000001fff047819 */ /* 0x000fe20000011402 */
[----:B------:R-:W-:Y:S01]  /*2a570*/  STL [R1+0x1144], RZ ;  /* 0x001144ff01007387 */ /* 0x000fe20000100800 */
[----:B------:R-:W-:Y:S01]  /*2a580*/  SHF.L.U64.HI R0, R247, 0x2, R0 ;  /* 0x00000002f7007819 */ /* 0x000fe20000010200 */
[----:B------:R-:W-:Y:S01]  /*2a590*/  CS2R R24, SRZ ;  /* 0x0000000000187805 */ /* 0x000fe2000001ff00 */
[----:B------:R-:W-:Y:S01]  /*2a5a0*/  LEA.HI R4, R4, R2, RZ, 0x6 ;  /* 0x0000000204047211 */ /* 0x000fe200078f30ff */
[----:B------:R-:W-:Y:S01]  /*2a5b0*/  STL [R1+0x1148], RZ ;  /* 0x001148ff01007387 */ /* 0x000fe20000100800 */
[----:B------:R-:W-:Y:S01]  /*2a5c0*/  LOP3.LUT R6, R6, 0x800, RZ, 0xc0, !PT ;  /* 0x0000080006067812 */ /* 0x000fe200078ec0ff */
[----:B------:R-:W-:Y:S01]  /*2a5d0*/  CS2R R26, SRZ ;  /* 0x00000000001a7805 */ /* 0x000fe2000001ff00 */
[----:B------:R-:W-:Y:S01]  /*2a5e0*/  SHF.R.S32.HI R32, RZ, 0x6, R4 ;  /* 0x00000006ff207819 */ /* 0x000fe20000011404 */
[----:B------:R-:W-:Y:S01]  /*2a5f0*/  STL [R1+0x114c], RZ ;  /* 0x00114cff01007387 */ /* 0x000fe20000100800 */
[----:B------:R-:W-:Y:S01]  /*2a600*/  LOP3.LUT R4, R5, R6, RZ, 0xfc, !PT ;  /* 0x0000000605047212 */ /* 0x000fe200078efcff */
[----:B------:R-:W-:Y:S01]  /*2a610*/  CS2R R20, SRZ ;  /* 0x0000000000147805 */ /* 0x000fe2000001ff00 */
[----:B------:R-:W-:Y:S01]  /*2a620*/  SHF.R.S32.HI R2, RZ, 0x1f, R3 ;  /* 0x0000001fff027819 */ /* 0x000fe20000011403 */
[----:B------:R-:W-:Y:S01]  /*2a630*/  STL [R1+0x1130], RZ ;  /* 0x001130ff01007387 */ /* 0x000fe20000100800 */
[----:B------:R-:W-:Y:S01]  /*2a640*/  CS2R R22, SRZ ;  /* 0x0000000000167805 */ /* 0x000fe2000001ff00 */
[----:B------:R-:W-:Y:S01]  /*2a650*/  CS2R R16, SRZ ;  /* 0x0000000000107805 */ /* 0x000fe2000001ff00 */
[----:B------:R-:W-:Y:S01]  /*2a660*/  SHF.L.U64.HI R2, R3, 0x2, R2 ;  /* 0x0000000203027819 */ /* 0x000fe20000010202 */
[----:B------:R-:W-:Y:S01]  /*2a670*/  STL [R1+0x1134], RZ ;  /* 0x001134ff01007387 */ /* 0x000fe20000100800 */
[----:B------:R-:W-:Y:S01]  /*2a680*/  LOP3.LUT R3, R246, 0x3, RZ, 0xc0, !PT ;  /* 0x00000003f6037812 */ /* 0x000fe200078ec0ff */
[----:B------:R-:W-:Y:S01]  /*2a690*/  CS2R R18, SRZ ;  /* 0x0000000000127805 */ /* 0x000fe2000001ff00 */
[----:B------:R-:W-:Y:S01]  /*2a6a0*/  CS2R R12, SRZ ;  /* 0x00000000000c7805 */ /* 0x000fe2000001ff00 */
[----:B------:R-:W-:Y:S01]  /*2a6b0*/  STL [R1+0x1138], RZ ;  /* 0x001138ff01007387 */ /* 0x000fe20000100800 */
[----:B------:R-:W-:Y:S01]  /*2a6c0*/  CS2R R14, SRZ ;  /* 0x00000000000e7805 */ /* 0x000fe2000001ff00 */
[----:B------:R-:W-:Y:S01]  /*2a6d0*/  IMAD R3, R3, 0x820, RZ ;  /* 0x0000082003037824 */ /* 0x000fe200078e02ff */
[----:B-1----:R-:W-:Y:S01]  /*2a6e0*/  CS2R R8, SRZ ;  /* 0x0000000000087805 */ /* 0x002fe2000001ff00 */
[----:B------:R-:W-:Y:S01]  /*2a6f0*/  STL [R1+0x113c], RZ ;  /* 0x00113cff01007387 */ /* 0x000fe20000100800 */
[----:B------:R-:W-:-:S02]  /*2a700*/  CS2R R10, SRZ ;  /* 0x00000000000a7805 */ /* 0x000fc4000001ff00 */
[----:B--2---:R-:W-:Y:S01]  /*2a710*/  LOP3.LUT R7, R3, 0x5c, R246, 0x78, !PT ;  /* 0x0000005c03077812 */ /* 0x004fe200078e78f6 */
[----:B------:R-:W-:Y:S01]  /*2a720*/  STL [R1+0x1120], RZ ;  /* 0x001120ff01007387 */ /* 0x000fe20000100800 */
[----:B------:R-:W-:Y:S02]  /*2a730*/  LOP3.LUT R3, R4, 0x40, RZ, 0x3c, !PT ;  /* 0x0000004004037812 */ /* 0x000fe400078e3cff */
[----:B------:R-:W-:Y:S01]  /*2a740*/  LOP3.LUT R5, R7, 0x20, RZ, 0x3c, !PT ;  /* 0x0000002007057812 */ /* 0x000fe200078e3cff */
[----:B------:R-:W-:Y:S04]  /*2a750*/  STL [R1+0x1124], RZ ;  /* 0x001124ff01007387 */ /* 0x000fe80000100800 */
        /* <DEDUP_REMOVED lines=1829> */
[----:B------:R1:W-:Y:S04]  /*319b0*/  STL [R1+0x4474], R6 ;  /* 0x0044740601007387 */ /* 0x0003e80000100800 */
[----:B------:R2:W-:Y:S04]  /*319c0*/  STL [R1+0x27dc], RZ ;  /* 0x0027dcff01007387 */ /* 0x0005e80000100800 */
[----:B------:R2:W-:Y:S01]  /*319d0*/  STL [R1+0x27c0], RZ ;  /* 0x0027c0ff01007387 */ /* 0x0005e20000100800 */
[----:B-1----:R-:W-:-:S03]  /*319e0*/  IADD3 R6, R32, -0x2, RZ ;  /* 0xfffffffe20067810 */ /* 0x002fc60007ffe0ff */
        /* <DEDUP_REMOVED lines=184> */
[----:B------:R2:W-:Y:S02]  /*32570*/  STL [R1+0x445c], R3 ;  /* 0x00445c0301007387 */ /* 0x0005e40000100800 */
.L_x_2:
[----:B--23--:R-:W2:Y:S01]  /*32580*/  LDL.LU R3, [R1+0x343c] ;  /* 0x00343c0001037983 */ /* 0x00cea20000300800 */
[----:B------:R-:W-:-:S04]  /*32590*/  DEPBAR.LE SB0, 0x2 ;  /* 0x000080800000791a */ /* 0x000fc80000000000 */
[----:B------:R-:W3:Y:S04]  /*325a0*/  LDL R6, [R1+0x3a40] ;  /* 0x003a400001067983 */ /* 0x000ee80000100800 */
[----:B------:R-:W1:Y:S04]  /*325b0*/  S2R R32, SR_TID.X ;  /* 0x0000000000207919 */ /* 0x000e680000002100 */
[----:B-----5:R-:W-:Y:S04]  /*325c0*/  STL [R1+0x4618], R252 ;  /* 0x004618fc01007387 */ /* 0x020fe80000100800 */
[----:B------:R-:W-:Y:S04]  /*325d0*/  STL [R1+0x4614], R2 ;  /* 0x0046140201007387 */ /* 0x000fe80000100800 */
[----:B------:R-:W-:Y:S01]  /*325e0*/  STL [R1+0x4610], R0 ;  /* 0x0046100001007387 */ /* 0x000fe20000100800 */
[----:B-1----:R-:W-:-:S02]  /*325f0*/  LOP3.LUT R4, R32, 0x3, RZ, 0xc0, !PT ;  /* 0x0000000320047812 */ /* 0x002fc400078ec0ff */
[----:B------:R-:W-:-:S03]  /*32600*/  LOP3.LUT R7, R32, 0x3, RZ, 0xc0, !PT ;  /* 0x0000000320077812 */ /* 0x000fc600078ec0ff */
[----:B------:R-:W-:Y:S02]  /*32610*/  IMAD R4, R4, 0x820, RZ ;  /* 0x0000082004047824 */ /* 0x000fe400078e02ff */
[----:B------:R-:W-:-:S03]  /*32620*/  IMAD R7, R7, 0x820, RZ ;  /* 0x0000082007077824 */ /* 0x000fc600078e02ff */
[--C-:B------:R-:W-:Y:S02]  /*32630*/  LOP3.LUT R4, R4, 0x5c, R32.reuse, 0x78, !PT ;  /* 0x0000005c04047812 */ /* 0x100fe400078e7820 */
[----:B------:R-:W-:Y:S02]  /*32640*/  LOP3.LUT R7, R7, 0x5c, R32, 0x78, !PT ;  /* 0x0000005c07077812 */ /* 0x000fe400078e7820 */
[----:B------:R-:W-:Y:S01]  /*32650*/  LOP3.LUT R4, R4, 0x20, RZ, 0x3c, !PT ;  /* 0x0000002004047812 */ /* 0x000fe200078e3cff */
[----:B------:R-:W-:Y:S01]  /*32660*/  BAR.SYNC.DEFER_BLOCKING 0x0 ;  /* 0x0000000000007b1d */ /* 0x000fe20000010000 */
[----:B--2---:R-:W-:-:S04]  /*32670*/  IADD3 R3, R3, 0x1, RZ ;  /* 0x0000000103037810 */ /* 0x004fc80007ffe0ff */
[----:B------:R-:W-:-:S04]  /*32680*/  ISETP.GT.AND P0, PT, R3, 0x1, PT ;  /* 0x000000010300780c */ /* 0x000fc80003f04270 */
[----:B------:R-:W-:-:S04]  /*32690*/  SEL R5, R3, RZ, !P0 ;  /* 0x000000ff03057207 */ /* 0x000fc80004000000 */
[C---:B---3--:R-:W-:Y:S01]  /*326a0*/  LEA R6, R5.reuse, R6, 0x11 ;  /* 0x0000000605067211 */ /* 0x048fe200078e88ff */
[C---:B------:R-:W-:Y:S01]  /*326b0*/  IMAD R3, R5.reuse, 0x20000, R7 ;  /* 0x0002000005037824 */ /* 0x040fe200078e0207 */
[----:B------:R-:W-:Y:S01]  /*326c0*/  STL [R1+0x343c], R5 ;  /* 0x00343c0501007387 */ /* 0x000fe20000100800 */
[----:B------:R-:W-:-:S03]  /*326d0*/  IMAD R4, R5, 0x20000, R4 ;  /* 0x0002000005047824 */ /* 0x000fc600078e0204 */
[----:B------:R-:W-:Y:S04]  /*326e0*/  LDS R132, [R3] ;  /* 0x0000000003847984 */ /* 0x000fe80000000800 */
[----:B------:R-:W-:Y:S04]  /*326f0*/  LDS R134, [R3+0x2000] ;  /* 0x0020000003867984 */ /* 0x000fe80000000800 */
[----:B------:R-:W-:Y:S04]  /*32700*/  LDS R133, [R4] ;  /* 0x0000000004857984 */ /* 0x000fe80000000800 */
[----:B------:R-:W-:Y:S04]  /*32710*/  LDS R135, [R4+0x2000] ;  /* 0x0020000004877984 */ /* 0x000fe80000000800 */
[----:B------:R-:W1:Y:S04]  /*32720*/  LDSM.16.M88.4 R124, [R6+0x41000] ;  /* 0x04100000067c783b */ /* 0x000e680000000200 */
[----:B------:R-:W2:Y:S04]  /*32730*/  LDSM.16.M88.4 R128, [R6+0x40000] ;  /* 0x040000000680783b */ /* 0x000ea80000000200 */
[----:B------:R-:W3:Y:S04]  /*32740*/  LDSM.16.M88.4 R120, [R6+0x42000] ;  /* 0x042000000678783b */ /* 0x000ee80000000200 */
[----:B------:R-:W4:Y:S04]  /*32750*/  LDSM.16.M88.4 R116, [R6+0x43000] ;  /* 0x043000000674783b */ /* 0x000f280000000200 */
[----:B------:R-:W3:Y:S04]  /*32760*/  LDSM.16.M88.4 R112, [R6+0x44000] ;  /* 0x044000000670783b */ /* 0x000ee80000000200 */
[----:B------:R-:W4:Y:S04]  /*32770*/  LDSM.16.M88.4 R108, [R6+0x45000] ;  /* 0x04500000066c783b */ /* 0x000f280000000200 */
[----:B------:R-:W-:Y:S04]  /*32780*/  STL [R1+0x5378], R5 ;  /* 0x0053780501007387 */ /* 0x000fe80000100800 */
[----:B------:R-:W4:Y:S04]  /*32790*/  LDSM.16.M88.4 R100, [R6+0x47000] ;  /* 0x047000000664783b */ /* 0x000f280000000200 */
[----:B------:R-:W4:Y:S04]  /*327a0*/  LDSM.16.M88.4 R96, [R6+0x48000] ;  /* 0x048000000660783b */ /* 0x000f280000000200 */
[----:B------:R-:W4:Y:S01]  /*327b0*/  LDSM.16.M88.4 R92, [R6+0x49000] ;  /* 0x04900000065c783b */ /* 0x000f220000000200 */
[C---:B-1----:R-:W-:Y:S03]  /*327c0*/  HMMA.1688.F32.TF32 R24, R132.reuse, R124, R24 ;  /* 0x0000007c8418723c */ /* 0x042fe60000081018 */
[----:B------:R-:W1:Y:S04]  /*327d0*/  LDSM.16.M88.4 R88, [R6+0x4a000] ;  /* 0x04a000000658783b */ /* 0x000e680000000200 */
[----:B--2---:R-:W-:Y:S01]  /*327e0*/  STL [R1+0x584c], R130 ;  /* 0x00584c8201007387 */ /* 0x004fe20000100800 */
[C---:B------:R-:W-:Y:S03]  /*327f0*/  HMMA.1688.F32.TF32 R28, R132.reuse, R128, R28 ;  /* 0x00000080841c723c */ /* 0x040fe6000008101c */
[----:B------:R-:W-:Y:S04]  /*32800*/  STL [R1+0x5848], R131 ;  /* 0x0058488301007387 */ /* 0x000fe80000100800 */
[----:B------:R-:W-:Y:S01]  /*32810*/  STL [R1+0x5854], R126 ;  /* 0x0058547e01007387 */ /* 0x000fe20000100800 */
[C---:B---3--:R-:W-:Y:S03]  /*32820*/  HMMA.1688.F32.TF32 R20, R132.reuse, R120, R20 ;  /* 0x000000788414723c */ /* 0x048fe60000081014 */
[----:B------:R-:W-:Y:S04]  /*32830*/  STL [R1+0x5850], R127 ;  /* 0x0058507f01007387 */ /* 0x000fe80000100800 */
[----:B------:R-:W-:Y:S01]  /*32840*/  STL [R1+0x585c], R122 ;  /* 0x00585c7a01007387 */ /* 0x000fe20000100800 */
[C---:B----4-:R-:W-:Y:S03]  /*32850*/  HMMA.1688.F32.TF32 R16, R132.reuse, R116, R16 ;  /* 0x000000748410723c */ /* 0x050fe60000081010 */
[----:B------:R-:W-:Y:S04]  /*32860*/  STL [R1+0x5858], R123 ;  /* 0x0058587b01007387 */ /* 0x000fe80000100800 */
[----:B------:R2:W-:Y:S01]  /*32870*/  STL [R1+0x5864], R118 ;  /* 0x0058647601007387 */ /* 0x0005e20000100800 */
[C---:B------:R-:W-:Y:S03]  /*32880*/  HMMA.1688.F32.TF32 R12, R132.reuse, R112, R12 ;  /* 0x00000070840c723c */ /* 0x040fe6000008100c */
[----:B------:R-:W-:Y:S04]  /*32890*/  STL [R1+0x5860], R119 ;  /* 0x0058607701007387 */ /* 0x000fe80000100800 */
[----:B------:R3:W-:Y:S01]  /*328a0*/  STL [R1+0x586c], R114 ;  /* 0x00586c7201007387 */ /* 0x0007e20000100800 */
[----:B--2---:R-:W-:Y:S01]  /*328b0*/  IMAD.MOV.U32 R118, RZ, RZ, R27 ;  /* 0x000000ffff767224 */ /* 0x004fe200078e001b */
[----:B------:R-:W-:Y:S02]  /*328c0*/  HMMA.1688.F32.TF32 R8, R132, R108, R8 ;  /* 0x0000006c8408723c */ /* 0x000fe40000081008 */
[----:B------:R2:W-:Y:S04]  /*328d0*/  STL [R1+0x5868], R115 ;  /* 0x0058687301007387 */ /* 0x0005e80000100800 */
[----:B------:R4:W-:Y:S01]  /*328e0*/  STL [R1+0x5874], R110 ;  /* 0x0058746e01007387 */ /* 0x0009e20000100800 */
[----:B---3--:R-:W-:Y:S01]  /*328f0*/  IMAD.MOV.U32 R114, RZ, RZ, R25 ;  /* 0x000000ffff727224 */ /* 0x008fe200078e0019 */
[----:B------:R-:W-:-:S02]  /*32900*/  MOV R122, R17 ;  /* 0x00000011007a7202 */ /* 0x000fc40000000f00 */
[----:B------:R3:W-:Y:S01]  /*32910*/  STL [R1+0x5870], R111 ;  /* 0x0058706f01007387 */ /* 0x0007e20000100800 */
[----:B------:R-:W-:Y:S02]  /*32920*/  IMAD.MOV.U32 R123, RZ, RZ, R18 ;  /* 0x000000ffff7b7224 */ /* 0x000fe400078e0012 */
[----:B--2---:R-:W-:Y:S01]  /*32930*/  IMAD.MOV.U32 R115, RZ, RZ, R26 ;  /* 0x000000ffff737224 */ /* 0x004fe200078e001a */
[----:B------:R-:W-:Y:S01]  /*32940*/  STL.64 [R1+0x2ea0], R28 ;  /* 0x002ea01c01007387 */ /* 0x000fe20000100a00 */
[----:B------:R-:W-:Y:S02]  /*32950*/  IMAD.MOV.U32 R119, RZ, RZ, R16 ;  /* 0x000000ffff777224 */ /* 0x000fe400078e0010 */
[----:B----4-:R-:W-:Y:S01]  /*32960*/  IMAD.MOV.U32 R110, RZ, RZ, R23 ;  /* 0x000000ffff6e7224 */ /* 0x010fe200078e0017 */
[----:B------:R-:W-:Y:S01]  /*32970*/  STL.64 [R1+0x2ea8], R30 ;  /* 0x002ea81e01007387 */ /* 0x000fe20000100a00 */
[----:B------:R-:W-:Y:S02]  /*32980*/  IMAD.MOV.U32 R126, RZ, RZ, R19 ;  /* 0x000000ffff7e7224 */ /* 0x000fe400078e0013 */
[----:B---3--:R-:W-:Y:S01]  /*32990*/  IMAD.MOV.U32 R111, RZ, RZ, R24 ;  /* 0x000000ffff6f7224 */ /* 0x008fe200078e0018 */
[----:B------:R2:W-:Y:S04]  /*329a0*/  STL [R1+0x5884], R118 ;  /* 0x0058847601007387 */ /* 0x0005e80000100800 */
[----:B------:R3:W-:Y:S04]  /*329b0*/  STL [R1+0x5880], R115 ;  /* 0x0058807301007387 */ /* 0x0007e80000100800 */
[----:B------:R4:W-:Y:S01]  /*329c0*/  STL [R1+0x587c], R114 ;  /* 0x00587c7201007387 */ /* 0x0009e20000100800 */
[----:B--2---:R-:W-:-:S03]  /*329d0*/  IMAD.MOV.U32 R118, RZ, RZ, R12 ;  /* 0x000000ffff767224 */ /* 0x004fc600078e000c */
[----:B------:R2:W-:Y:S01]  /*329e0*/  STL [R1+0x5878], R111 ;  /* 0x0058786f01007387 */ /* 0x0005e20000100800 */
[----:B---3--:R-:W-:-:S03]  /*329f0*/  IMAD.MOV.U32 R115, RZ, RZ, R13 ;  /* 0x000000ffff737224 */ /* 0x008fc600078e000d */
[----:B------:R-:W-:Y:S01]  /*32a00*/  STL.64 [R1+0x2ef0], R20 ;  /* 0x002ef01401007387 */ /* 0x000fe20000100a00 */
[----:B----4-:R-:W-:-:S03]  /*32a10*/  IMAD.MOV.U32 R114, RZ, RZ, R14 ;  /* 0x000000ffff727224 */ /* 0x010fc600078e000e */
[----:B------:R-:W-:Y:S01]  /*32a20*/  STL [R1+0x2ef8], R22 ;  /* 0x002ef81601007387 */ /* 0x000fe20000100800 */
[----:B--2---:R-:W-:-:S03]  /*32a30*/  IMAD.MOV.U32 R111, RZ, RZ, R15 ;  /* 0x000000ffff6f7224 */ /* 0x004fc600078e000f */
[----:B------:R2:W-:Y:S04]  /*32a40*/  STL [R1+0x5888], R110 ;  /* 0x0058886e01007387 */ /* 0x0005e80000100800 */
[----:B------:R3:W-:Y:S04]  /*32a50*/  STL [R1+0x5894], R123 ;  /* 0x0058947b01007387 */ /* 0x0007e80000100800 */
[----:B------:R4:W-:Y:S01]  /*32a60*/  STL [R1+0x5890], R122 ;  /* 0x0058907a01007387 */ /* 0x0009e20000100800 */
[----:B--2---:R-:W-:-:S03]  /*32a70*/  IMAD.MOV.U32 R110, RZ, RZ, R11 ;  /* 0x000000ffff6e7224 */ /* 0x004fc600078e000b */
[----:B------:R2:W-:Y:S01]  /*32a80*/  STL [R1+0x588c], R119 ;  /* 0x00588c7701007387 */ /* 0x0005e20000100800 */
[----:B---3--:R-:W-:-:S03]  /*32a90*/  MOV R123, R8 ;  /* 0x00000008007b7202 */ /* 0x008fc60000000f00 */
[----:B------:R-:W3:Y:S01]  /*32aa0*/  LDL.LU.64 R152, [R1+0x1140] ;  /* 0x0011400001987983 */ /* 0x000ee20000300a00 */
[----:B----4-:R-:W-:-:S03]  /*32ab0*/  IMAD.MOV.U32 R122, RZ, RZ, R9 ;  /* 0x000000ffff7a7224 */ /* 0x010fc600078e0009 */
[----:B------:R-:W3:Y:S01]  /*32ac0*/  LDL.LU.64 R154, [R1+0x1148] ;  /* 0x00114800019a7983 */ /* 0x000ee20000300a00 */
[----:B--2---:R-:W-:-:S03]  /*32ad0*/  IMAD.MOV.U32 R119, RZ, RZ, R10 ;  /* 0x000000ffff777224 */ /* 0x004fc600078e000a */
[----:B------:R-:W2:Y:S04]  /*32ae0*/  LDL.LU.64 R148, [R1+0x1130] ;  /* 0x0011300001947983 */ /* 0x000ea80000300a00 */
[----:B------:R-:W2:Y:S04]  /*32af0*/  LDL.LU.64 R150, [R1+0x1138] ;  /* 0x0011380001967983 */ /* 0x000ea80000300a00 */
[----:B------:R-:W4:Y:S04]  /*32b00*/  LDL.LU.64 R144, [R1+0x1120] ;  /* 0x0011200001907983 */ /* 0x000f280000300a00 */
[----:B------:R-:W4:Y:S04]  /*32b10*/  LDL.LU.64 R146, [R1+0x1128] ;  /* 0x0011280001927983 */ /* 0x000f280000300a00 */
[----:B------:R-:W3:Y:S04]  /*32b20*/  LDL.LU.64 R140, [R1+0x1110] ;  /* 0x00111000018c7983 */ /* 0x000ee80000300a00 */
[----:B------:R-:W3:Y:S04]  /*32b30*/  LDL.LU.64 R142, [R1+0x1118] ;  /* 0x00111800018e7983 */ /* 0x000ee80000300a00 */
[----:B------:R-:W1:Y:S04]  /*32b40*/  LDSM.16.M88.4 R84, [R6+0x4b000] ;  /* 0x04b000000654783b */ /* 0x000e680000000200 */
        /* <DEDUP_REMOVED lines=15> */
[----:B------:R-:W-:Y:S04]  /*32c40*/  STL [R1+0x5714], R102 ;  /* 0x0057146601007387 */ /* 0x000fe80000100800 */
[----:B------:R-:W1:Y:S04]  /*32c50*/  LDSM.16.M88.4 R20, [R6+0x5b000] ;  /* 0x05b000000614783b */ /* 0x000e680000000200 */
[----:B------:R-:W-:Y:S04]  /*32c60*/  STL [R1+0x5710], R103 ;  /* 0x0057106701007387 */ /* 0x000fe80000100800 */
[----:B------:R-:W-:Y:S04]  /*32c70*/  STL [R1+0x5708], R98 ;  /* 0x0057086201007387 */ /* 0x000fe80000100800 */
[----:B------:R-:W1:Y:S04]  /*32c80*/  LDSM.16.M88.4 R16, [R6+0x5c000] ;  /* 0x05c000000610783b */ /* 0x000e680000000200 */
[----:B------:R-:W-:Y:S04]  /*32c90*/  STL [R1+0x5704], R99 ;  /* 0x0057046301007387 */ /* 0x000fe80000100800 */
[----:B------:R-:W-:Y:S04]  /*32ca0*/  STL [R1+0x5700], R94 ;  /* 0x0057005e01007387 */ /* 0x000fe80000100800 */
[----:B------:R-:W1:Y:S04]  /*32cb0*/  LDSM.16.M88.4 R12, [R6+0x5d000] ;  /* 0x05d00000060c783b */ /* 0x000e680000000200 */
[----:B------:R-:W-:Y:S04]  /*32cc0*/  STL [R1+0x56fc], R95 ;  /* 0x0056fc5f01007387 */ /* 0x000fe80000100800 */
[----:B-1----:R-:W-:Y:S04]  /*32cd0*/  STL [R1+0x5718], R90 ;  /* 0x0057185a01007387 */ /* 0x002fe80000100800 */
[----:B------:R-:W1:Y:S04]  /*32ce0*/  LDSM.16.M88.4 R8, [R6+0x5e000] ;  /* 0x05e000000608783b */ /* 0x000e680000000200 */
[----:B------:R-:W-:Y:S04]  /*32cf0*/  STL [R1+0x570c], R91 ;  /* 0x00570c5b01007387 */ /* 0x000fe80000100800 */
[----:B------:R-:W-:Y:S04]  /*32d00*/  STL [R1+0x5720], R86 ;  /* 0x0057205601007387 */ /* 0x000fe80000100800 */
[----:B------:R-:W1:Y:S04]  /*32d10*/  LDSM.16.M88.4 R240, [R6+0x5f000] ;  /* 0x05f0000006f0783b */ /* 0x000e680000000200 */
        /* <DEDUP_REMOVED lines=36> */
[----:B------:R-:W3:Y:S04]  /*32f60*/  LDSM.16.M88.4 R104, [R6+0x46000] ;  /* 0x046000000668783b */ /* 0x000ee80000000200 */
[----:B------:R-:W-:Y:S04]  /*32f70*/  LDS R136, [R3+0x80] ;  /* 0x0000800003887984 */ /* 0x000fe80000000800 */
[----:B------:R-:W-:Y:S04]  /*32f80*/  LDS R138, [R3+0x2080] ;  /* 0x00208000038a7984 */ /* 0x000fe80000000800 */
[----:B------:R-:W-:Y:S01]  /*32f90*/  LDS R137, [R4+0x80] ;  /* 0x0000800004897984 */ /* 0x000fe20000000800 */
[C---:B--2---:R-:W-:Y:S03]  /*32fa0*/  HMMA.1688.F32.TF32 R148, R132.reuse, R100, R148 ;  /* 0x000000648494723c */ /* 0x044fe60000081094 */
[----:B------:R-:W-:Y:S04]  /*32fb0*/  STL [R1+0x56b8], R15 ;  /* 0x0056b80f01007387 */ /* 0x000fe80000100800 */
[----:B-1----:R-:W-:Y:S04]  /*32fc0*/  STL [R1+0x56c0], R10 ;  /* 0x0056c00a01007387 */ /* 0x002fe80000100800 */
[----:B------:R-:W-:Y:S04]  /*32fd0*/  STL [R1+0x56ac], R11 ;  /* 0x0056ac0b01007387 */ /* 0x000fe80000100800 */
[----:B------:R-:W-:Y:S04]  /*32fe0*/  STL [R1+0x56c4], R242 ;  /* 0x0056c4f201007387 */ /* 0x000fe80000100800 */
[----:B------:R-:W-:Y:S01]  /*32ff0*/  STL [R1+0x56a8], R243 ;  /* 0x0056a8f301007387 */ /* 0x000fe20000100800 */
[----:B----4-:R-:W-:Y:S03]  /*33000*/  HMMA.1688.F32.TF32 R144, R132, R96, R144 ;  /* 0x000000608490723c */ /* 0x010fe60000081090 */
[----:B------:R1:W-:Y:S01]  /*33010*/  STL [R1+0x4d14], R6 ;  /* 0x004d140601007387 */ /* 0x0003e20000100800 */
[----:B------:R-:W-:-:S03]  /*33020*/  IMAD.MOV.U32 R35, RZ, RZ, R148 ;  /* 0x000000ffff237224 */ /* 0x000fc600078e0094 */
[----:B------:R-:W2:Y:S01]  /*33030*/  LDS R139, [R4+0x2080] ;  /* 0x00208000048b7984 */ /* 0x000ea20000000800 */
[----:B------:R-:W-:Y:S02]  /*33040*/  IMAD.MOV.U32 R38, RZ, RZ, R149 ;  /* 0x000000ffff267224 */ /* 0x000fe400078e0095 */
[----:B------:R-:W-:Y:S01]  /*33050*/  IMAD.MOV.U32 R39, RZ, RZ, R150 ;  /* 0x000000ffff277224 */ /* 0x000fe200078e0096 */
[----:B------:R-:W4:Y:S01]  /*33060*/  LDL.LU.64 R148, [R1+0x1100] ;  /* 0x0011000001947983 */ /* 0x000f220000300a00 */
[----:B------:R-:W-:-:S03]  /*33070*/  IMAD.MOV.U32 R42, RZ, RZ, R151 ;  /* 0x000000ffff2a7224 */ /* 0x000fc600078e0097 */
[----:B------:R-:W4:Y:S04]  /*33080*/  LDL.LU.64 R150, [R1+0x1108] ;  /* 0x0011080001967983 */ /* 0x000f280000300a00 */
[----:B------:R-:W-:Y:S04]  /*33090*/  STL [R1+0x57b0], R42 ;  /* 0x0057b02a01007387 */ /* 0x000fe80000100800 */
[----:B------:R-:W-:Y:S01]  /*330a0*/  STL [R1+0x57ac], R39 ;  /* 0x0057ac2701007387 */ /* 0x000fe20000100800 */
[----:B------:R-:W-:Y:S01]  /*330b0*/  IMAD.MOV.U32 R43, RZ, RZ, R144 ;  /* 0x000000ffff2b7224 */ /* 0x000fe200078e0090 */
[----:B------:R-:W-:Y:S01]  /*330c0*/  MOV R47, R146 ;  /* 0x00000092002f7202 */ /* 0x000fe20000000f00 */
[----:B------:R-:W-:Y:S01]  /*330d0*/  IMAD.MOV.U32 R46, RZ, RZ, R145 ;  /* 0x000000ffff2e7224 */ /* 0x000fe200078e0091 */
[----:B------:R-:W-:Y:S01]  /*330e0*/  STL [R1+0x57a8], R38 ;  /* 0x0057a82601007387 */ /* 0x000fe20000100800 */
[----:B------:R-:W-:-:S03]  /*330f0*/  IMAD.MOV.U32 R50, RZ, RZ, R147 ;  /* 0x000000ffff327224 */ /* 0x000fc600078e0093 */
[----:B------:R1:W-:Y:S04]  /*33100*/  STL [R1+0x57a4], R35 ;  /* 0x0057a42301007387 */ /* 0x0003e80000100800 */
[----:B------:R-:W2:Y:S04]  /*33110*/  LDL.LU.64 R144, [R1+0x10f0] ;  /* 0x0010f00001907983 */ /* 0x000ea80000300a00 */
[----:B------:R-:W2:Y:S01]  /*33120*/  LDL.LU.64 R146, [R1+0x10f8] ;  /* 0x0010f80001927983 */ /* 0x000ea20000300a00 */
[----:B---3--:R-:W-:Y:S03]  /*33130*/  HMMA.1688.F32.TF32 R140, R132, R92, R140 ;  /* 0x0000005c848c723c */ /* 0x008fe6000008108c */
[----:B------:R-:W-:Y:S04]  /*33140*/  STL [R1+0x57c0], R50 ;  /* 0x0057c03201007387 */ /* 0x000fe80000100800 */
[----:B------:R-:W-:Y:S04]  /*33150*/  STL [R1+0x57bc], R47 ;  /* 0x0057bc2f01007387 */ /* 0x000fe80000100800 */
[----:B------:R-:W-:Y:S04]  /*33160*/  STL [R1+0x57b8], R46 ;  /* 0x0057b82e01007387 */ /* 0x000fe80000100800 */
[----:B------:R3:W-:Y:S04]  /*33170*/  STL [R1+0x57b4], R43 ;  /* 0x0057b42b01007387 */ /* 0x0007e80000100800 */
[----:B------:R-:W-:Y:S04]  /*33180*/  LDS R244, [R3+0x280] ;  /* 0x0002800003f47984 */ /* 0x000fe80000000800 */
[----:B------:R-:W-:Y:S01]  /*33190*/  LDS R246, [R3+0x2280] ;  /* 0x0022800003f67984 */ /* 0x000fe20000000800 */
[----:B------:R-:W-:-:S02]  /*331a0*/  IMAD.MOV.U32 R59, RZ, RZ, R140 ;  /* 0x000000ffff3b7224 */ /* 0x000fc400078e008c */
[----:B------:R-:W-:Y:S01]  /*331b0*/  IMAD.MOV.U32 R62, RZ, RZ, R141 ;  /* 0x000000ffff3e7224 */ /* 0x000fe200078e008d */
[----:B------:R-:W-:Y:S01]  /*331c0*/  LDS R245, [R4+0x280] ;  /* 0x0002800004f57984 */ /* 0x000fe20000000800 */
[----:B------:R-:W-:Y:S02]  /*331d0*/  IMAD.MOV.U32 R63, RZ, RZ, R142 ;  /* 0x000000ffff3f7224 */ /* 0x000fe400078e008e */
[----:B------:R-:W-:Y:S01]  /*331e0*/  IMAD.MOV.U32 R66, RZ, RZ, R143 ;  /* 0x000000ffff427224 */ /* 0x000fe200078e008f */
[----:B------:R-:W3:Y:S04]  /*331f0*/  LDL.LU.64 R140, [R1+0x10e0] ;  /* 0x0010e000018c7983 */ /* 0x000ee80000300a00 */
[----:B------:R-:W3:Y:S04]  /*33200*/  LDL.LU.64 R142, [R1+0x10e8] ;  /* 0x0010e800018e7983 */ /* 0x000ee80000300a00 */
[----:B------:R-:W-:Y:S04]  /*33210*/  STL [R1+0x57d0], R66 ;  /* 0x0057d04201007387 */ /* 0x000fe80000100800 */
[----:B------:R-:W-:Y:S04]  /*33220*/  STL [R1+0x57cc], R63 ;  /* 0x0057cc3f01007387 */ /* 0x000fe80000100800 */
[----:B------:R-:W-:Y:S04]  /*33230*/  STL [R1+0x57c8], R62 ;  /* 0x0057c83e01007387 */ /* 0x000fe80000100800 */
[----:B------:R1:W-:Y:S04]  /*33240*/  STL [R1+0x57c4], R59 ;  /* 0x0057c43b01007387 */ /* 0x0003e80000100800 */
[----:B------:R-:W-:Y:S04]  /*33250*/  LDS R247, [R4+0x2280] ;  /* 0x0022800004f77984 */ /* 0x000fe80000000800 */
        /* <DEDUP_REMOVED lines=15> */
[----:B------:R-:W-:Y:S01]  /*33350*/  LDS R231, [R4+0x6000] ;  /* 0x0060000004e77984 */ /* 0x000fe20000000800 */
[C---:B----4-:R-:W-:Y:S11]  /*33360*/  HMMA.1688.F32.TF32 R148, R132.reuse, R88, R148 ;  /* 0x000000588494723c */ /* 0x050ff60000081094 */
[----:B------:R-:W-:Y:S11]  /*33370*/  @!UPT UIADD3 URZ, URZ, URZ, URZ ;  /* 0x0000003f3f3ff290 */ /* 0x000ff6000fffe03f */
[----:B------:R-:W-:Y:S02]  /*33380*/  @!UPT UIADD3 URZ, URZ, URZ, URZ ;  /* 0x0000003f3f3ff290 */ /* 0x000fe4000fffe03f */
[----:B------:R-:W-:Y:S01]  /*33390*/  IMAD.MOV.U32 R67, RZ, RZ, R148 ;  /* 0x000000ffff437224 */ /* 0x000fe200078e0094 */
[----:B------:R-:W-:Y:S01]  /*333a0*/  MOV R70, R149 ;  /* 0x0000009500467202 */ /* 0x000fe20000000f00 */
[----:B------:R-:W-:Y:S01]  /*333b0*/  IMAD.MOV.U32 R71, RZ, RZ, R150 ;  /* 0x000000ffff477224 */ /* 0x000fe200078e0096 */
[----:B------:R-:W4:Y:S01]  /*333c0*/  LDL.LU.64 R148, [R1+0x10d0] ;  /* 0x0010d00001947983 */ /* 0x000f220000300a00 */
[----:B------:R-:W-:Y:S01]  /*333d0*/  IMAD.MOV.U32 R74, RZ, RZ, R151 ;  /* 0x000000ffff4a7224 */ /* 0x000fe200078e0097 */
[----:B--2---:R-:W-:Y:S02]  /*333e0*/  HMMA.1688.F32.TF32 R144, R132, R84, R144 ;  /* 0x000000548490723c */ /* 0x004fe40000081090 */
[----:B------:R-:W4:Y:S04]  /*333f0*/  LDL.LU.64 R150, [R1+0x10d8] ;  /* 0x0010d80001967983 */ /* 0x000f280000300a00 */
[----:B------:R-:W-:Y:S04]  /*33400*/  STL [R1+0x57e0], R74 ;  /* 0x0057e04a01007387 */ /* 0x000fe80000100800 */
[----:B------:R-:W-:Y:S04]  /*33410*/  STL [R1+0x57dc], R71 ;  /* 0x0057dc4701007387 */ /* 0x000fe80000100800 */
[----:B------:R-:W-:Y:S04]  /*33420*/  STL [R1+0x57d8], R70 ;  /* 0x0057d84601007387 */ /* 0x000fe80000100800 */
[----:B------:R2:W-:Y:S06]  /*33430*/  STL [R1+0x57d4], R67 ;  /* 0x0057d44301007387 */ /* 0x0005ec0000100800 */
[----:B------:R-:W-:-:S02]  /*33440*/  IMAD.MOV.U32 R51, RZ, RZ, R144 ;  /* 0x000000ffff337224 */ /* 0x000fc400078e0090 */
[----:B------:R-:W-:Y:S02]  /*33450*/  IMAD.MOV.U32 R54, RZ, RZ, R145 ;  /* 0x000000ffff367224 */ /* 0x000fe400078e0091 */
[----:B------:R-:W-:Y:S01]  /*33460*/  IMAD.MOV.U32 R55, RZ, RZ, R146 ;  /* 0x000000ffff377224 */ /* 0x000fe200078e0092 */
[----:B------:R-:W2:Y:S01]  /*33470*/  LDL.LU.64 R144, [R1+0x10c0] ;  /* 0x0010c00001907983 */ /* 0x000ea20000300a00 */
[----:B------:R-:W-:-:S03]  /*33480*/  IMAD.MOV.U32 R58, RZ, RZ, R147 ;  /* 0x000000ffff3a7224 */ /* 0x000fc600078e0093 */
[----:B------:R-:W2:Y:S01]  /*33490*/  LDL.LU.64 R146, [R1+0x10c8] ;  /* 0x0010c80001927983 */ /* 0x000ea20000300a00 */
[----:B---3--:R-:W-:Y:S03]  /*334a0*/  HMMA.1688.F32.TF32 R140, R132, R80, R140 ;  /* 0x00000050848c723c */ /* 0x008fe6000008108c */
[----:B------:R-:W-:Y:S04]  /*334b0*/  STL [R1+0x57f0], R58 ;  /* 0x0057f03a01007387 */ /* 0x000fe80000100800 */
[----:B------:R-:W-:Y:S04]  /*334c0*/  STL [R1+0x57ec], R55 ;  /* 0x0057ec3701007387 */ /* 0x000fe80000100800 */
[----:B------:R-:W-:Y:S04]  /*334d0*/  STL [R1+0x57e8], R54 ;  /* 0x0057e83601007387 */ /* 0x000fe80000100800 */
[----:B------:R3:W-:Y:S09]  /*334e0*/  STL [R1+0x57e4], R51 ;  /* 0x0057e43301007387 */ /* 0x0007f20000100800 */
[----:B------:R-:W-:Y:S01]  /*334f0*/  MOV R27, R140 ;  /* 0x0000008c001b7202 */ /* 0x000fe20000000f00 */
[----:B------:R-:W-:-:S02]  /*33500*/  IMAD.MOV.U32 R30, RZ, RZ, R141 ;  /* 0x000000ffff1e7224 */ /* 0x000fc400078e008d */
[----:B------:R-:W-:Y:S01]  /*33510*/  IMAD.MOV.U32 R31, RZ, RZ, R142 ;  /* 0x000000ffff1f7224 */ /* 0x000fe200078e008e */
[----:B------:R-:W3:Y:S01]  /*33520*/  LDL.LU.64 R140, [R1+0x10b0] ;  /* 0x0010b000018c7983 */ /* 0x000ee20000300a00 */
[----:B------:R-:W-:-:S03]  /*33530*/  IMAD.MOV.U32 R34, RZ, RZ, R143 ;  /* 0x000000ffff227224 */ /* 0x000fc600078e008f */
[----:B------:R-:W3:Y:S01]  /*33540*/  LDL.LU.64 R142, [R1+0x10b8] ;  /* 0x0010b800018e7983 */ /* 0x000ee20000300a00 */
[----:B------:R-:W-:Y:S03]  /*33550*/  HMMA.1688.F32.TF32 R152, R132, R104, R152 ;  /* 0x000000688498723c */ /* 0x000fe60000081098 */
[----:B------:R-:W-:Y:S04]  /*33560*/  STL [R1+0x5800], R34 ;  /* 0x0058002201007387 */ /* 0x000fe80000100800 */
[----:B------:R-:W-:Y:S04]  /*33570*/  STL [R1+0x57fc], R31 ;  /* 0x0057fc1f01007387 */ /* 0x000fe80000100800 */
[----:B------:R-:W-:Y:S04]  /*33580*/  STL [R1+0x57f8], R30 ;  /* 0x0057f81e01007387 */ /* 0x000fe80000100800 */
[----:B------:R-:W-:Y:S09]  /*33590*/  STL [R1+0x57f4], R27 ;  /* 0x0057f41b01007387 */ /* 0x000ff20000100800 */
[----:B------:R-:W-:Y:S01]  /*335a0*/  IMAD.MOV.U32 R127, RZ, RZ, R152 ;  /* 0x000000ffff7f7224 */ /* 0x000fe200078e0098 */
[----:B-1----:R-:W-:Y:S01]  /*335b0*/  MOV R6, R155 ;  /* 0x0000009b00067202 */ /* 0x002fe20000000f00 */
[----:B------:R-:W-:-:S02]  /*335c0*/  IMAD.MOV.U32 R130, RZ, RZ, R153 ;  /* 0x000000ffff827224 */ /* 0x000fc400078e0099 */
[----:B------:R-:W-:Y:S01]  /*335d0*/  IMAD.MOV.U32 R131, RZ, RZ, R154 ;  /* 0x000000ffff837224 */ /* 0x000fe200078e009a */
[----:B------:R-:W3:Y:S04]  /*335e0*/  LDL.LU.64 R152, [R1+0x10a0] ;  /* 0x0010a00001987983 */ /* 0x000ee80000300a00 */
[----:B------:R-:W3:Y:S01]  /*335f0*/  LDL.LU.64 R154, [R1+0x10a8] ;  /* 0x0010a800019a7983 */ /* 0x000ee20000300a00 */
[C---:B----4-:R-:W-:Y:S11]  /*33600*/  HMMA.1688.F32.TF32 R148, R132.reuse, R76, R148 ;  /* 0x0000004c8494723c */ /* 0x050ff60000081094 */
[----:B------:R-:W-:Y:S11]  /*33610*/  @!UPT UIADD3 URZ, URZ, URZ, URZ ;  /* 0x0000003f3f3ff290 */ /* 0x000ff6000fffe03f */
[----:B------:R-:W-:Y:S02]  /*33620*/  @!UPT UIADD3 URZ, URZ, URZ, URZ ;  /* 0x0000003f3f3ff290 */ /* 0x000fe4000fffe03f */
[----:B------:R-:W-:Y:S01]  /*33630*/  MOV R82, R151 ;  /* 0x0000009700527202 */ /* 0x000fe20000000f00 */
[----:B------:R-:W-:Y:S02]  /*33640*/  IMAD.MOV.U32 R79, RZ, RZ, R150 ;  /* 0x000000ffff4f7224 */ /* 0x000fe400078e0096 */
[----:B------:R-:W-:Y:S02]  /*33650*/  IMAD.MOV.U32 R78, RZ, RZ, R149 ;  /* 0x000000ffff4e7224 */ /* 0x000fe400078e0095 */
[----:B------:R-:W-:Y:S01]  /*33660*/  IMAD.MOV.U32 R75, RZ, RZ, R148 ;  /* 0x000000ffff4b7224 */ /* 0x000fe200078e0094 */
[----:B--2---:R-:W-:Y:S01]  /*33670*/  HMMA.1688.F32.TF32 R144, R132, R72, R144 ;  /* 0x000000488490723c */ /* 0x004fe20000081090 */
[----:B------:R-:W-:Y:S04]  /*33680*/  STL [R1+0x5810], R82 ;  /* 0x0058105201007387 */ /* 0x000fe80000100800 */
[----:B------:R-:W-:Y:S04]  /*33690*/  STL [R1+0x580c], R79 ;  /* 0x00580c4f01007387 */ /* 0x000fe80000100800 */
[----:B------:R-:W-:Y:S04]  /*336a0*/  STL [R1+0x5808], R78 ;  /* 0x0058084e01007387 */ /* 0x000fe80000100800 */
[----:B------:R1:W-:Y:S04]  /*336b0*/  STL [R1+0x5804], R75 ;  /* 0x0058044b01007387 */ /* 0x0003e80000100800 */
[----:B------:R-:W2:Y:S04]  /*336c0*/  LDL.LU.64 R148, [R1+0x1090] ;  /* 0x0010900001947983 */ /* 0x000ea80000300a00 */
[----:B------:R-:W2:Y:S03]  /*336d0*/  LDL.LU.64 R150, [R1+0x1098] ;  /* 0x0010980001967983 */ /* 0x000ea60000300a00 */
[----:B------:R-:W-:-:S02]  /*336e0*/  IMAD.MOV.U32 R26, RZ, RZ, R147 ;  /* 0x000000ffff1a7224 */ /* 0x000fc400078e0093 */
[----:B------:R-:W-:Y:S02]  /*336f0*/  IMAD.MOV.U32 R23, RZ, RZ, R146 ;  /* 0x000000ffff177224 */ /* 0x000fe400078e0092 */
[----:B------:R-:W-:Y:S02]  /*33700*/  IMAD.MOV.U32 R22, RZ, RZ, R145 ;  /* 0x000000ffff167224 */ /* 0x000fe400078e0091 */
[----:B------:R-:W-:Y:S01]  /*33710*/  IMAD.MOV.U32 R35, RZ, RZ, R144 ;  /* 0x000000ffff237224 */ /* 0x000fe200078e0090 */
[----:B------:R-:W-:Y:S04]  /*33720*/  STL [R1+0x5820], R26 ;  /* 0x0058201a01007387 */ /* 0x000fe80000100800 */
[----:B------:R-:W-:Y:S01]  /*33730*/  STL [R1+0x581c], R23 ;  /* 0x00581c1701007387 */ /* 0x000fe20000100800 */
[----:B---3--:R-:W-:Y:S03]  /*33740*/  HMMA.1688.F32.TF32 R140, R132, R68, R140 ;  /* 0x00000044848c723c */ /* 0x008fe6000008108c */
[----:B------:R-:W-:Y:S04]  /*33750*/  STL [R1+0x5818], R22 ;  /* 0x0058181601007387 */ /* 0x000fe80000100800 */
[----:B------:R3:W-:Y:S04]  /*33760*/  STL [R1+0x5814], R35 ;  /* 0x0058142301007387 */ /* 0x0007e80000100800 */
[----:B------:R-:W4:Y:S04]  /*33770*/  LDL.LU.64 R144, [R1+0x1080] ;  /* 0x0010800001907983 */ /* 0x000f280000300a00 */
[----:B------:R-:W4:Y:S09]  /*33780*/  LDL.LU.64 R146, [R1+0x1088] ;  /* 0x0010880001927983 */ /* 0x000f320000300a00 */
[----:B------:R-:W-:Y:S01]  /*33790*/  IMAD.MOV.U32 R43, RZ, RZ, R140 ;  /* 0x000000ffff2b7224 */ /* 0x000fe200078e008c */
[----:B------:R-:W-:Y:S01]  /*337a0*/  MOV R39, R142 ;  /* 0x0000008e00277202 */ /* 0x000fe20000000f00 */
[----:B------:R-:W-:-:S02]  /*337b0*/  IMAD.MOV.U32 R42, RZ, RZ, R141 ;  /* 0x000000ffff2a7224 */ /* 0x000fc400078e008d */
[----:B------:R-:W-:Y:S01]  /*337c0*/  IMAD.MOV.U32 R38, RZ, RZ, R143 ;  /* 0x000000ffff267224 */ /* 0x000fe200078e008f */
[----:B------:R-:W3:Y:S04]  /*337d0*/  LDL.LU.64 R140, [R1+0x1070] ;  /* 0x00107000018c7983 */ /* 0x000ee80000300a00 */
[----:B------:R-:W3:Y:S01]  /*337e0*/  LDL.LU.64 R142, [R1+0x1078] ;  /* 0x00107800018e7983 */ /* 0x000ee20000300a00 */
[----:B------:R-:W-:Y:S03]  /*337f0*/  HMMA.1688.F32.TF32 R152, R132, R64, R152 ;  /* 0x000000408498723c */ /* 0x000fe60000081098 */
[----:B------:R-:W-:Y:S04]  /*33800*/  STL [R1+0x5830], R38 ;  /* 0x0058302601007387 */ /* 0x000fe80000100800 */
[----:B------:R-:W-:Y:S04]  /*33810*/  STL [R1+0x582c], R39 ;  /* 0x00582c2701007387 */ /* 0x000fe80000100800 */
[----:B------:R-:W-:Y:S04]  /*33820*/  STL [R1+0x5828], R42 ;  /* 0x0058282a01007387 */ /* 0x000fe80000100800 */
[----:B------:R1:W-:Y:S04]  /*33830*/  STL [R1+0x5824], R43 ;  /* 0x0058242b01007387 */ /* 0x0003e80000100800 */
[----:B------:R-:W3:Y:S04]  /*33840*/  LDL.LU.64 R156, [R1+0x1060] ;  /* 0x00106000019c7983 */ /* 0x000ee80000300a00 */
[----:B------:R-:W3:Y:S01]  /*33850*/  LDL.LU.64 R158, [R1+0x1068] ;  /* 0x00106800019e7983 */ /* 0x000ee20000300a00 */
[----:B------:R-:W-:-:S02]  /*33860*/  IMAD.MOV.U32 R46, RZ, RZ, R155 ;  /* 0x000000ffff2e7224 */ /* 0x000fc400078e009b */
[----:B------:R-:W-:Y:S02]  /*33870*/  IMAD.MOV.U32 R47, RZ, RZ, R154 ;  /* 0x000000ffff2f7224 */ /* 0x000fe400078e009a */
[----:B------:R-:W-:Y:S02]  /*33880*/  IMAD.MOV.U32 R59, RZ, RZ, R152 ;  /* 0x000000ffff3b7224 */ /* 0x000fe400078e0098 */
[----:B------:R-:W-:Y:S02]  /*33890*/  IMAD.MOV.U32 R50, RZ, RZ, R153 ;  /* 0x000000ffff327224 */ /* 0x000fe400078e0099 */
[----:B------:R-:W3:Y:S04]  /*338a0*/  LDL.LU.64 R152, [R1+0x1050] ;  /* 0x0010500001987983 */ /* 0x000ee80000300a00 */
[----:B------:R-:W3:Y:S04]  /*338b0*/  LDL.LU.64 R154, [R1+0x1058] ;  /* 0x00105800019a7983 */ /* 0x000ee80000300a00 */
[----:B------:R-:W-:Y:S04]  /*338c0*/  STL [R1+0x5840], R46 ;  /* 0x0058402e01007387 */ /* 0x000fe80000100800 */
[----:B------:R-:W-:Y:S04]  /*338d0*/  STL [R1+0x583c], R47 ;  /* 0x00583c2f01007387 */ /* 0x000fe80000100800 */
[----:B------:R-:W-:Y:S04]  /*338e0*/  STL [R1+0x5838], R50 ;  /* 0x0058383201007387 */ /* 0x000fe80000100800 */
[----:B------:R1:W-:Y:S01]  /*338f0*/  STL [R1+0x5834], R59 ;  /* 0x0058343b01007387 */ /* 0x0003e20000100800 */
[C---:B--2---:R-:W-:Y:S11]  /*33900*/  HMMA.1688.F32.TF32 R148, R132.reuse, R60, R148 ;  /* 0x0000003c8494723c */ /* 0x044ff60000081094 */
[----:B------:R-:W-:Y:S11]  /*33910*/  @!UPT UIADD3 URZ, URZ, URZ, URZ ;  /* 0x0000003f3f3ff290 */ /* 0x000ff6000fffe03f */
[----:B------:R-:W-:Y:S02]  /*33920*/  @!UPT UIADD3 URZ, URZ, URZ, URZ ;  /* 0x0000003f3f3ff290 */ /* 0x000fe4000fffe03f */
[----:B------:R-:W-:Y:S01]  /*33930*/  IMAD.MOV.U32 R83, RZ, RZ, R148 ;  /* 0x000000ffff537224 */ /* 0x000fe200078e0094 */
[----:B------:R-:W-:Y:S01]  /*33940*/  MOV R86, R149 ;  /* 0x0000009500567202 */ /* 0x000fe20000000f00 */
[----:B------:R-:W-:Y:S01]  /*33950*/  IMAD.MOV.U32 R87, RZ, RZ, R150 ;  /* 0x000000ffff577224 */ /* 0x000fe200078e0096 */
[----:B------:R-:W2:Y:S01]  /*33960*/  LDL.LU.64 R148, [R1+0x1040] ;  /* 0x0010400001947983 */ /* 0x000ea20000300a00 */
[----:B------:R-:W-:Y:S01]  /*33970*/  IMAD.MOV.U32 R90, RZ, RZ, R151 ;  /* 0x000000ffff5a7224 */ /* 0x000fe200078e0097 */
[C---:B----4-:R-:W-:Y:S02]  /*33980*/  HMMA.1688.F32.TF32 R144, R132.reuse, R56, R144 ;  /* 0x000000388490723c */ /* 0x050fe40000081090 */
[----:B------:R-:W2:Y:S04]  /*33990*/  LDL.LU.64 R150, [R1+0x1048] ;  /* 0x0010480001967983 */ /* 0x000ea80000300a00 */
[----:B------:R4:W-:Y:S02]  /*339a0*/  STL [R1+0x5844], R83 ;  /* 0x0058445301007387 */ /* 0x0009e40000100800 */
[----:B---3--:R-:W-:Y:S11]  /*339b0*/  HMMA.1688.F32.TF32 R140, R132, R52, R140 ;  /* 0x00000034848c723c */ /* 0x008ff6000008108c */
[----:B------:R-:W-:Y:S05]  /*339c0*/  @!UPT UIADD3 URZ, URZ, URZ, URZ ;  /* 0x0000003f3f3ff290 */ /* 0x000fea000fffe03f */
[----:B------:R-:W-:Y:S02]  /*339d0*/  IMAD.MOV.U32 R67, RZ, RZ, R144 ;  /* 0x000000ffff437224 */ /* 0x000fe400078e0090 */
[----:B------:R-:W-:Y:S02]  /*339e0*/  IMAD.MOV.U32 R66, RZ, RZ, R145 ;  /* 0x000000ffff427224 */ /* 0x000fe400078e0091 */
[----:B------:R-:W-:Y:S01]  /*339f0*/  IMAD.MOV.U32 R63, RZ, RZ, R146 ;  /* 0x000000ffff3f7224 */ /* 0x000fe200078e0092 */
[----:B------:R-:W3:Y:S01]  /*33a00*/  LDL.LU.64 R144, [R1+0x1030] ;  /* 0x0010300001907983 */ /* 0x000ee20000300a00 */
[----:B------:R-:W-:-:S03]  /*33a10*/  IMAD.MOV.U32 R62, RZ, RZ, R147 ;  /* 0x000000ffff3e7224 */ /* 0x000fc600078e0093 */
[----:B------:R-:W3:Y:S01]  /*33a20*/  LDL.LU.64 R146, [R1+0x1038] ;  /* 0x0010380001927983 */ /* 0x000ee20000300a00 */
[----:B------:R-:W-:Y:S01]  /*33a30*/  MOV R51, R140 ;  /* 0x0000008c00337202 */ /* 0x000fe20000000f00 */
[----:B------:R-:W-:Y:S02]  /*33a40*/  IMAD.MOV.U32 R74, RZ, RZ, R141 ;  /* 0x000000ffff4a7224 */ /* 0x000fe400078e008d */
[----:B------:R-:W-:Y:S01]  /*33a50*/  IMAD.MOV.U32 R71, RZ, RZ, R142 ;  /* 0x000000ffff477224 */ /* 0x000fe200078e008e */
[----:B------:R-:W4:Y:S01]  /*33a60*/  LDL.LU.64 R140, [R1+0x1020] ;  /* 0x00102000018c7983 */ /* 0x000f220000300a00 */
[----:B------:R-:W-:-:S03]  /*33a70*/  IMAD.MOV.U32 R70, RZ, RZ, R143 ;  /* 0x000000ffff467224 */ /* 0x000fc600078e008f */
[----:B------:R-:W4:Y:S04]  /*33a80*/  LDL.LU.64 R142, [R1+0x1028] ;  /* 0x00102800018e7983 */ /* 0x000f280000300a00 */
[----:B------:R-:W4:Y:S04]  /*33a90*/  LDL.LU.64 R168, [R1+0x1010] ;  /* 0x0010100001a87983 */ /* 0x000f280000300a00 */
[----:B------:R-:W4:Y:S01]  /*33aa0*/  LDL.LU.64 R170, [R1+0x1018] ;  /* 0x0010180001aa7983 */ /* 0x000f220000300a00 */
[C---:B--2---:R-:W-:Y:S11]  /*33ab0*/  HMMA.1688.F32.TF32 R148, R132.reuse, R40, R148 ;  /* 0x000000288494723c */ /* 0x044ff60000081094 */
[----:B------:R-:W-:Y:S11]  /*33ac0*/  @!UPT UIADD3 URZ, URZ, URZ, URZ ;  /* 0x0000003f3f3ff290 */ /* 0x000ff6000fffe03f */
[----:B------:R-:W-:Y:S02]  /*33ad0*/  @!UPT UIADD3 URZ, URZ, URZ, URZ ;  /* 0x0000003f3f3ff290 */ /* 0x000fe4000fffe03f */
[----:B-1----:R-:W-:Y:S01]  /*33ae0*/  IMAD.MOV.U32 R75, RZ, RZ, R148 ;  /* 0x000000ffff4b7224 */ /* 0x002fe200078e0094 */
[----:B------:R-:W-:Y:S01]  /*33af0*/  MOV R31, R150 ;  /* 0x00000096001f7202 */ /* 0x000fe20000000f00 */
[----:B------:R-:W-:Y:S02]  /*33b00*/  IMAD.MOV.U32 R34, RZ, RZ, R149 ;  /* 0x000000ffff227224 */ /* 0x000fe400078e0095 */
[----:B------:R-:W-:Y:S01]  /*33b10*/  IMAD.MOV.U32 R30, RZ, RZ, R151 ;  /* 0x000000ffff1e7224 */ /* 0x000fe200078e0097 */
[----:B------:R-:W2:Y:S01]  /*33b20*/  LDL.LU.64 R148, [R1+0x1000] ;  /* 0x0010000001947983 */ /* 0x000ea20000300a00 */
[C---:B---3--:R-:W-:Y:S03]  /*33b30*/  HMMA.1688.F32.TF32 R144, R132.reuse, R36, R144 ;  /* 0x000000248490723c */ /* 0x048fe60000081090 */
[----:B------:R-:W2:Y:S04]  /*33b40*/  LDL.LU.64 R150, [R1+0x1008] ;  /* 0x0010080001967983 */ /* 0x000ea80000300a00 */
[----:B------:R-:W3:Y:S04]  /*33b50*/  LDL.LU.64 R164, [R1+0xff0] ;  /* 0x000ff00001a47983 */ /* 0x000ee80000300a00 */
[----:B------:R-:W3:Y:S01]  /*33b60*/  LDL.LU.64 R166, [R1+0xff8] ;  /* 0x000ff80001a67983 */ /* 0x000ee20000300a00 */
[----:B----4-:R-:W-:Y:S11]  /*33b70*/  HMMA.1688.F32.TF32 R140, R132, R32, R140 ;  /* 0x00000020848c723c */ /* 0x010ff6000008108c */
[----:B------:R-:W-:Y:S01]  /*33b80*/  @!UPT UIADD3 URZ, URZ, URZ, URZ ;  /* 0x0000003f3f3ff290 */ /* 0x000fe2000fffe03f */
[----:B------:R-:W-:Y:S02]  /*33b90*/  IMAD.MOV.U32 R35, RZ, RZ, R144 ;  /* 0x000000ffff237224 */ /* 0x000fe400078e0090 */
[----:B------:R-:W-:Y:S02]  /*33ba0*/  IMAD.MOV.U32 R82, RZ, RZ, R145 ;  /* 0x000000ffff527224 */ /* 0x000fe400078e0091 */
[----:B------:R-:W-:Y:S01]  /*33bb0*/  IMAD.MOV.U32 R79, RZ, RZ, R146 ;  /* 0x000000ffff4f7224 */ /* 0x000fe200078e0092 */
[----:B------:R-:W4:Y:S01]  /*33bc0*/  LDL.LU.64 R144, [R1+0xfe0] ;  /* 0x000fe00001907983 */ /* 0x000f220000300a00 */
[----:B------:R-:W-:-:S03]  /*33bd0*/  IMAD.MOV.U32 R78, RZ, RZ, R147 ;  /* 0x000000ffff4e7224 */ /* 0x000fc600078e0093 */
[----:B------:R-:W4:Y:S03]  /*33be0*/  LDL.LU.64 R146, [R1+0xfe8] ;  /* 0x000fe80001927983 */ /* 0x000f260000300a00 */
[----:B------:R-:W-:Y:S01]  /*33bf0*/  IMAD.MOV.U32 R43, RZ, RZ, R140 ;  /* 0x000000ffff2b7224 */ /* 0x000fe200078e008c */
[----:B------:R-:W-:Y:S01]  /*33c00*/  MOV R26, R141 ;  /* 0x0000008d001a7202 */ /* 0x000fe20000000f00 */
[----:B------:R-:W-:Y:S01]  /*33c10*/  IMAD.MOV.U32 R23, RZ, RZ, R142 ;  /* 0x000000ffff177224 */ /* 0x000fe200078e008e */
[----:B------:R-:W4:Y:S01]  /*33c20*/  LDL.LU.64 R140, [R1+0xfd0] ;  /* 0x000fd000018c7983 */ /* 0x000f220000300a00 */
[----:B------:R-:W-:-:S03]  /*33c30*/  IMAD.MOV.U32 R22, RZ, RZ, R143 ;  /* 0x000000ffff167224 */ /* 0x000fc600078e008f */
[----:B------:R-:W4:Y:S01]  /*33c40*/  LDL.LU.64 R142, [R1+0xfd8] ;  /* 0x000fd800018e7983 */ /* 0x000f220000300a00 */
[C---:B------:R-:W-:Y:S03]  /*33c50*/  HMMA.1688.F32.TF32 R156, R132.reuse, R48, R156 ;  /* 0x00000030849c723c */ /* 0x040fe6000008109c */
[----:B------:R-:W4:Y:S04]  /*33c60*/  LDL.LU.64 R160, [R1+0xfc0] ;  /* 0x000fc00001a07983 */ /* 0x000f280000300a00 */
[----:B------:R-:W4:Y:S01]  /*33c70*/  LDL.LU.64 R162, [R1+0xfc8] ;  /* 0x000fc80001a27983 */ /* 0x000f220000300a00 */
[----:B------:R-:W-:Y:S11]  /*33c80*/  HMMA.1688.F32.TF32 R152, R132, R44, R152 ;  /* 0x0000002c8498723c */ /* 0x000ff60000081098 */
[----:B------:R-:W-:Y:S05]  /*33c90*/  @!UPT UIADD3 URZ, URZ, URZ, URZ ;  /* 0x0000003f3f3ff290 */ /* 0x000fea000fffe03f */
[----:B------:R-:W-:Y:S01]  /*33ca0*/  IMAD.MOV.U32 R27, RZ, RZ, R156 ;  /* 0x000000ffff1b7224 */ /* 0x000fe200078e009c */
[----:B------:R-:W-:Y:S01]  /*33cb0*/  MOV R54, R159 ;  /* 0x0000009f00367202 */ /* 0x000fe20000000f00 */
[----:B------:R-:W-:Y:S02]  /*33cc0*/  IMAD.MOV.U32 R58, RZ, RZ, R157 ;  /* 0x000000ffff3a7224 */ /* 0x000fe400078e009d */
[----:B------:R-:W-:Y:S01]  /*33cd0*/  IMAD.MOV.U32 R55, RZ, RZ, R158 ;  /* 0x000000ffff377224 */ /* 0x000fe200078e009e */
[----:B------:R-:W4:Y:S04]  /*33ce0*/  LDL.LU.64 R156, [R1+0x8d0] ;  /* 0x0008d000019c7983 */ /* 0x000f280000300a00 */
[----:B------:R-:W4:Y:S01]  /*33cf0*/  LDL.LU.64 R158, [R1+0x8d8] ;  /* 0x0008d800019e7983 */ /* 0x000f220000300a00 */
[----:B------:R-:W-:-:S02]  /*33d00*/  IMAD.MOV.U32 R102, RZ, RZ, R152 ;  /* 0x000000ffff667224 */ /* 0x000fc400078e0098 */
[----:B------:R-:W-:Y:S02]  /*33d10*/  IMAD.MOV.U32 R103, RZ, RZ, R153 ;  /* 0x000000ffff677224 */ /* 0x000fe400078e0099 */
[----:B------:R-:W-:Y:S01]  /*33d20*/  IMAD.MOV.U32 R91, RZ, RZ, R154 ;  /* 0x000000ffff5b7224 */ /* 0x000fe200078e009a */
[----:B------:R-:W4:Y:S01]  /*33d30*/  LDL.LU.64 R152, [R1+0x8c0] ;  /* 0x0008c00001987983 */ /* 0x000f220000300a00 */
[----:B------:R-:W-:-:S03]  /*33d40*/  IMAD.MOV.U32 R98, RZ, RZ, R155 ;  /* 0x000000ffff627224 */ /* 0x000fc600078e009b */
[----:B------:R-:W4:Y:S01]  /*33d50*/  LDL.LU.64 R154, [R1+0x8c8] ;  /* 0x0008c800019a7983 */ /* 0x000f220000300a00 */
[C---:B--2---:R-:W-:Y:S08]  /*33d60*/  HMMA.1688.F32.TF32 R148, R132.reuse, R24, R148 ;  /* 0x000000188494723c */ /* 0x044ff00000081094 */
[----:B---3--:R-:W-:Y:S11]  /*33d70*/  HMMA.1688.F32.TF32 R164, R132, R20, R164 ;  /* 0x0000001484a4723c */ /* 0x008ff600000810a4 */
[----:B------:R-:W-:Y:S05]  /*33d80*/  @!UPT UIADD3 URZ, URZ, URZ, URZ ;  /* 0x0000003f3f3ff290 */ /* 0x000fea000fffe03f */
[----:B------:R-:W-:Y:S01]  /*33d90*/  MOV R59, R148 ;  /* 0x00000094003b7202 */ /* 0x000fe20000000f00 */
[----:B------:R-:W-:Y:S02]  /*33da0*/  IMAD.MOV.U32 R38, RZ, RZ, R149 ;  /* 0x000000ffff267224 */ /* 0x000fe400078e0095 */
[----:B------:R-:W-:Y:S01]  /*33db0*/  IMAD.MOV.U32 R39, RZ, RZ, R150 ;  /* 0x000000ffff277224 */ /* 0x000fe200078e0096 */
[----:B------:R-:W2:Y:S01]  /*33dc0*/  LDL.LU.64 R148, [R1+0xfb0] ;  /* 0x000fb00001947983 */ /* 0x000ea20000300a00 */
[----:B------:R-:W-:-:S03]  /*33dd0*/  IMAD.MOV.U32 R42, RZ, RZ, R151 ;  /* 0x000000ffff2a7224 */ /* 0x000fc600078e0097 */
[----:B------:R-:W2:Y:S01]  /*33de0*/  LDL.LU.64 R150, [R1+0xfb8] ;  /* 0x000fb80001967983 */ /* 0x000ea20000300a00 */
[----:B------:R-:W-:Y:S01]  /*33df0*/  IMAD.MOV.U32 R83, RZ, RZ, R164 ;  /* 0x000000ffff537224 */ /* 0x000fe200078e00a4 */
[----:B------:R-:W-:Y:S01]  /*33e00*/  MOV R50, R167 ;  /* 0x000000a700327202 */ /* 0x000fe20000000f00 */
[----:B------:R-:W-:Y:S02]  /*33e10*/  IMAD.MOV.U32 R46, RZ, RZ, R165 ;  /* 0x000000ffff2e7224 */ /* 0x000fe400078e00a5 */
[----:B------:R-:W-:Y:S02]  /*33e20*/  IMAD.MOV.U32 R47, RZ, RZ, R166 ;  /* 0x000000ffff2f7224 */ /* 0x000fe400078e00a6 */
[C---:B----4-:R-:W-:Y:S01]  /*33e30*/  HMMA.1688.F32.TF32 R164, R132.reuse, R16, R144 ;  /* 0x0000001084a4723c */ /* 0x050fe20000081090 */
[----:B------:R-:W3:Y:S04]  /*33e40*/  LDL.LU.64 R144, [R1+0xfa0] ;  /* 0x000fa00001907983 */ /* 0x000ee80000300a00 */
[----:B------:R-:W3:Y:S11]  /*33e50*/  LDL.LU.64 R146, [R1+0xfa8] ;  /* 0x000fa80001927983 */ /* 0x000ef60000300a00 */
[----:B------:R-:W-:Y:S07]  /*33e60*/  @!UPT UIADD3 URZ, URZ, URZ, URZ ;  /* 0x0000003f3f3ff290 */ /* 0x000fee000fffe03f */
[----:B------:R-:W-:Y:S04]  /*33e70*/  STL.64 [R1+0x2d40], R164 ;  /* 0x002d40a401007387 */ /* 0x000fe80000100a00 */
[----:B------:R1:W-:Y:S02]  /*33e80*/  STL.64 [R1+0x2d48], R166 ;  /* 0x002d48a601007387 */ /* 0x0003e40000100a00 */
[C---:B-1----:R-:W-:Y:S02]  /*33e90*/  HMMA.1688.F32.TF32 R164, R132.reuse, R12, R140 ;  /* 0x0000000c84a4723c */ /* 0x042fe4000008108c */
[----:B------:R-:W4:Y:S04]  /*33ea0*/  LDL.LU.64 R140, [R1+0xf90] ;  /* 0x000f9000018c7983 */ /* 0x000f280000300a00 */
[----:B------:R-:W4:Y:S02]  /*33eb0*/  LDL.LU.64 R142, [R1+0xf98] ;  /* 0x000f9800018e7983 */ /* 0x000f240000300a00 */
[C---:B------:R-:W-:Y:S08]  /*33ec0*/  HMMA.1688.F32.TF32 R160, R132.reuse, R8, R160 ;  /* 0x0000000884a0723c */ /* 0x040ff000000810a0 */
[C---:B------:R-:W-:Y:S08]  /*33ed0*/  HMMA.1688.F32.TF32 R168, R132.reuse, R28, R168 ;  /* 0x0000001c84a8723c */ /* 0x040ff000000810a8 */
[----:B------:R-:W-:Y:S01]  /*33ee0*/  HMMA.1688.F32.TF32 R132, R132, R240, R156 ;  /* 0x000000f08484723c */ /* 0x000fe2000008109c */
[----:B------:R-:W-:Y:S04]  /*33ef0*/  STL.64 [R1+0x2d30], R164 ;  /* 0x002d30a401007387 */ /* 0x000fe80000100a00 */
[----:B------:R-:W-:Y:S04]  /*33f00*/  STL.64 [R1+0x2d38], R166 ;  /* 0x002d38a601007387 */ /* 0x000fe80000100a00 */
[----:B------:R-:W4:Y:S04]  /*33f10*/  LDL.LU.64 R172, [R1+0xf80] ;  /* 0x000f800001ac7983 */ /* 0x000f280000300a00 */
[----:B------:R-:W-:Y:S04]  /*33f20*/  STL.64 [R1+0x2d20], R160 ;  /* 0x002d20a001007387 */ /* 0x000fe80000100a00 */
[----:B------:R-:W-:Y:S04]  /*33f30*/  STL.64 [R1+0x2d28], R162 ;  /* 0x002d28a201007387 */ /* 0x000fe80000100a00 */
[----:B------:R-:W4:Y:S04]  /*33f40*/  LDL.LU.64 R174, [R1+0xf88] ;  /* 0x000f880001ae7983 */ /* 0x000f280000300a00 */
[----:B------:R-:W-:Y:S04]  /*33f50*/  STL.64 [R1+0x2d00], R132 ;  /* 0x002d008401007387 */ /* 0x000fe80000100a00 */
[----:B------:R1:W-:Y:S02]  /*33f60*/  STL.64 [R1+0x2d08], R134 ;  /* 0x002d088601007387 */ /* 0x0003e40000100a00 */
[----:B-1----:R-:W-:Y:S01]  /*33f70*/  HMMA.1688.F32.TF32 R132, R136, R128, R152 ;  /* 0x000000808884723c */ /* 0x002fe20000081098 */
[----:B------:R-:W-:-:S02]  /*33f80*/  IMAD.MOV.U32 R99, RZ, RZ, R168 ;  /* 0x000000ffff637224 */ /* 0x000fc400078e00a8 */
[----:B------:R-:W-:Y:S02]  /*33f90*/  IMAD.MOV.U32 R94, RZ, RZ, R169 ;  /* 0x000000ffff5e7224 */ /* 0x000fe400078e00a9 */
[----:B------:R-:W-:Y:S01]  /*33fa0*/  IMAD.MOV.U32 R95, RZ, RZ, R170 ;  /* 0x000000ffff5f7224 */ /* 0x000fe200078e00aa */
[----:B------:R-:W4:Y:S01]  /*33fb0*/  LDL.LU.64 R168, [R1+0xf70] ;  /* 0x000f700001a87983 */ /* 0x000f220000300a00 */
[----:B------:R-:W-:-:S03]  /*33fc0*/  IMAD.MOV.U32 R7, RZ, RZ, R171 ;  /* 0x000000ffff077224 */ /* 0x000fc600078e00ab */
[----:B------:R-:W4:Y:S11]  /*33fd0*/  LDL.LU.64 R170, [R1+0xf78] ;  /* 0x000f780001aa7983 */ /* 0x000f360000300a00 */
[----:B------:R-:W-:Y:S02]  /*33fe0*/  @!UPT UIADD3 URZ, URZ, URZ, URZ ;  /* 0x0000003f3f3ff290 */ /* 0x000fe4000fffe03f */
[----:B------:R-:W-:Y:S04]  /*33ff0*/  STL.64 [R1+0x2cf0], R132 ;  /* 0x002cf08401007387 */ /* 0x000fe80000100a00 */
[----:B------:R-:W-:Y:S04]  /*34000*/  STL.64 [R1+0x2cf8], R134 ;  /* 0x002cf88601007387 */ /* 0x000fe80000100a00 */
[----:B------:R-:W4:Y:S04]  /*34010*/  LDL.LU.64 R156, [R1+0xf60] ;  /* 0x000f6000019c7983 */ /* 0x000f280000300a00 */
[----:B------:R-:W4:Y:S04]  /*34020*/  LDL.LU.64 R158, [R1+0xf68] ;  /* 0x000f6800019e7983 */ /* 0x000f280000300a00 */
[----:B------:R-:W4:Y:S04]  /*34030*/  LDL.LU.64 R152, [R1+0xf50] ;  /* 0x000f500001987983 */ /* 0x000f280000300a00 */
[----:B------:R-:W4:Y:S04]  /*34040*/  LDL.LU.64 R154, [R1+0xf58] ;  /* 0x000f5800019a7983 */ /* 0x000f280000300a00 */
[----:B------:R-:W-:Y:S04]  /*34050*/  LDS R132, [R3+0x100] ;  /* 0x0001000003847984 */ /* 0x000fe80000000800 */
[----:B------:R-:W-:Y:S04]  /*34060*/  LDS R134, [R3+0x2100] ;  /* 0x0021000003867984 */ /* 0x000fe80000000800 */
[----:B------:R-:W-:Y:S04]  /*34070*/  LDS R133, [R4+0x100] ;  /* 0x0001000004857984 */ /* 0x000fe80000000800 */
[----:B------:R-:W1:Y:S01]  /*34080*/  LDS R135, [R4+0x2100] ;  /* 0x0021000004877984 */ /* 0x000e620000000800 */
[C---:B--2---:R-:W-:Y:S03]  /*34090*/  HMMA.1688.F32.TF32 R160, R136.reuse, R124, R148 ;  /* 0x0000007c88a0723c */ /* 0x044fe60000081094 */
[----:B------:R-:W2:Y:S04]  /*340a0*/  LDL.LU.64 R148, [R1+0xf40] ;  /* 0x000f400001947983 */ /* 0x000ea80000300a00 */
[----:B------:R-:W2:Y:S11]  /*340b0*/  LDL.LU.64 R150, [R1+0xf48] ;  /* 0x000f480001967983 */ /* 0x000eb60000300a00 */
[----:B------:R-:W-:Y:S05]  /*340c0*/  @!UPT UIADD3 URZ, URZ, URZ, URZ ;  /* 0x0000003f3f3ff290 */ /* 0x000fea000fffe03f */
[----:B------:R-:W-:Y:S04]  /*340d0*/  STL.64 [R1+0x2d10], R160 ;  /* 0x002d10a001007387 */ /* 0x000fe80000100a00 */
[----:B------:R3:W-:Y:S02]  /*340e0*/  STL.64 [R1+0x2d18], R162 ;  /* 0x002d18a201007387 */ /* 0x0007e40000100a00 */
[C---:B---3--:R-:W-:Y:S02]  /*340f0*/  HMMA.1688.F32.TF32 R160, R136.reuse, R120, R144 ;  /* 0x0000007888a0723c */ /* 0x048fe40000081090 */
[----:B------:R-:W3:Y:S06]  /*34100*/  LDL.LU.64 R144, [R1+0xf30] ;  /* 0x000f300001907983 */ /* 0x000eec0000300a00 */
[C---:B----4-:R-:W-:Y:S11]  /*34110*/  HMMA.1688.F32.TF32 R140, R136.reuse, R116, R140 ;  /* 0x00000074888c723c */ /* 0x050ff6000008108c */
[----:B------:R-:W-:Y:S04]  /*34120*/  @!UPT UIADD3 URZ, URZ, URZ, URZ ;  /* 0x0000003f3f3ff290 */ /* 0x000fe8000fffe03f */
[----:B------:R4:W-:Y:S04]  /*34130*/  STL.64 [R1+0x2ce0], R160 ;  /* 0x002ce0a001007387 */ /* 0x0009e80000100a00 */
[----:B------:R1:W-:Y:S04]  /*34140*/  STL.64 [R1+0x2ce8], R162 ;  /* 0x002ce8a201007387 */ /* 0x0003e80000100a00 */
[----:B------:R-:W3:Y:S04]  /*34150*/  LDL.LU.64 R146, [R1+0xf38] ;  /* 0x000f380001927983 */ /* 0x000ee80000300a00 */
[----:B------:R1:W-:Y:S04]  /*34160*/  STL.64 [R1+0x2cd0], R140 ;  /* 0x002cd08c01007387 */ /* 0x0003e80000100a00 */
[----:B------:R1:W-:Y:S04]  /*34170*/  STL.64 [R1+0x2cd8], R142 ;  /* 0x002cd88e01007387 */ /* 0x0003e80000100a00 */
[----:B------:R-:W3:Y:S04]  /*34180*/  LDL.LU.64 R164, [R1+0xf20] ;  /* 0x000f200001a47983 */ /* 0x000ee80000300a00 */
[----:B------:R-:W3:Y:S04]  /*34190*/  LDL.LU.64 R166, [R1+0xf28] ;  /* 0x000f280001a67983 */ /* 0x000ee80000300a00 */
[----:B----4-:R-:W3:Y:S04]  /*341a0*/  LDL.LU.64 R160, [R1+0xf10] ;  /* 0x000f100001a07983 */ /* 0x010ee80000300a00 */
[----:B-1----:R-:W3:Y:S04]  /*341b0*/  LDL.LU.64 R162, [R1+0xf18] ;  /* 0x000f180001a27983 */ /* 0x002ee80000300a00 */
[----:B------:R-:W3:Y:S04]  /*341c0*/  LDL.LU.64 R140, [R1+0xf00] ;  /* 0x000f0000018c7983 */ /* 0x000ee80000300a00 */
[----:B------:R-:W3:Y:S01]  /*341d0*/  LDL.LU.64 R142, [R1+0xf08] ;  /* 0x000f0800018e7983 */ /* 0x000ee20000300a00 */
[C---:B------:R-:W-:Y:S08]  /*341e0*/  HMMA.1688.F32.TF32 R176, R136.reuse, R112, R172 ;  /* 0x0000007088b0723c */ /* 0x040ff000000810ac */
[C---:B------:R-:W-:Y:S11]  /*341f0*/  HMMA.1688.F32.TF32 R172, R136.reuse, R108, R168 ;  /* 0x0000006c88ac723c */ /* 0x040ff600000810a8 */
[----:B------:R-:W-:Y:S04]  /*34200*/  @!UPT UIADD3 URZ, URZ, URZ, URZ ;  /* 0x0000003f3f3ff290 */ /* 0x000fe8000fffe03f */
[----:B------:R-:W-:Y:S01]  /*34210*/  STL.64 [R1+0x2cc0], R176 ;  /* 0x002cc0b001007387 */ /* 0x000fe20000100a00 */
[C---:B------:R-:W-:Y:S08]  /*34220*/  HMMA.1688.F32.TF32 R168, R136.reuse, R104, R156 ;  /* 0x0000006888a8723c */ /* 0x040ff0000008109c */
[C---:B------:R-:W-:Y:S01]  /*34230*/  HMMA.1688.F32.TF32 R152, R136.reuse, R100, R152 ;  /* 0x000000648898723c */ /* 0x040fe20000081098 */
[----:B------:R-:W-:Y:S04]  /*34240*/  STL.64 [R1+0x2cc8], R178 ;  /* 0x002cc8b201007387 */ /* 0x000fe80000100a00 */
[----:B------:R-:W-:Y:S04]  /*34250*/  STL.64 [R1+0x2cb0], R172 ;  /* 0x002cb0ac01007387 */ /* 0x000fe80000100a00 */
[----:B------:R-:W-:Y:S04]  /*34260*/  STL.64 [R1+0x2cb8], R174 ;  /* 0x002cb8ae01007387 */ /* 0x000fe80000100a00 */
[----:B------:R-:W3:Y:S04]  /*34270*/  LDL.LU.64 R156, [R1+0xef0] ;  /* 0x000ef000019c7983 */ /* 0x000ee80000300a00 */
[----:B------:R-:W-:Y:S04]  /*34280*/  STL.64 [R1+0x2ca0], R168 ;  /* 0x002ca0a801007387 */ /* 0x000fe80000100a00 */
[----:B------:R-:W-:Y:S04]  /*34290*/  STL.64 [R1+0x2ca8], R170 ;  /* 0x002ca8aa01007387 */ /* 0x000fe80000100a00 */
[----:B------:R-:W3:Y:S04]  /*342a0*/  LDL.LU.64 R158, [R1+0xef8] ;  /* 0x000ef800019e7983 */ /* 0x000ee80000300a00 */
[----:B------:R1:W-:Y:S04]  /*342b0*/  STL.64 [R1+0x2c90], R152 ;  /* 0x002c909801007387 */ /* 0x0003e80000100a00 */
[----:B------:R1:W-:Y:S04]  /*342c0*/  STL.64 [R1+0x2c98], R154 ;  /* 0x002c989a01007387 */ /* 0x0003e80000100a00 */
[----:B-1----:R-:W3:Y:S04]  /*342d0*/  LDL.LU.64 R152, [R1+0xee0] ;  /* 0x000ee00001987983 */ /* 0x002ee80000300a00 */
[----:B------:R-:W3:Y:S01]  /*342e0*/  LDL.LU.64 R154, [R1+0xee8] ;  /* 0x000ee800019a7983 */ /* 0x000ee20000300a00 */
[C---:B--2---:R-:W-:Y:S11]  /*342f0*/  HMMA.1688.F32.TF32 R148, R136.reuse, R96, R148 ;  /* 0x000000608894723c */ /* 0x044ff60000081094 */
[----:B------:R-:W-:Y:S11]  /*34300*/  @!UPT UIADD3 URZ, URZ, URZ, URZ ;  /* 0x0000003f3f3ff290 */ /* 0x000ff6000fffe03f */
[----:B------:R-:W-:Y:S01]  /*34310*/  @!UPT UIADD3 URZ, URZ, URZ, URZ ;  /* 0x0000003f3f3ff290 */ /* 0x000fe2000fffe03f */
[----:B------:R1:W-:Y:S04]  /*34320*/  STL.64 [R1+0x2c80], R148 ;  /* 0x002c809401007387 */ /* 0x0003e80000100a00 */
[----:B------:R2:W-:Y:S04]  /*34330*/  STL.64 [R1+0x2c88], R150 ;  /* 0x002c889601007387 */ /* 0x0005e80000100a00 */
[----:B-1----:R-:W4:Y:S04]  /*34340*/  LDL.LU.64 R148, [R1+0xed0] ;  /* 0x000ed00001947983 */ /* 0x002f280000300a00 */
[----:B--2---:R-:W4:Y:S01]  /*34350*/  LDL.LU.64 R150, [R1+0xed8] ;  /* 0x000ed80001967983 */ /* 0x004f220000300a00 */
[C---:B---3--:R-:W-:Y:S03]  /*34360*/  HMMA.1688.F32.TF32 R168, R136.reuse, R92, R144 ;  /* 0x0000005c88a8723c */ /* 0x048fe60000081090 */
[----:B------:R-:W2:Y:S04]  /*34370*/  LDL.LU.64 R144, [R1+0xec0] ;  /* 0x000ec00001907983 */ /* 0x000ea80000300a00 */
[----:B------:R-:W2:Y:S01]  /*34380*/  LDL.LU.64 R146, [R1+0xec8] ;  /* 0x000ec80001927983 */ /* 0x000ea20000300a00 */
[C---:B------:R-:W-:Y:S08]  /*34390*/  HMMA.1688.F32.TF32 R164, R136.reuse, R88, R164 ;  /* 0x0000005888a4723c */ /* 0x040ff000000810a4 */
[C---:B------:R-:W-:Y:S08]  /*343a0*/  HMMA.1688.F32.TF32 R160, R136.reuse, R84, R160 ;  /* 0x0000005488a0723c */ /* 0x040ff000000810a0 */
[----:B------:R-:W-:Y:S01]  /*343b0*/  HMMA.1688.F32.TF32 R140, R136, R80, R140 ;  /* 0x00000050888c723c */ /* 0x000fe2000008108c */
[----:B------:R-:W-:Y:S04]  /*343c0*/  STL.64 [R1+0x2c70], R168 ;  /* 0x002c70a801007387 */ /* 0x000fe80000100a00 */
[----:B------:R-:W-:Y:S04]  /*343d0*/  STL.64 [R1+0x2c78], R170 ;  /* 0x002c78aa01007387 */ /* 0x000fe80000100a00 */
[----:B------:R-:W-:Y:S04]  /*343e0*/  STL.64 [R1+0x2c60], R164 ;  /* 0x002c60a401007387 */ /* 0x000fe80000100a00 */
[----:B------:R-:W-:Y:S04]  /*343f0*/  STL.64 [R1+0x2c68], R166 ;  /* 0x002c68a601007387 */ /* 0x000fe80000100a00 */
[----:B------:R-:W-:Y:S04]  /*34400*/  STL.64 [R1+0x2c50], R160 ;  /* 0x002c50a001007387 */ /* 0x000fe80000100a00 */
[----:B------:R-:W-:Y:S03]  /*34410*/  STL.64 [R1+0x2c58], R162 ;  /* 0x002c58a201007387 */ /* 0x000fe60000100a00 */
[----:B------:R-:W-:Y:S01]  /*34420*/  IMAD.MOV.U32 R242, RZ, RZ, R141 ;  /* 0x000000fffff27224 */ /* 0x000fe200078e008d */
[----:B------:R1:W-:Y:S01]  /*34430*/  STL [R1+0x2c40], R140 ;  /* 0x002c408c01007387 */ /* 0x0003e20000100800 */
[----:B------:R-:W-:-:S02]  /*34440*/  IMAD.MOV.U32 R10, RZ, RZ, R142 ;  /* 0x000000ffff0a7224 */ /* 0x000fc400078e008e */
[----:B------:R-:W-:Y:S01]  /*34450*/  IMAD.MOV.U32 R14, RZ, RZ, R143 ;  /* 0x000000ffff0e7224 */ /* 0x000fe200078e008f */
[----:B-1----:R-:W3:Y:S04]  /*34460*/  LDL.LU.64 R140, [R1+0xeb0] ;  /* 0x000eb000018c7983 */ /* 0x002ee80000300a00 */
[----:B------:R-:W3:Y:S04]  /*34470*/  LDL.LU.64 R142, [R1+0xeb8] ;  /* 0x000eb800018e7983 */ /* 0x000ee80000300a00 */
[----:B------:R-:W-:Y:S04]  /*34480*/  STL [R1+0x56d0], R14 ;  /* 0x0056d00e01007387 */ /* 0x000fe80000100800 */
[----:B------:R-:W-:Y:S04]  /*34490*/  STL [R1+0x56cc], R10 ;  /* 0x0056cc0a01007387 */ /* 0x000fe80000100800 */
[----:B------:R1:W-:Y:S01]  /*344a0*/  STL [R1+0x56c8], R242 ;  /* 0x0056c8f201007387 */ /* 0x0003e20000100800 */
[C---:B------:R-:W-:Y:S08]  /*344b0*/  HMMA.1688.F32.TF32 R156, R136.reuse, R76, R156 ;  /* 0x0000004c889c723c */ /* 0x040ff0000008109c */
[----:B------:R-:W-:Y:S11]  /*344c0*/  HMMA.1688.F32.TF32 R152, R136, R72, R152 ;  /* 0x000000488898723c */ /* 0x000ff60000081098 */
[----:B------:R-:W-:Y:S04]  /*344d0*/  @!UPT UIADD3 URZ, URZ, URZ, URZ ;  /* 0x0000003f3f3ff290 */ /* 0x000fe8000fffe03f */
[----:B------:R-:W-:Y:S04]  /*344e0*/  STL.64 [R1+0x2c30], R156 ;  /* 0x002c309c01007387 */ /* 0x000fe80000100a00 */
[----:B------:R-:W-:Y:S05]  /*344f0*/  STL.64 [R1+0x2c38], R158 ;  /* 0x002c389e01007387 */ /* 0x000fea0000100a00 */
[----:B-1----:R-:W-:Y:S02]  /*34500*/  IMAD.MOV.U32 R242, RZ, RZ, R155 ;  /* 0x000000fffff27224 */ /* 0x002fe400078e009b */
[----:B------:R-:W-:-:S02]  /*34510*/  IMAD.MOV.U32 R10, RZ, RZ, R154 ;  /* 0x000000ffff0a7224 */ /* 0x000fc400078e009a */
[----:B------:R-:W-:Y:S01]  /*34520*/  IMAD.MOV.U32 R14, RZ, RZ, R153 ;  /* 0x000000ffff0e7224 */ /* 0x000fe200078e0099 */
[----:B------:R1:W-:Y:S04]  /*34530*/  STL [R1+0x2c20], R152 ;  /* 0x002c209801007387 */ /* 0x0003e80000100800 */
[----:B------:R-:W-:Y:S04]  /*34540*/  STL [R1+0x56dc], R242 ;  /* 0x0056dcf201007387 */ /* 0x000fe80000100800 */
[----:B------:R-:W-:Y:S04]  /*34550*/  STL [R1+0x56d8], R10 ;  /* 0x0056d80a01007387 */ /* 0x000fe80000100800 */
[----:B------:R-:W-:Y:S01]  /*34560*/  STL [R1+0x56d4], R14 ;  /* 0x0056d40e01007387 */ /* 0x000fe20000100800 */
[C---:B----4-:R-:W-:Y:S11]  /*34570*/  HMMA.1688.F32.TF32 R148, R136.reuse, R68, R148 ;  /* 0x000000448894723c */ /* 0x050ff60000081094 */
[----:B------:R-:W-:Y:S11]  /*34580*/  @!UPT UIADD3 URZ, URZ, URZ, URZ ;  /* 0x0000003f3f3ff290 */ /* 0x000ff6000fffe03f */
[----:B------:R-:W-:Y:S01]  /*34590*/  @!UPT UIADD3 URZ, URZ, URZ, URZ ;  /* 0x0000003f3f3ff290 */ /* 0x000fe2000fffe03f */
[----:B------:R2:W-:Y:S04]  /*345a0*/  STL.64 [R1+0x2c10], R148 ;  /* 0x002c109401007387 */ /* 0x0005e80000100a00 */
[----:B------:R1:W-:Y:S04]  /*345b0*/  STL.64 [R1+0x2c18], R150 ;  /* 0x002c189601007387 */ /* 0x0003e80000100a00 */
[----:B------:R-:W4:Y:S04]  /*345c0*/  LDL.LU.64 R176, [R1+0xea0] ;  /* 0x000ea00001b07983 */ /* 0x000f280000300a00 */
[----:B------:R-:W4:Y:S04]  /*345d0*/  LDL.LU.64 R178, [R1+0xea8] ;  /* 0x000ea80001b27983 */ /* 0x000f280000300a00 */
[----:B------:R-:W4:Y:S04]  /*345e0*/  LDL.LU.64 R172, [R1+0xe90] ;  /* 0x000e900001ac7983 */ /* 0x000f280000300a00 */
[----:B------:R-:W4:Y:S04]  /*345f0*/  LDL.LU.64 R174, [R1+0xe98] ;  /* 0x000e980001ae7983 */ /* 0x000f280000300a00 */
[----:B------:R-:W4:Y:S04]  /*34600*/  LDL.LU.64 R168, [R1+0xe80] ;  /* 0x000e800001a87983 */ /* 0x000f280000300a00 */
[----:B------:R-:W4:Y:S01]  /*34610*/  LDL.LU.64 R170, [R1+0xe88] ;  /* 0x000e880001aa7983 */ /* 0x000f220000300a00 */
[C---:B--2---:R-:W-:Y:S03]  /*34620*/  HMMA.1688.F32.TF32 R144, R136.reuse, R64, R144 ;  /* 0x000000408890723c */ /* 0x044fe60000081090 */
[----:B------:R-:W2:Y:S04]  /*34630*/  LDL.LU.64 R160, [R1+0xe70] ;  /* 0x000e700001a07983 */ /* 0x000ea80000300a00 */
[----:B------:R-:W2:Y:S11]  /*34640*/  LDL.LU.64 R162, [R1+0xe78] ;  /* 0x000e780001a27983 */ /* 0x000eb60000300a00 */
[----:B------:R-:W-:Y:S06]  /*34650*/  @!UPT UIADD3 URZ, URZ, URZ, URZ ;  /* 0x0000003f3f3ff290 */ /* 0x000fec000fffe03f */
[----:B------:R-:W-:Y:S02]  /*34660*/  IMAD.MOV.U32 R11, RZ, RZ, R147 ;  /* 0x000000ffff0b7224 */ /* 0x000fe400078e0093 */
[----:B------:R-:W-:Y:S01]  /*34670*/  IMAD.MOV.U32 R19, RZ, RZ, R146 ;  /* 0x000000ffff137224 */ /* 0x000fe200078e0092 */
[----:B------:R-:W-:Y:S01]  /*34680*/  MOV R15, R144 ;  /* 0x00000090000f7202 */ /* 0x000fe20000000f00 */
[----:B------:R-:W-:Y:S01]  /*34690*/  IMAD.MOV.U32 R18, RZ, RZ, R145 ;  /* 0x000000ffff127224 */ /* 0x000fe200078e0091 */
[----:B---3--:R-:W-:Y:S01]  /*346a0*/  HMMA.1688.F32.TF32 R140, R136, R60, R140 ;  /* 0x0000003c888c723c */ /* 0x008fe2000008108c */
[----:B------:R-:W-:Y:S04]  /*346b0*/  STL [R1+0x56ec], R11 ;  /* 0x0056ec0b01007387 */ /* 0x000fe80000100800 */
[----:B------:R-:W-:Y:S04]  /*346c0*/  STL [R1+0x56e8], R19 ;  /* 0x0056e81301007387 */ /* 0x000fe80000100800 */
[----:B------:R-:W-:Y:S04]  /*346d0*/  STL [R1+0x56e4], R18 ;  /* 0x0056e41201007387 */ /* 0x000fe80000100800 */
[----:B------:R-:W-:Y:S10]  /*346e0*/  STL [R1+0x56e0], R15 ;  /* 0x0056e00f01007387 */ /* 0x000ff40000100800 */
[----:B------:R3:W-:Y:S04]  /*346f0*/  STL [R1+0x2bf0], R140 ;  /* 0x002bf08c01007387 */ /* 0x0007e80000100800 */
[----:B-1----:R-:W2:Y:S04]  /*34700*/  LDL.LU.64 R152, [R1+0xe60] ;  /* 0x000e600001987983 */ /* 0x002ea80000300a00 */
[----:B------:R-:W2:Y:S04]  /*34710*/  LDL.LU.64 R154, [R1+0xe68] ;  /* 0x000e6800019a7983 */ /* 0x000ea80000300a00 */
[----:B------:R-:W2:Y:S04]  /*34720*/  LDL.LU.64 R148, [R1+0xe50] ;  /* 0x000e500001947983 */ /* 0x000ea80000300a00 */
[----:B------:R-:W2:Y:S04]  /*34730*/  LDL.LU.64 R150, [R1+0xe58] ;  /* 0x000e580001967983 */ /* 0x000ea80000300a00 */
[----:B------:R-:W2:Y:S04]  /*34740*/  LDL.LU.64 R144, [R1+0xe40] ;  /* 0x000e400001907983 */ /* 0x000ea80000300a00 */
[----:B------:R-:W2:Y:S01]  /*34750*/  LDL.LU.64 R146, [R1+0xe48] ;  /* 0x000e480001927983 */ /* 0x000ea20000300a00 */
[----:B------:R-:W-:-:S02]  /*34760*/  IMAD.MOV.U32 R242, RZ, RZ, R141 ;  /* 0x000000fffff27224 */ /* 0x000fc400078e008d */
[----:B------:R-:W-:Y:S01]  /*34770*/  IMAD.MOV.U32 R10, RZ, RZ, R142 ;  /* 0x000000ffff0a7224 */ /* 0x000fe200078e008e */
[----:B---3--:R-:W3:Y:S01]  /*34780*/  LDL.LU.64 R140, [R1+0xe30] ;  /* 0x000e3000018c7983 */ /* 0x008ee20000300a00 */
[----:B------:R-:W-:-:S03]  /*34790*/  IMAD.MOV.U32 R14, RZ, RZ, R143 ;  /* 0x000000ffff0e7224 */ /* 0x000fc600078e008f */
[----:B------:R-:W3:Y:S04]  /*347a0*/  LDL.LU.64 R142, [R1+0xe38] ;  /* 0x000e3800018e7983 */ /* 0x000ee80000300a00 */
[----:B------:R-:W3:Y:S04]  /*347b0*/  LDL.LU.64 R164, [R1+0xe20] ;  /* 0x000e200001a47983 */ /* 0x000ee80000300a00 */
[----:B------:R-:W3:Y:S04]  /*347c0*/  LDL.LU.64 R166, [R1+0xe28] ;  /* 0x000e280001a67983 */ /* 0x000ee80000300a00 */
[----:B------:R-:W3:Y:S04]  /*347d0*/  LDL.LU.64 R156, [R1+0xe10] ;  /* 0x000e1000019c7983 */ /* 0x000ee80000300a00 */
[----:B------:R-:W3:Y:S04]  /*347e0*/  LDL.LU.64 R158, [R1+0xe18] ;  /* 0x000e1800019e7983 */ /* 0x000ee80000300a00 */
[----:B------:R-:W-:Y:S04]  /*347f0*/  STL [R1+0x56f8], R14 ;  /* 0x0056f80e01007387 */ /* 0x000fe80000100800 */
[----:B------:R-:W-:Y:S04]  /*34800*/  STL [R1+0x56f4], R10 ;  /* 0x0056f40a01007387 */ /* 0x000fe80000100800 */
[----:B------:R-:W-:Y:S01]  /*34810*/  STL [R1+0x56f0], R242 ;  /* 0x0056f0f201007387 */ /* 0x000fe20000100800 */
[C---:B----4-:R-:W-:Y:S08]  /*34820*/  HMMA.1688.F32.TF32 R172, R136.reuse, R52, R172 ;  /* 0x0000003488ac723c */ /* 0x050ff000000810ac */
[----:B------:R-:W-:Y:S11]  /*34830*/  HMMA.1688.F32.TF32 R168, R136, R48, R168 ;  /* 0x0000003088a8723c */ /* 0x000ff600000810a8 */
[----:B------:R-:W-:Y:S04]  /*34840*/  @!UPT UIADD3 URZ, URZ, URZ, URZ ;  /* 0x0000003f3f3ff290 */ /* 0x000fe8000fffe03f */
[----:B------:R-:W-:Y:S08]  /*34850*/  STL [R1+0x2bd0], R172 ;  /* 0x002bd0ac01007387 */ /* 0x000ff00000100800 */
[----:B------:R-:W-:Y:S01]  /*34860*/  STL [R1+0x2bc4], R169 ;  /* 0x002bc4a901007387 */ /* 0x000fe20000100800 */
[----:B------:R-:W-:-:S03]  /*34870*/  MOV R243, R168 ;  /* 0x000000a800f37202 */ /* 0x000fc60000000f00 */
[----:B------:R2:W-:Y:S02]  /*34880*/  STL.64 [R1+0x2bc8], R170 ;  /* 0x002bc8aa01007387 */ /* 0x0005e40000100a00 */
[C---:B--2---:R-:W-:Y:S02]  /*34890*/  HMMA.1688.F32.TF32 R168, R136.reuse, R44, R160 ;  /* 0x0000002c88a8723c */ /* 0x044fe400000810a0 */
[----:B------:R-:W2:Y:S04]  /*348a0*/  LDL.LU.64 R160, [R1+0xe00] ;  /* 0x000e000001a07983 */ /* 0x000ea80000300a00 */
[----:B------:R-:W2:Y:S11]  /*348b0*/  LDL.LU.64 R162, [R1+0xe08] ;  /* 0x000e080001a27983 */ /* 0x000eb60000300a00 */
[----:B------:R-:W-:Y:S06]  /*348c0*/  @!UPT UIADD3 URZ, URZ, URZ, URZ ;  /* 0x0000003f3f3ff290 */ /* 0x000fec000fffe03f */
[----:B------:R-:W-:Y:S04]  /*348d0*/  STL.64 [R1+0x2bb0], R168 ;  /* 0x002bb0a801007387 */ /* 0x000fe80000100a00 */
[----:B------:R1:W-:Y:S02]  /*348e0*/  STL.64 [R1+0x2bb8], R170 ;  /* 0x002bb8aa01007387 */ /* 0x0003e40000100a00 */
[C---:B-1----:R-:W-:Y:S02]  /*348f0*/  HMMA.1688.F32.TF32 R168, R136.reuse, R40, R152 ;  /* 0x0000002888a8723c */ /* 0x042fe40000081098 */
[----:B------:R-:W4:Y:S04]  /*34900*/  LDL.LU.64 R152, [R1+0xdf0] ;  /* 0x000df00001987983 */ /* 0x000f280000300a00 */
[----:B------:R-:W4:Y:S11]  /*34910*/  LDL.LU.64 R154, [R1+0xdf8] ;  /* 0x000df800019a7983 */ /* 0x000f360000300a00 */
        /* <DEDUP_REMOVED lines=15> */
[C---:B---3--:R-:W-:Y:S02]  /*34a10*/  HMMA.1688.F32.TF32 R168, R136.reuse, R28, R140 ;  /* 0x0000001c88a8723c */ /* 0x048fe4000008108c */
[----:B------:R-:W3:Y:S04]  /*34a20*/  LDL.LU.64 R140, [R1+0x8a0] ;  /* 0x0008a000018c7983 */ /* 0x000ee80000300a00 */
[----:B------:R-:W3:Y:S11]  /*34a30*/  LDL.LU.64 R142, [R1+0x8a8] ;  /* 0x0008a800018e7983 */ /* 0x000ef60000300a00 */
[----:B------:R-:W-:Y:S06]  /*34a40*/  @!UPT UIADD3 URZ, URZ, URZ, URZ ;  /* 0x0000003f3f3ff290 */ /* 0x000fec000fffe03f */
[----:B------:R-:W-:Y:S04]  /*34a50*/  STL.64 [R1+0x2b70], R168 ;  /* 0x002b70a801007387 */ /* 0x000fe80000100a00 */
[----:B------:R1:W-:Y:S02]  /*34a60*/  STL.64 [R1+0x2b78], R170 ;  /* 0x002b78aa01007387 */ /* 0x0003e40000100a00 */
[C---:B-1----:R-:W-:Y:S08]  /*34a70*/  HMMA.1688.F32.TF32 R168, R136.reuse, R24, R164 ;  /* 0x0000001888a8723c */ /* 0x042ff000000810a4 */
[C---:B------:R-:W-:Y:S01]  /*34a80*/  HMMA.1688.F32.TF32 R164, R136.reuse, R20, R156 ;  /* 0x0000001488a4723c */ /* 0x040fe2000008109c */
[----:B------:R-:W3:Y:S11]  /*34a90*/  LDL.LU.64 R156, [R1+0xdd0] ;  /* 0x000dd000019c7983 */ /* 0x000ef60000300a00 */
[----:B------:R-:W-:Y:S03]  /*34aa0*/  @!UPT UIADD3 URZ, URZ, URZ, URZ ;  /* 0x0000003f3f3ff290 */ /* 0x000fe6000fffe03f */
        /* <DEDUP_REMOVED lines=10> */
[----:B------:R-:W-:Y:S04]  /*34b50*/  STL.64 [R1+0x2b40], R160 ;  /* 0x002b40a001007387 */ /* 0x000fe80000100a00 */
[----:B------:R4:W-:Y:S02]  /*34b60*/  STL.64 [R1+0x2b48], R162 ;  /* 0x002b48a201007387 */ /* 0x0009e40000100a00 */
[C---:B----4-:R-:W-:Y:S02]  /*34b70*/  HMMA.1688.F32.TF32 R160, R136.reuse, R12, R152 ;  /* 0x0000000c88a0723c */ /* 0x050fe40000081098 */
[----:B------:R-:W2:Y:S04]  /*34b80*/  LDL.LU.64 R152, [R1+0xdb0] ;  /* 0x000db00001987983 */ /* 0x000ea80000300a00 */
[----:B------:R-:W2:Y:S11]  /*34b90*/  LDL.LU.64 R154, [R1+0xdb8] ;  /* 0x000db800019a7983 */ /* 0x000eb60000300a00 */
[----:B------:R-:W-:Y:S06]  /*34ba0*/  @!UPT UIADD3 URZ, URZ, URZ, URZ ;  /* 0x0000003f3f3ff290 */ /* 0x000fec000fffe03f */
[----:B------:R-:W-:Y:S04]  /*34bb0*/  STL.64 [R1+0x2b30], R160 ;  /* 0x002b30a001007387 */ /* 0x000fe80000100a00 */
[----:B------:R1:W-:Y:S02]  /*34bc0*/  STL.64 [R1+0x2b38], R162 ;  /* 0x002b38a201007387 */ /* 0x0003e40000100a00 */
[C---:B-1----:R-:W-:Y:S02]  /*34bd0*/  HMMA.1688.F32.TF32 R160, R136.reuse, R8, R148 ;  /* 0x0000000888a0723c */ /* 0x042fe40000081094 */
[----:B------:R-:W4:Y:S04]  /*34be0*/  LDL.LU.64 R148, [R1+0xda0] ;  /* 0x000da00001947983 */ /* 0x000f280000300a00 */
[----:B------:R-:W4:Y:S02]  /*34bf0*/  LDL.LU.64 R150, [R1+0xda8] ;  /* 0x000da80001967983 */ /* 0x000f240000300a00 */
[C---:B------:R-:W-:Y:S11]  /*34c00*/  HMMA.1688.F32.TF32 R176, R136.reuse, R56, R176 ;  /* 0x0000003888b0723c */ /* 0x040ff600000810b0 */
[----:B------:R-:W-:Y:S04]  /*34c10*/  @!UPT UIADD3 URZ, URZ, URZ, URZ ;  /* 0x0000003f3f3ff290 */ /* 0x000fe8000fffe03f */
[----:B------:R-:W-:Y:S04]  /*34c20*/  STL.64 [R1+0x2b20], R160 ;  /* 0x002b20a001007387 */ /* 0x000fe80000100a00 */
[----:B------:R-:W-:Y:S01]  /*34c30*/  STL.64 [R1+0x2b28], R162 ;  /* 0x002b28a201007387 */ /* 0x000fe20000100a00 */
[----:B------:R-:W-:Y:S03]  /*34c40*/  HMMA.1688.F32.TF32 R136, R136, R240, R144 ;  /* 0x000000f08888723c */ /* 0x000fe60000081090 */
[----:B------:R-:W4:Y:S04]  /*34c50*/  LDL.LU.64 R144, [R1+0xd90] ;  /* 0x000d900001907983 */ /* 0x000f280000300a00 */
[----:B------:R-:W4:Y:S11]  /*34c60*/  LDL.LU.64 R146, [R1+0xd98] ;  /* 0x000d980001927983 */ /* 0x000f360000300a00 */
[----:B------:R-:W-:Y:S05]  /*34c70*/  @!UPT UIADD3 URZ, URZ, URZ, URZ ;  /* 0x0000003f3f3ff290 */ /* 0x000fea000fffe03f */
[----:B------:R-:W-:Y:S04]  /*34c80*/  STL.64 [R1+0x1e90], R136 ;  /* 0x001e908801007387 */ /* 0x000fe80000100a00 */
[----:B------:R3:W-:Y:S02]  /*34c90*/  STL.64 [R1+0x1e98], R138 ;  /* 0x001e988a01007387 */ /* 0x0007e40000100a00 */
[C---:B---3--:R-:W-:Y:S02]  /*34ca0*/  HMMA.1688.F32.TF32 R136, R132.reuse, R128, R140 ;  /* 0x000000808488723c */ /* 0x048fe4000008108c */
[----:B------:R-:W3:Y:S04]  /*34cb0*/  LDL.LU.64 R140, [R1+0xd80] ;  /* 0x000d8000018c7983 */ /* 0x000ee80000300a00 */
[----:B------:R-:W3:Y:S11]  /*34cc0*/  LDL.LU.64 R142, [R1+0xd88] ;  /* 0x000d8800018e7983 */ /* 0x000ef60000300a00 */
[----:B------:R-:W-:Y:S06]  /*34cd0*/  @!UPT UIADD3 URZ, URZ, URZ, URZ ;  /* 0x0000003f3f3ff290 */ /* 0x000fec000fffe03f */
[----:B------:R-:W-:Y:S04]  /*34ce0*/  STL.64 [R1+0x1e60], R136 ;  /* 0x001e608801007387 */ /* 0x000fe80000100a00 */
[----:B------:R-:W-:Y:S04]  /*34cf0*/  STL.64 [R1+0x1e68], R138 ;  /* 0x001e688a01007387 */ /* 0x000fe80000100a00 */
[----:B------:R-:W3:Y:S04]  /*34d00*/  LDL.LU.64 R160, [R1+0xd70] ;  /* 0x000d700001a07983 */ /* 0x000ee80000300a00 */
[----:B------:R-:W3:Y:S04]  /*34d10*/  LDL.LU.64 R162, [R1+0xd78] ;  /* 0x000d780001a27983 */ /* 0x000ee80000300a00 */
[----:B------:R-:W-:Y:S04]  /*34d20*/  LDS R136, [R3+0x180] ;  /* 0x0001800003887984 */ /* 0x000fe80000000800 */
[----:B------:R-:W-:Y:S04]  /*34d30*/  LDS R138, [R3+0x2180] ;  /* 0x00218000038a7984 */ /* 0x000fe80000000800 */
[----:B------:R-:W-:Y:S04]  /*34d40*/  LDS R137, [R4+0x180] ;  /* 0x0001800004897984 */ /* 0x000fe80000000800 */
[----:B------:R-:W1:Y:S01]  /*34d50*/  LDS R139, [R4+0x2180] ;  /* 0x00218000048b7984 */ /* 0x000e620000000800 */
[C---:B------:R-:W-:Y:S03]  /*34d60*/  HMMA.1688.F32.TF32 R168, R132.reuse, R124, R156 ;  /* 0x0000007c84a8723c */ /* 0x040fe6000008109c */
[----:B------:R-:W3:Y:S04]  /*34d70*/  LDL.LU.64 R156, [R1+0xd60] ;  /* 0x000d6000019c7983 */ /* 0x000ee80000300a00 */
[----:B------:R-:W3:Y:S11]  /*34d80*/  LDL.LU.64 R158, [R1+0xd68] ;  /* 0x000d6800019e7983 */ /* 0x000ef60000300a00 */
[----:B------:R-:W-:Y:S05]  /*34d90*/  @!UPT UIADD3 URZ, URZ, URZ, URZ ;  /* 0x0000003f3f3ff290 */ /* 0x000fea000fffe03f */
[----:B------:R-:W-:Y:S04]  /*34da0*/  STL.64 [R1+0x1e40], R168 ;  /* 0x001e40a801007387 */ /* 0x000fe80000100a00 */
[----:B------:R1:W-:Y:S02]  /*34db0*/  STL.64 [R1+0x1e48], R170 ;  /* 0x001e48aa01007387 */ /* 0x0003e40000100a00 */
[C---:B-1----:R-:W-:Y:S08]  /*34dc0*/  HMMA.1688.F32.TF32 R168, R132.reuse, R120, R164 ;  /* 0x0000007884a8723c */ /* 0x042ff000000810a4 */
[C---:B--2---:R-:W-:Y:S01]  /*34dd0*/  HMMA.1688.F32.TF32 R164, R132.reuse, R116, R152 ;  /* 0x0000007484a4723c */ /* 0x044fe20000081098 */
[----:B------:R-:W2:Y:S11]  /*34de0*/  LDL.LU.64 R152, [R1+0xd50] ;  /* 0x000d500001987983 */ /* 0x000eb60000300a00 */
[----:B------:R-:W-:Y:S03]  /*34df0*/  @!UPT UIADD3 URZ, URZ, URZ, URZ ;  /* 0x0000003f3f3ff290 */ /* 0x000fe6000fffe03f */
[----:B------:R-:W-:Y:S04]  /*34e00*/  STL.64 [R1+0x1e00], R168 ;  /* 0x001e00a801007387 */ /* 0x000fe80000100a00 */
[----:B------:R-:W-:Y:S04]  /*34e10*/  STL.64 [R1+0x1e08], R170 ;  /* 0x001e08aa01007387 */ /* 0x000fe80000100a00 */
[----:B------:R-:W2:Y:S04]  /*34e20*/  LDL.LU.64 R154, [R1+0xd58] ;  /* 0x000d5800019a7983 */ /* 0x000ea80000300a00 */
[----:B------:R-:W-:Y:S04]  /*34e30*/  STL.64 [R1+0x1df0], R164 ;  /* 0x001df0a401007387 */ /* 0x000fe80000100a00 */
[----:B------:R4:W-:Y:S02]  /*34e40*/  STL.64 [R1+0x1df8], R166 ;  /* 0x001df8a601007387 */ /* 0x0009e40000100a00 */
[C---:B----4-:R-:W-:Y:S02]  /*34e50*/  HMMA.1688.F32.TF32 R164, R132.reuse, R112, R148 ;  /* 0x0000007084a4723c */ /* 0x050fe40000081094 */
        /* <DEDUP_REMOVED lines=17> */
[C---:B-1----:R-:W-:Y:S02]  /*34f70*/  HMMA.1688.F32.TF32 R164, R132.reuse, R100, R160 ;  /* 0x0000006484a4723c */ /* 0x042fe400000810a0 */
[----:B------:R-:W3:Y:S04]  /*34f80*/  LDL.LU.64 R160, [R1+0xd10] ;  /* 0x000d100001a07983 */ /* 0x000ee80000300a00 */
[----:B------:R-:W3:Y:S11]  /*34f90*/  LDL.LU.64 R162, [R1+0xd18] ;  /* 0x000d180001a27983 */ /* 0x000ef60000300a00 */
[----:B------:R-:W-:Y:S06]  /*34fa0*/  @!UPT UIADD3 URZ, URZ, URZ, URZ ;  /* 0x0000003f3f3ff290 */ /* 0x000fec000fffe03f */
[----:B------:R1:W-:Y:S01]  /*34fb0*/  STL.64 [R1+0x1da0], R164 ;  /* 0x001da0a401007387 */ /* 0x0003e20000100a00 */
[C---:B------:R-:W-:Y:S03]  /*34fc0*/  HMMA.1688.F32.TF32 R156, R132.reuse, R96, R156 ;  /* 0x00000060849c723c */ /* 0x040fe6000008109c */
[----:B------:R1:W-:Y:S04]  /*34fd0*/  STL.64 [R1+0x1da8], R166 ;  /* 0x001da8a601007387 */ /* 0x0003e80000100a00 */
[----:B-1----:R-:W3:Y:S04]  /*34fe0*/  LDL.LU.64 R164, [R1+0xd00] ;  /* 0x000d000001a47983 */ /* 0x002ee80000300a00 */
[----:B------:R-:W3:Y:S11]  /*34ff0*/  LDL.LU.64 R166, [R1+0xd08] ;  /* 0x000d080001a67983 */ /* 0x000ef60000300a00 */
[----:B------:R-:W-:Y:S01]  /*35000*/  @!UPT UIADD3 URZ, URZ, URZ, URZ ;  /* 0x0000003f3f3ff290 */ /* 0x000fe2000fffe03f */
[----:B------:R1:W-:Y:S04]  /*35010*/  STL.64 [R1+0x1d90], R156 ;  /* 0x001d909c01007387 */ /* 0x0003e80000100a00 */
[----:B------:R1:W-:Y:S04]  /*35020*/  STL.64 [R1+0x1d98], R158 ;  /* 0x001d989e01007387 */ /* 0x0003e80000100a00 */
[----:B-1----:R-:W3:Y:S04]  /*35030*/  LDL.LU.64 R156, [R1+0xcf0] ;  /* 0x000cf000019c7983 */ /* 0x002ee80000300a00 */
[----:B------:R-:W3:Y:S01]  /*35040*/  LDL.LU.64 R158, [R1+0xcf8] ;  /* 0x000cf800019e7983 */ /* 0x000ee20000300a00 */
[C---:B--2---:R-:W-:Y:S03]  /*35050*/  HMMA.1688.F32.TF32 R168, R132.reuse, R92, R152 ;  /* 0x0000005c84a8723c */ /* 0x044fe60000081098 */
[----:B------:R-:W2:Y:S04]  /*35060*/  LDL.LU.64 R152, [R1+0xce0] ;  /* 0x000ce00001987983 */ /* 0x000ea80000300a00 */
[----:B------:R-:W2:Y:S11]  /*35070*/  LDL.LU.64 R154, [R1+0xce8] ;  /* 0x000ce800019a7983 */ /* 0x000eb60000300a00 */
[----:B------:R-:W-:Y:S05]  /*35080*/  @!UPT UIADD3 URZ, URZ, URZ, URZ ;  /* 0x0000003f3f3ff290 */ /* 0x000fea000fffe03f */
        /* <DEDUP_REMOVED lines=33> */
[----:B------:R-:W-:Y:S04]  /*352a0*/  STL.64 [R1+0x1d10], R164 ;  /* 0x001d10a401007387 */ /* 0x000fe80000100a00 */
[----:B------:R2:W-:Y:S02]  /*352b0*/  STL.64 [R1+0x1d18], R166 ;  /* 0x001d18a601007387 */ /* 0x0005e40000100a00 */
[C---:B--2---:R-:W-:Y:S02]  /*352c0*/  HMMA.1688.F32.TF32 R164, R132.reuse, R64, R152 ;  /* 0x0000004084a4723c */ /* 0x044fe40000081098 */
[----:B------:R-:W2:Y:S04]  /*352d0*/  LDL.LU.64 R152, [R1+0xc80] ;  /* 0x000c800001987983 */ /* 0x000ea80000300a00 */
[----:B------:R-:W2:Y:S11]  /*352e0*/  LDL.LU.64 R154, [R1+0xc88] ;  /* 0x000c8800019a7983 */ /* 0x000eb60000300a00 */
[----:B------:R-:W-:Y:S06]  /*352f0*/  @!UPT UIADD3 URZ, URZ, URZ, URZ ;  /* 0x0000003f3f3ff290 */ /* 0x000fec000fffe03f */
        /* <DEDUP_REMOVED lines=16> */
[----:B------:R-:W3:Y:S02]  /*35400*/  LDL.LU.64 R142, [R1+0xc58] ;  /* 0x000c5800018e7983 */ /* 0x000ee40000300a00 */
[C---:B------:R-:W-:Y:S11]  /*35410*/  HMMA.1688.F32.TF32 R160, R132.reuse, R48, R160 ;  /* 0x0000003084a0723c */ /* 0x040ff600000810a0 */
[----:B------:R-:W-:Y:S04]  /*35420*/  @!UPT UIADD3 URZ, URZ, URZ, URZ ;  /* 0x0000003f3f3ff290 */ /* 0x000fe8000fffe03f */
[----:B------:R1:W-:Y:S04]  /*35430*/  STL.64 [R1+0x1cd0], R164 ;  /* 0x001cd0a401007387 */ /* 0x0003e80000100a00 */
[----:B------:R1:W-:Y:S04]  /*35440*/  STL.64 [R1+0x1cd8], R166 ;  /* 0x001cd8a601007387 */ /* 0x0003e80000100a00 */
[----:B-1----:R-:W3:Y:S04]  /*35450*/  LDL.LU.64 R164, [R1+0xc40] ;  /* 0x000c400001a47983 */ /* 0x002ee80000300a00 */
[----:B------:R-:W3:Y:S04]  /*35460*/  LDL.LU.64 R166, [R1+0xc48] ;  /* 0x000c480001a67983 */ /* 0x000ee80000300a00 */
[----:B------:R1:W-:Y:S04]  /*35470*/  STL.64 [R1+0x1cc0], R160 ;  /* 0x001cc0a001007387 */ /* 0x0003e80000100a00 */
[----:B------:R1:W-:Y:S04]  /*35480*/  STL.64 [R1+0x1cc8], R162 ;  /* 0x001cc8a201007387 */ /* 0x0003e80000100a00 */
[----:B-1----:R-:W3:Y:S04]  /*35490*/  LDL.LU.64 R160, [R1+0xc30] ;  /* 0x000c300001a07983 */ /* 0x002ee80000300a00 */
[----:B------:R-:W3:Y:S01]  /*354a0*/  LDL.LU.64 R162, [R1+0xc38] ;  /* 0x000c380001a27983 */ /* 0x000ee20000300a00 */
[C---:B------:R-:W-:Y:S03]  /*354b0*/  HMMA.1688.F32.TF32 R168, R132.reuse, R44, R156 ;  /* 0x0000002c84a8723c */ /* 0x040fe6000008109c */
[----:B------:R-:W3:Y:S04]  /*354c0*/  LDL.LU.64 R156, [R1+0xc20] ;  /* 0x000c2000019c7983 */ /* 0x000ee80000300a00 */
[----:B------:R-:W3:Y:S11]  /*354d0*/  LDL.LU.64 R158, [R1+0xc28] ;  /* 0x000c2800019e7983 */ /* 0x000ef60000300a00 */
[----:B------:R-:W-:Y:S05]  /*354e0*/  @!UPT UIADD3 URZ, URZ, URZ, URZ ;  /* 0x0000003f3f3ff290 */ /* 0x000fea000fffe03f */
        /* <DEDUP_REMOVED lines=59> */
[----:B---3--:R-:W-:Y:S02]  /*358a0*/  HMMA.1688.F32.TF32 R132, R136, R128, R140 ;  /* 0x000000808884723c */ /* 0x008fe4000008108c */
[----:B------:R-:W4:Y:S04]  /*358b0*/  LDL.LU.64 R140, [R1+0xba0] ;  /* 0x000ba000018c7983 */ /* 0x000f280000300a00 */
[----:B------:R-:W4:Y:S11]  /*358c0*/  LDL.LU.64 R142, [R1+0xba8] ;  /* 0x000ba800018e7983 */ /* 0x000f360000300a00 */
[----:B------:R-:W-:Y:S06]  /*358d0*/  @!UPT UIADD3 URZ, URZ, URZ, URZ ;  /* 0x0000003f3f3ff290 */ /* 0x000fec000fffe03f */
[----:B------:R-:W-:Y:S04]  /*358e0*/  STL.64 [R1+0x1bc0], R132 ;  /* 0x001bc08401007387 */ /* 0x000fe80000100a00 */
[----:B------:R-:W-:Y:S01]  /*358f0*/  STL.64 [R1+0x1bc8], R134 ;  /* 0x001bc88601007387 */ /* 0x000fe20000100a00 */
[----:B------:R-:W-:Y:S02]  /*35900*/  IMAD.MOV.U32 R14, RZ, RZ, R173 ;  /* 0x000000ffff0e7224 */ /* 0x000fe400078e00ad */
[----:B------:R-:W-:Y:S02]  /*35910*/  IMAD.MOV.U32 R10, RZ, RZ, R174 ;  /* 0x000000ffff0a7224 */ /* 0x000fe400078e00ae */
[----:B------:R-:W-:Y:S01]  /*35920*/  IMAD.MOV.U32 R242, RZ, RZ, R175 ;  /* 0x000000fffff27224 */ /* 0x000fe200078e00af */
[----:B------:R-:W-:Y:S01]  /*35930*/  MOV R11, R176 ;  /* 0x000000b0000b7202 */ /* 0x000fe20000000f00 */
[----:B------:R-:W-:Y:S01]  /*35940*/  IMAD.MOV.U32 R19, RZ, RZ, R177 ;  /* 0x000000ffff137224 */ /* 0x000fe200078e00b1 */
[----:B------:R-:W-:Y:S01]  /*35950*/  LDS R132, [R3+0x200] ;  /* 0x0002000003847984 */ /* 0x000fe20000000800 */
[----:B------:R-:W-:-:S02]  /*35960*/  IMAD.MOV.U32 R18, RZ, RZ, R178 ;  /* 0x000000ffff127224 */ /* 0x000fc400078e00b2 */
[----:B------:R-:W-:Y:S01]  /*35970*/  IMAD.MOV.U32 R15, RZ, RZ, R179 ;  /* 0x000000ffff0f7224 */ /* 0x000fe200078e00b3 */
[----:B------:R-:W-:Y:S04]  /*35980*/  LDS R134, [R3+0x2200] ;  /* 0x0022000003867984 */ /* 0x000fe80000000800 */
[----:B------:R-:W-:Y:S04]  /*35990*/  LDS R133, [R4+0x200] ;  /* 0x0002000004857984 */ /* 0x000fe80000000800 */
[----:B------:R-:W1:Y:S01]  /*359a0*/  LDS R135, [R4+0x2200] ;  /* 0x0022000004877984 */ /* 0x000e620000000800 */
[C---:B------:R-:W-:Y:S08]  /*359b0*/  HMMA.1688.F32.TF32 R164, R136.reuse, R124, R160 ;  /* 0x0000007c88a4723c */ /* 0x040ff000000810a0 */
        /* <DEDUP_REMOVED lines=10> */
[----:B------:R-:W2:Y:S02]  /*35a60*/  LDL.LU.64 R154, [R1+0xb88] ;  /* 0x000b8800019a7983 */ /* 0x000ea40000300a00 */
[C---:B----4-:R-:W-:Y:S11]  /*35a70*/  HMMA.1688.F32.TF32 R148, R136.reuse, R112, R148 ;  /* 0x000000708894723c */ /* 0x050ff60000081094 */
[----:B------:R-:W-:Y:S04]  /*35a80*/  @!UPT UIADD3 URZ, URZ, URZ, URZ ;  /* 0x0000003f3f3ff290 */ /* 0x000fe8000fffe03f */
[----:B------:R-:W-:Y:S04]  /*35a90*/  STL.64 [R1+0x1b80], R160 ;  /* 0x001b80a001007387 */ /* 0x000fe80000100a00 */
[----:B------:R-:W-:Y:S04]  /*35aa0*/  STL.64 [R1+0x1b88], R162 ;  /* 0x001b88a201007387 */ /* 0x000fe80000100a00 */
[----:B------:R-:W4:Y:S04]  /*35ab0*/  LDL.LU.64 R172, [R1+0xb70] ;  /* 0x000b700001ac7983 */ /* 0x000f280000300a00 */
[----:B------:R-:W4:Y:S04]  /*35ac0*/  LDL.LU.64 R174, [R1+0xb78] ;  /* 0x000b780001ae7983 */ /* 0x000f280000300a00 */
[----:B------:R1:W-:Y:S04]  /*35ad0*/  STL.64 [R1+0x1b70], R148 ;  /* 0x001b709401007387 */ /* 0x0003e80000100a00 */
[----:B------:R1:W-:Y:S04]  /*35ae0*/  STL.64 [R1+0x1b78], R150 ;  /* 0x001b789601007387 */ /* 0x0003e80000100a00 */
[----:B------:R-:W4:Y:S04]  /*35af0*/  LDL.LU.64 R168, [R1+0xb60] ;  /* 0x000b600001a87983 */ /* 0x000f280000300a00 */
[----:B------:R-:W4:Y:S01]  /*35b00*/  LDL.LU.64 R170, [R1+0xb68] ;  /* 0x000b680001aa7983 */ /* 0x000f220000300a00 */
[C---:B------:R-:W-:Y:S11]  /*35b10*/  HMMA.1688.F32.TF32 R144, R136.reuse, R108, R144 ;  /* 0x0000006c8890723c */ /* 0x040ff60000081090 */
[----:B------:R-:W-:Y:S11]  /*35b20*/  @!UPT UIADD3 URZ, URZ, URZ, URZ ;  /* 0x0000003f3f3ff290 */ /* 0x000ff6000fffe03f */
[----:B------:R-:W-:Y:S01]  /*35b30*/  @!UPT UIADD3 URZ, URZ, URZ, URZ ;  /* 0x0000003f3f3ff290 */ /* 0x000fe2000fffe03f */
[----:B------:R1:W-:Y:S04]  /*35b40*/  STL.64 [R1+0x1b40], R144 ;  /* 0x001b409001007387 */ /* 0x0003e80000100a00 */
[----:B------:R1:W-:Y:S04]  /*35b50*/  STL.64 [R1+0x1b48], R146 ;  /* 0x001b489201007387 */ /* 0x0003e80000100a00 */
[----:B-1----:R-:W4:Y:S04]  /*35b60*/  LDL.LU.64 R148, [R1+0xb50] ;  /* 0x000b500001947983 */ /* 0x002f280000300a00 */
[----:B------:R-:W4:Y:S04]  /*35b70*/  LDL.LU.64 R150, [R1+0xb58] ;  /* 0x000b580001967983 */ /* 0x000f280000300a00 */
[----:B------:R-:W4:Y:S04]  /*35b80*/  LDL.LU.64 R144, [R1+0xb40] ;  /* 0x000b400001907983 */ /* 0x000f280000300a00 */
[----:B------:R-:W4:Y:S01]  /*35b90*/  LDL.LU.64 R146, [R1+0xb48] ;  /* 0x000b480001927983 */ /* 0x000f220000300a00 */
[C---:B------:R-:W-:Y:S11]  /*35ba0*/  HMMA.1688.F32.TF32 R140, R136.reuse, R104, R140 ;  /* 0x00000068888c723c */ /* 0x040ff6000008108c */
        /* <DEDUP_REMOVED lines=8> */
[----:B-1----:R-:W4:Y:S04]  /*35c30*/  LDL.LU.64 R140, [R1+0xb10] ;  /* 0x000b1000018c7983 */ /* 0x002f280000300a00 */
[----:B------:R-:W4:Y:S01]  /*35c40*/  LDL.LU.64 R142, [R1+0xb18] ;  /* 0x000b1800018e7983 */ /* 0x000f220000300a00 */
[C---:B---3--:R-:W-:Y:S03]  /*35c50*/  HMMA.1688.F32.TF32 R176, R136.reuse, R100, R156 ;  /* 0x0000006488b0723c */ /* 0x048fe6000008109c */
        /* <DEDUP_REMOVED lines=11> */
[C---:B----4-:R-:W-:Y:S08]  /*35d10*/  HMMA.1688.F32.TF32 R176, R136.reuse, R92, R172 ;  /* 0x0000005c88b0723c */ /* 0x050ff000000810ac */
[C---:B------:R-:W-:Y:S11]  /*35d20*/  HMMA.1688.F32.TF32 R172, R136.reuse, R88, R168 ;  /* 0x0000005888ac723c */ /* 0x040ff600000810a8 */
[----:B------:R-:W-:Y:S04]  /*35d30*/  @!UPT UIADD3 URZ, URZ, URZ, URZ ;  /* 0x0000003f3f3ff290 */ /* 0x000fe8000fffe03f */
[----:B------:R-:W-:Y:S04]  /*35d40*/  STL.64 [R1+0x1aa0], R176 ;  /* 0x001aa0b001007387 */ /* 0x000fe80000100a00 */
[----:B------:R-:W-:Y:S01]  /*35d50*/  STL.64 [R1+0x1aa8], R178 ;  /* 0x001aa8b201007387 */ /* 0x000fe20000100a00 */
[C---:B------:R-:W-:Y:S03]  /*35d60*/  HMMA.1688.F32.TF32 R168, R136.reuse, R84, R148 ;  /* 0x0000005488a8723c */ /* 0x040fe60000081094 */
[----:B------:R-:W4:Y:S04]  /*35d70*/  LDL.LU.64 R148, [R1+0xae0] ;  /* 0x000ae00001947983 */ /* 0x000f280000300a00 */
[----:B------:R-:W-:Y:S04]  /*35d80*/  STL.64 [R1+0x1a50], R172 ;  /* 0x001a50ac01007387 */ /* 0x000fe80000100a00 */
[----:B------:R-:W-:Y:S04]  /*35d90*/  STL.64 [R1+0x1a58], R174 ;  /* 0x001a58ae01007387 */ /* 0x000fe80000100a00 */
[----:B------:R-:W4:Y:S08]  /*35da0*/  LDL.LU.64 R150, [R1+0xae8] ;  /* 0x000ae80001967983 */ /* 0x000f300000300a00 */
        /* <DEDUP_REMOVED lines=8> */
[C---:B-1----:R-:W-:Y:S08]  /*35e30*/  HMMA.1688.F32.TF32 R168, R136.reuse, R76, R164 ;  /* 0x0000004c88a8723c */ /* 0x042ff000000810a4 */
[C---:B------:R-:W-:Y:S08]  /*35e40*/  HMMA.1688.F32.TF32 R164, R136.reuse, R72, R160 ;  /* 0x0000004888a4723c */ /* 0x040ff000000810a0 */
[C---:B------:R-:W-:Y:S07]  /*35e50*/  HMMA.1688.F32.TF32 R160, R136.reuse, R68, R140 ;  /* 0x0000004488a0723c */ /* 0x040fee000008108c */
[----:B------:R1:W-:Y:S04]  /*35e60*/  STL.64 [R1+0x19a0], R168 ;  /* 0x0019a0a801007387 */ /* 0x0003e80000100a00 */
[----:B------:R1:W-:Y:S04]  /*35e70*/  STL.64 [R1+0x19a8], R170 ;  /* 0x0019a8aa01007387 */ /* 0x0003e80000100a00 */
[----:B------:R-:W4:Y:S04]  /*35e80*/  LDL.LU.64 R140, [R1+0xac0] ;  /* 0x000ac000018c7983 */ /* 0x000f280000300a00 */
[----:B------:R-:W-:Y:S04]  /*35e90*/  STL.64 [R1+0x18f0], R164 ;  /* 0x0018f0a401007387 */ /* 0x000fe80000100a00 */
[----:B------:R-:W-:Y:S04]  /*35ea0*/  STL.64 [R1+0x18f8], R166 ;  /* 0x0018f8a601007387 */ /* 0x000fe80000100a00 */
[----:B------:R-:W4:Y:S01]  /*35eb0*/  LDL.LU.64 R142, [R1+0xac8] ;  /* 0x000ac800018e7983 */ /* 0x000f220000300a00 */
[C---:B---3--:R-:W-:Y:S03]  /*35ec0*/  HMMA.1688.F32.TF32 R156, R136.reuse, R64, R156 ;  /* 0x00000040889c723c */ /* 0x048fe6000008109c */
[----:B------:R-:W-:Y:S04]  /*35ed0*/  STL.64 [R1+0x18e0], R160 ;  /* 0x0018e0a001007387 */ /* 0x000fe80000100a00 */
[----:B------:R-:W-:Y:S04]  /*35ee0*/  STL.64 [R1+0x18e8], R162 ;  /* 0x0018e8a201007387 */ /* 0x000fe80000100a00 */
[----:B------:R-:W3:Y:S04]  /*35ef0*/  LDL.LU.64 R172, [R1+0xab0] ;  /* 0x000ab00001ac7983 */ /* 0x000ee80000300a00 */
[----:B------:R-:W3:Y:S08]  /*35f00*/  LDL.LU.64 R174, [R1+0xab8] ;  /* 0x000ab80001ae7983 */ /* 0x000ef00000300a00 */
[----:B------:R-:W-:Y:S04]  /*35f10*/  STL.64 [R1+0x18b0], R156 ;  /* 0x0018b09c01007387 */ /* 0x000fe80000100a00 */
[----:B------:R-:W-:Y:S04]  /*35f20*/  STL.64 [R1+0x18b8], R158 ;  /* 0x0018b89e01007387 */ /* 0x000fe80000100a00 */
[----:B-1----:R-:W3:Y:S04]  /*35f30*/  LDL.LU.64 R168, [R1+0xaa0] ;  /* 0x000aa00001a87983 */ /* 0x002ee80000300a00 */
[----:B------:R-:W3:Y:S01]  /*35f40*/  LDL.LU.64 R170, [R1+0xaa8] ;  /* 0x000aa80001aa7983 */ /* 0x000ee20000300a00 */
[C---:B--2---:R-:W-:Y:S11]  /*35f50*/  HMMA.1688.F32.TF32 R152, R136.reuse, R60, R152 ;  /* 0x0000003c8898723c */ /* 0x044ff60000081098 */
[----:B------:R-:W-:Y:S11]  /*35f60*/  @!UPT UIADD3 URZ, URZ, URZ, URZ ;  /* 0x0000003f3f3ff290 */ /* 0x000ff6000fffe03f */
[----:B------:R-:W-:Y:S01]  /*35f70*/  @!UPT UIADD3 URZ, URZ, URZ, URZ ;  /* 0x0000003f3f3ff290 */ /* 0x000fe2000fffe03f */
[----:B------:R1:W-:Y:S04]  /*35f80*/  STL.64 [R1+0x18a0], R152 ;  /* 0x0018a09801007387 */ /* 0x0003e80000100a00 */
[----:B------:R2:W-:Y:S04]  /*35f90*/  STL.64 [R1+0x18a8], R154 ;  /* 0x0018a89a01007387 */ /* 0x0005e80000100a00 */
[----:B-1----:R-:W3:Y:S04]  /*35fa0*/  LDL.LU.64 R152, [R1+0xa90] ;  /* 0x000a900001987983 */ /* 0x002ee80000300a00 */
[----:B--2---:R-:W2:Y:S01]  /*35fb0*/  LDL.LU.64 R154, [R1+0xa98] ;  /* 0x000a9800019a7983 */ /* 0x004ea20000300a00 */
[C---:B----4-:R-:W-:Y:S03]  /*35fc0*/  HMMA.1688.F32.TF32 R156, R136.reuse, R56, R148 ;  /* 0x00000038889c723c */ /* 0x050fe60000081094 */
[----:B------:R-:W4:Y:S04]  /*35fd0*/  LDL.LU.64 R148, [R1+0xa80] ;  /* 0x000a800001947983 */ /* 0x000f280000300a00 */
[----:B------:R-:W4:Y:S11]  /*35fe0*/  LDL.LU.64 R150, [R1+0xa88] ;  /* 0x000a880001967983 */ /* 0x000f360000300a00 */
[----:B------:R-:W-:Y:S05]  /*35ff0*/  @!UPT UIADD3 URZ, URZ, URZ, URZ ;  /* 0x0000003f3f3ff290 */ /* 0x000fea000fffe03f */
[----:B------:R-:W-:Y:S04]  /*36000*/  STL.64 [R1+0x1880], R156 ;  /* 0x0018809c01007387 */ /* 0x000fe80000100a00 */
[----:B------:R1:W-:Y:S02]  /*36010*/  STL.64 [R1+0x1888], R158 ;  /* 0x0018889e01007387 */ /* 0x0003e40000100a00 */
[C---:B-1----:R-:W-:Y:S02]  /*36020*/  HMMA.1688.F32.TF32 R156, R136.reuse, R52, R144 ;  /* 0x00000034889c723c */ /* 0x042fe40000081090 */
[----:B------:R-:W4:Y:S04]  /*36030*/  LDL.LU.64 R144, [R1+0xa70] ;  /* 0x000a700001907983 */ /* 0x000f280000300a00 */
[----:B------:R-:W4:Y:S11]  /*36040*/  LDL.LU.64 R146, [R1+0xa78] ;  /* 0x000a780001927983 */ /* 0x000f360000300a00 */
[----:B------:R-:W-:Y:S06]  /*36050*/  @!UPT UIADD3 URZ, URZ, URZ, URZ ;  /* 0x0000003f3f3ff290 */ /* 0x000fec000fffe03f */
        /* <DEDUP_REMOVED lines=8> */
[C---:B------:R-:W-:Y:S03]  /*360e0*/  HMMA.1688.F32.TF32 R176, R136.reuse, R48, R140 ;  /* 0x0000003088b0723c */ /* 0x040fe6000008108c */
[----:B------:R-:W4:Y:S04]  /*360f0*/  LDL.LU.64 R140, [R1+0xa30] ;  /* 0x000a3000018c7983 */ /* 0x000f280000300a00 */
[----:B------:R-:W4:Y:S11]  /*36100*/  LDL.LU.64 R142, [R1+0xa38] ;  /* 0x000a3800018e7983 */ /* 0x000f360000300a00 */
[----:B------:R-:W-:Y:S05]  /*36110*/  @!UPT UIADD3 URZ, URZ, URZ, URZ ;  /* 0x0000003f3f3ff290 */ /* 0x000fea000fffe03f */
[----:B------:R-:W-:Y:S04]  /*36120*/  STL.64 [R1+0x1840], R176 ;  /* 0x001840b001007387 */ /* 0x000fe80000100a00 */
[----:B------:R3:W-:Y:S02]  /*36130*/  STL.64 [R1+0x1848], R178 ;  /* 0x001848b201007387 */ /* 0x0007e40000100a00 */
[C---:B---3--:R-:W-:Y:S08]  /*36140*/  HMMA.1688.F32.TF32 R176, R136.reuse, R44, R172 ;  /* 0x0000002c88b0723c */ /* 0x048ff000000810ac */
[C---:B------:R-:W-:Y:S11]  /*36150*/  HMMA.1688.F32.TF32 R172, R136.reuse, R40, R168 ;  /* 0x0000002888ac723c */ /* 0x040ff600000810a8 */
[----:B------:R-:W-:Y:S04]  /*36160*/  @!UPT UIADD3 URZ, URZ, URZ, URZ ;  /* 0x0000003f3f3ff290 */ /* 0x000fe8000fffe03f */
[----:B------:R-:W-:Y:S04]  /*36170*/  STL.64 [R1+0x1830], R176 ;  /* 0x001830b001007387 */ /* 0x000fe80000100a00 */
[----:B------:R-:W-:Y:S01]  /*36180*/  STL.64 [R1+0x1838], R178 ;  /* 0x001838b201007387 */ /* 0x000fe20000100a00 */
[C---:B--2---:R-:W-:Y:S03]  /*36190*/  HMMA.1688.F32.TF32 R168, R136.reuse, R36, R152 ;  /* 0x0000002488a8723c */ /* 0x044fe60000081098 */
[----:B------:R-:W2:Y:S04]  /*361a0*/  LDL.LU.64 R152, [R1+0xa20] ;  /* 0x000a200001987983 */ /* 0x000ea80000300a00 */
[----:B------:R-:W-:Y:S04]  /*361b0*/  STL.64 [R1+0x1820], R172 ;  /* 0x001820ac01007387 */ /* 0x000fe80000100a00 */
[----:B------:R-:W-:Y:S04]  /*361c0*/  STL.64 [R1+0x1828], R174 ;  /* 0x001828ae01007387 */ /* 0x000fe80000100a00 */
[----:B------:R-:W2:Y:S08]  /*361d0*/  LDL.LU.64 R154, [R1+0xa28] ;  /* 0x000a2800019a7983 */ /* 0x000eb00000300a00 */
[----:B------:R-:W-:Y:S04]  /*361e0*/  STL.64 [R1+0x1810], R168 ;  /* 0x001810a801007387 */ /* 0x000fe80000100a00 */
[----:B------:R4:W-:Y:S02]  /*361f0*/  STL.64 [R1+0x1818], R170 ;  /* 0x001818aa01007387 */ /* 0x0009e40000100a00 */
[C---:B----4-:R-:W-:Y:S02]  /*36200*/  HMMA.1688.F32.TF32 R168, R136.reuse, R32, R148 ;  /* 0x0000002088a8723c */ /* 0x050fe40000081094 */
[----:B------:R-:W3:Y:S04]  /*36210*/  LDL.LU.64 R148, [R1+0x870] ;  /* 0x0008700001947983 */ /* 0x000ee80000300a00 */
[----:B------:R-:W3:Y:S11]  /*36220*/  LDL.LU.64 R150, [R1+0x878] ;  /* 0x0008780001967983 */ /* 0x000ef60000300a00 */
[----:B------:R-:W-:Y:S06]  /*36230*/  @!UPT UIADD3 URZ, URZ, URZ, URZ ;  /* 0x0000003f3f3ff290 */ /* 0x000fec000fffe03f */
[----:B------:R-:W-:Y:S04]  /*36240*/  STL.64 [R1+0x1800], R168 ;  /* 0x001800a801007387 */ /* 0x000fe80000100a00 */
[----:B------:R1:W-:Y:S02]  /*36250*/  STL.64 [R1+0x1808], R170 ;  /* 0x001808aa01007387 */ /* 0x0003e40000100a00 */
[C---:B-1----:R-:W-:Y:S02]  /*36260*/  HMMA.1688.F32.TF32 R168, R136.reuse, R28, R144 ;  /* 0x0000001c88a8723c */ /* 0x042fe40000081090 */
[----:B------:R-:W4:Y:S04]  /*36270*/  LDL.LU.64 R144, [R1+0x860] ;  /* 0x0008600001907983 */ /* 0x000f280000300a00 */
[----:B------:R-:W4:Y:S02]  /*36280*/  LDL.LU.64 R146, [R1+0x868] ;  /* 0x0008680001927983 */ /* 0x000f240000300a00 */
[C---:B------:R-:W-:Y:S08]  /*36290*/  HMMA.1688.F32.TF32 R164, R136.reuse, R24, R164 ;  /* 0x0000001888a4723c */ /* 0x040ff000000810a4 */
[C---:B------:R-:W-:Y:S08]  /*362a0*/  HMMA.1688.F32.TF32 R160, R136.reuse, R20, R160 ;  /* 0x0000001488a0723c */ /* 0x040ff000000810a0 */
[C---:B------:R-:W-:Y:S01]  /*362b0*/  HMMA.1688.F32.TF32 R156, R136.reuse, R16, R156 ;  /* 0x00000010889c723c */ /* 0x040fe2000008109c */
[----:B------:R1:W-:Y:S04]  /*362c0*/  STL.64 [R1+0x17e0], R168 ;  /* 0x0017e0a801007387 */ /* 0x0003e80000100a00 */
[----:B------:R1:W-:Y:S04]  /*362d0*/  STL.64 [R1+0x17e8], R170 ;  /* 0x0017e8aa01007387 */ /* 0x0003e80000100a00 */
[----:B------:R1:W-:Y:S04]  /*362e0*/  STL.64 [R1+0x17c0], R164 ;  /* 0x0017c0a401007387 */ /* 0x0003e80000100a00 */
[----:B------:R1:W-:Y:S04]  /*362f0*/  STL.64 [R1+0x17c8], R166 ;  /* 0x0017c8a601007387 */ /* 0x0003e80000100a00 */
[----:B-1----:R-:W4:Y:S04]  /*36300*/  LDL.LU.64 R168, [R1+0xa10] ;  /* 0x000a100001a87983 */ /* 0x002f280000300a00 */
[----:B------:R-:W-:Y:S01]  /*36310*/  STL.64 [R1+0x17a0], R160 ;  /* 0x0017a0a001007387 */ /* 0x000fe20000100a00 */
[C---:B------:R-:W-:Y:S03]  /*36320*/  HMMA.1688.F32.TF32 R140, R136.reuse, R12, R140 ;  /* 0x0000000c888c723c */ /* 0x040fe6000008108c */
[----:B------:R-:W-:Y:S04]  /*36330*/  STL.64 [R1+0x17a8], R162 ;  /* 0x0017a8a201007387 */ /* 0x000fe80000100a00 */
[----:B------:R-:W4:Y:S04]  /*36340*/  LDL.LU.64 R170, [R1+0xa18] ;  /* 0x000a180001aa7983 */ /* 0x000f280000300a00 */
[----:B------:R-:W-:Y:S04]  /*36350*/  STL.64 [R1+0x1790], R156 ;  /* 0x0017909c01007387 */ /* 0x000fe80000100a00 */
[----:B------:R-:W-:Y:S04]  /*36360*/  STL.64 [R1+0x1798], R158 ;  /* 0x0017989e01007387 */ /* 0x000fe80000100a00 */
[----:B------:R-:W4:Y:S04]  /*36370*/  LDL.LU.64 R164, [R1+0xa00] ;  /* 0x000a000001a47983 */ /* 0x000f280000300a00 */
[----:B------:R-:W4:Y:S04]  /*36380*/  LDL.LU.64 R166, [R1+0xa08] ;  /* 0x000a080001a67983 */ /* 0x000f280000300a00 */
[----:B------:R1:W-:Y:S04]  /*36390*/  STL.64 [R1+0x1770], R140 ;  /* 0x0017708c01007387 */ /* 0x0003e80000100a00 */
[----:B------:R1:W-:Y:S04]  /*363a0*/  STL.64 [R1+0x1778], R142 ;  /* 0x0017788e01007387 */ /* 0x0003e80000100a00 */
[----:B-1----:R-:W4:Y:S04]  /*363b0*/  LDL.LU.64 R140, [R1+0x9f0] ;  /* 0x0009f000018c7983 */ /* 0x002f280000300a00 */
[----:B------:R-:W4:Y:S04]  /*363c0*/  LDL.LU.64 R142, [R1+0x9f8] ;  /* 0x0009f800018e7983 */ /* 0x000f280000300a00 */
[----:B------:R-:W4:Y:S04]  /*363d0*/  LDL.LU.64 R160, [R1+0x9e0] ;  /* 0x0009e00001a07983 */ /* 0x000f280000300a00 */
[----:B------:R-:W4:Y:S01]  /*363e0*/  LDL.LU.64 R162, [R1+0x9e8] ;  /* 0x0009e80001a27983 */ /* 0x000f220000300a00 */
[C---:B--2---:R-:W-:Y:S11]  /*363f0*/  HMMA.1688.F32.TF32 R152, R136.reuse, R8, R152 ;  /* 0x000000088898723c */ /* 0x044ff60000081098 */
[----:B------:R-:W-:Y:S11]  /*36400*/  @!UPT UIADD3 URZ, URZ, URZ, URZ ;  /* 0x0000003f3f3ff290 */ /* 0x000ff6000fffe03f */
[----:B------:R-:W-:Y:S01]  /*36410*/  @!UPT UIADD3 URZ, URZ, URZ, URZ ;  /* 0x0000003f3f3ff290 */ /* 0x000fe2000fffe03f */
[----:B------:R-:W-:Y:S04]  /*36420*/  STL.64 [R1+0x1760], R152 ;  /* 0x0017609801007387 */ /* 0x000fe80000100a00 */
[----:B------:R-:W-:Y:S04]  /*36430*/  STL.64 [R1+0x1768], R154 ;  /* 0x0017689a01007387 */ /* 0x000fe80000100a00 */
[----:B------:R-:W2:Y:S04]  /*36440*/  LDL.LU.64 R156, [R1+0x9d0] ;  /* 0x0009d000019c7983 */ /* 0x000ea80000300a00 */
[----:B------:R-:W2:Y:S01]  /*36450*/  LDL.LU.64 R158, [R1+0x9d8] ;  /* 0x0009d800019e7983 */ /* 0x000ea20000300a00 */
[----:B---3--:R-:W-:Y:S11]  /*36460*/  HMMA.1688.F32.TF32 R136, R136, R240, R148 ;  /* 0x000000f08888723c */ /* 0x008ff60000081094 */
[----:B------:R-:W-:Y:S11]  /*36470*/  @!UPT UIADD3 URZ, URZ, URZ, URZ ;  /* 0x0000003f3f3ff290 */ /* 0x000ff6000fffe03f */
[----:B------:R-:W-:Y:S01]  /*36480*/  @!UPT UIADD3 URZ, URZ, URZ, URZ ;  /* 0x0000003f3f3ff290 */ /* 0x000fe2000fffe03f */
[----:B------:R-:W-:Y:S04]  /*36490*/  STL.64 [R1+0x1730], R136 ;  /* 0x0017308801007387 */ /* 0x000fe80000100a00 */
[----:B------:R4:W-:Y:S04]  /*364a0*/  STL.64 [R1+0x1738], R138 ;  /* 0x0017388a01007387 */ /* 0x0009e80000100a00 */
[----:B------:R-:W3:Y:S04]  /*364b0*/  LDL.LU.64 R148, [R1+0x9c0] ;  /* 0x0009c00001947983 */ /* 0x000ee80000300a00 */
[----:B------:R-:W3:Y:S01]  /*364c0*/  LDL.LU.64 R150, [R1+0x9c8] ;  /* 0x0009c80001967983 */ /* 0x000ee20000300a00 */
[C---:B----4-:R-:W-:Y:S11]  /*364d0*/  HMMA.1688.F32.TF32 R136, R132.reuse, R128, R144 ;  /* 0x000000808488723c */ /* 0x050ff60000081090 */
[----:B------:R-:W-:Y:S11]  /*364e0*/  @!UPT UIADD3 URZ, URZ, URZ, URZ ;  /* 0x0000003f3f3ff290 */ /* 0x000ff6000fffe03f */
[----:B------:R-:W-:Y:S01]  /*364f0*/  @!UPT UIADD3 URZ, URZ, URZ, URZ ;  /* 0x0000003f3f3ff290 */ /* 0x000fe2000fffe03f */
[----:B------:R-:W-:Y:S04]  /*36500*/  STL.64 [R1+0x16d0], R136 ;  /* 0x0016d08801007387 */ /* 0x000fe80000100a00 */
[----:B------:R1:W-:Y:S04]  /*36510*/  STL.64 [R1+0x16d8], R138 ;  /* 0x0016d88a01007387 */ /* 0x0003e80000100a00 */
[----:B------:R-:W4:Y:S04]  /*36520*/  LDL.LU.64 R152, [R1+0x9b0] ;  /* 0x0009b00001987983 */ /* 0x000f280000300a00 */
[----:B------:R-:W4:Y:S04]  /*36530*/  LDL.LU.64 R154, [R1+0x9b8] ;  /* 0x0009b800019a7983 */ /* 0x000f280000300a00 */
[----:B------:R-:W4:Y:S04]  /*36540*/  LDL.LU.64 R144, [R1+0x9a0] ;  /* 0x0009a00001907983 */ /* 0x000f280000300a00 */
[----:B------:R-:W4:Y:S01]  /*36550*/  LDL.LU.64 R146, [R1+0x9a8] ;  /* 0x0009a80001927983 */ /* 0x000f220000300a00 */
[C---:B------:R-:W-:Y:S08]  /*36560*/  HMMA.1688.F32.TF32 R168, R132.reuse, R124, R168 ;  /* 0x0000007c84a8723c */ /* 0x040ff000000810a8 */
[C---:B------:R-:W-:Y:S11]  /*36570*/  HMMA.1688.F32.TF32 R164, R132.reuse, R120, R164 ;  /* 0x0000007884a4723c */ /* 0x040ff600000810a4 */
[----:B------:R-:W-:Y:S04]  /*36580*/  @!UPT UIADD3 URZ, URZ, URZ, URZ ;  /* 0x0000003f3f3ff290 */ /* 0x000fe8000fffe03f */
[----:B------:R-:W-:Y:S04]  /*36590*/  STL.64 [R1+0x16c0], R168 ;  /* 0x0016c0a801007387 */ /* 0x000fe80000100a00 */
[----:B------:R-:W-:Y:S01]  /*365a0*/  STL.64 [R1+0x16c8], R170 ;  /* 0x0016c8aa01007387 */ /* 0x000fe20000100a00 */
[C---:B-1----:R-:W-:Y:S03]  /*365b0*/  HMMA.1688.F32.TF32 R136, R132.reuse, R116, R140 ;  /* 0x000000748488723c */ /* 0x042fe6000008108c */
[----:B------:R-:W4:Y:S04]  /*365c0*/  LDL.LU.64 R140, [R1+0x990] ;  /* 0x00099000018c7983 */ /* 0x000f280000300a00 */
[----:B------:R-:W-:Y:S04]  /*365d0*/  STL.64 [R1+0x16a0], R164 ;  /* 0x0016a0a401007387 */ /* 0x000fe80000100a00 */
[----:B------:R-:W-:Y:S04]  /*365e0*/  STL.64 [R1+0x16a8], R166 ;  /* 0x0016a8a601007387 */ /* 0x000fe80000100a00 */
[----:B------:R-:W4:Y:S08]  /*365f0*/  LDL.LU.64 R142, [R1+0x998] ;  /* 0x00099800018e7983 */ /* 0x000f300000300a00 */
[----:B------:R1:W-:Y:S04]  /*36600*/  STL.64 [R1+0x1690], R136 ;  /* 0x0016908801007387 */ /* 0x0003e80000100a00 */
[----:B------:R1:W-:Y:S04]  /*36610*/  STL.64 [R1+0x1698], R138 ;  /* 0x0016988a01007387 */ /* 0x0003e80000100a00 */
[----:B-1----:R-:W4:Y:S04]  /*36620*/  LDL.LU.64 R136, [R1+0x980] ;  /* 0x0009800001887983 */ /* 0x002f280000300a00 */
[----:B------:R-:W4:Y:S01]  /*36630*/  LDL.LU.64 R138, [R1+0x988] ;  /* 0x00098800018a7983 */ /* 0x000f220000300a00 */
[C---:B------:R-:W-:Y:S11]  /*36640*/  HMMA.1688.F32.TF32 R160, R132.reuse, R112, R160 ;  /* 0x0000007084a0723c */ /* 0x040ff600000810a0 */
[----:B------:R-:W-:Y:S11]  /*36650*/  @!UPT UIADD3 URZ, URZ, URZ, URZ ;  /* 0x0000003f3f3ff290 */ /* 0x000ff6000fffe03f */
[----:B------:R-:W-:Y:S01]  /*36660*/  @!UPT UIADD3 URZ, URZ, URZ, URZ ;  /* 0x0000003f3f3ff290 */ /* 0x000fe2000fffe03f */
[----:B------:R-:W-:Y:S04]  /*36670*/  STL.64 [R1+0x1680], R160 ;  /* 0x001680a001007387 */ /* 0x000fe80000100a00 */
[----:B------:R2:W-:Y:S02]  /*36680*/  STL.64 [R1+0x1688], R162 ;  /* 0x001688a201007387 */ /* 0x0005e40000100a00 */
[C---:B--2---:R-:W-:Y:S08]  /*36690*/  HMMA.1688.F32.TF32 R160, R132.reuse, R108, R156 ;  /* 0x0000006c84a0723c */ /* 0x044ff0000008109c */
[C---:B---3--:R-:W-:Y:S01]  /*366a0*/  HMMA.1688.F32.TF32 R156, R132.reuse, R104, R148 ;  /* 0x00000068849c723c */ /* 0x048fe20000081094 */
[----:B------:R-:W2:Y:S11]  /*366b0*/  LDL.LU.64 R148, [R1+0x970] ;  /* 0x0009700001947983 */ /* 0x000eb60000300a00 */
[----:B------:R-:W-:Y:S03]  /*366c0*/  @!UPT UIADD3 URZ, URZ, URZ, URZ ;  /* 0x0000003f3f3ff290 */ /* 0x000fe6000fffe03f */
[----:B------:R1:W-:Y:S04]  /*366d0*/  STL.64 [R1+0x1660], R160 ;  /* 0x001660a001007387 */ /* 0x0003e80000100a00 */
[----:B------:R3:W-:Y:S04]  /*366e0*/  STL.64 [R1+0x1668], R162 ;  /* 0x001668a201007387 */ /* 0x0007e80000100a00 */
[----:B------:R-:W2:Y:S01]  /*366f0*/  LDL.LU.64 R150, [R1+0x978] ;  /* 0x0009780001967983 */ /* 0x000ea20000300a00 */
[C---:B----4-:R-:W-:Y:S08]  /*36700*/  HMMA.1688.F32.TF32 R152, R132.reuse, R100, R152 ;  /* 0x000000648498723c */ /* 0x050ff00000081098 */
[C---:B------:R-:W-:Y:S01]  /*36710*/  HMMA.1688.F32.TF32 R144, R132.reuse, R96, R144 ;  /* 0x000000608490723c */ /* 0x040fe20000081090 */
[----:B------:R-:W-:Y:S04]  /*36720*/  STL.64 [R1+0x1640], R156 ;  /* 0x0016409c01007387 */ /* 0x000fe80000100a00 */
[----:B------:R-:W-:Y:S04]  /*36730*/  STL.64 [R1+0x1648], R158 ;  /* 0x0016489e01007387 */ /* 0x000fe80000100a00 */
[----:B------:R-:W4:Y:S04]  /*36740*/  LDL.LU.64 R168, [R1+0x960] ;  /* 0x0009600001a87983 */ /* 0x000f280000300a00 */
        /* <DEDUP_REMOVED lines=8> */
[----:B---3--:R-:W3:Y:S04]  /*367d0*/  LDL.LU.64 R162, [R1+0x948] ;  /* 0x0009480001a27983 */ /* 0x008ee80000300a00 */
[----:B------:R-:W3:Y:S04]  /*367e0*/  LDL.LU.64 R144, [R1+0x930] ;  /* 0x0009300001907983 */ /* 0x000ee80000300a00 */
[----:B------:R-:W3:Y:S01]  /*367f0*/  LDL.LU.64 R146, [R1+0x938] ;  /* 0x0009380001927983 */ /* 0x000ee20000300a00 */
[C---:B------:R-:W-:Y:S03]  /*36800*/  HMMA.1688.F32.TF32 R152, R132.reuse, R92, R140 ;  /* 0x0000005c8498723c */ /* 0x040fe6000008108c */
[----:B------:R-:W3:Y:S04]  /*36810*/  LDL.LU.64 R140, [R1+0x920] ;  /* 0x00092000018c7983 */ /* 0x000ee80000300a00 */
[----:B------:R-:W3:Y:S11]  /*36820*/  LDL.LU.64 R142, [R1+0x928] ;  /* 0x00092800018e7983 */ /* 0x000ef60000300a00 */
[----:B------:R-:W-:Y:S05]  /*36830*/  @!UPT UIADD3 URZ, URZ, URZ, URZ ;  /* 0x0000003f3f3ff290 */ /* 0x000fea000fffe03f */
[----:B------:R-:W-:Y:S04]  /*36840*/  STL.64 [R1+0x15d0], R152 ;  /* 0x0015d09801007387 */ /* 0x000fe80000100a00 */
[----:B------:R1:W-:Y:S02]  /*36850*/  STL.64 [R1+0x15d8], R154 ;  /* 0x0015d89a01007387 */ /* 0x0003e40000100a00 */
[C---:B-1----:R-:W-:Y:S02]  /*36860*/  HMMA.1688.F32.TF32 R152, R132.reuse, R88, R136 ;  /* 0x000000588498723c */ /* 0x042fe40000081088 */
[----:B------:R-:W3:Y:S04]  /*36870*/  LDL.LU.64 R136, [R1+0x910] ;  /* 0x0009100001887983 */ /* 0x000ee80000300a00 */
[----:B------:R-:W3:Y:S11]  /*36880*/  LDL.LU.64 R138, [R1+0x918] ;  /* 0x00091800018a7983 */ /* 0x000ef60000300a00 */
[----:B------:R-:W-:Y:S06]  /*36890*/  @!UPT UIADD3 URZ, URZ, URZ, URZ ;  /* 0x0000003f3f3ff290 */ /* 0x000fec000fffe03f */
[----:B------:R1:W-:Y:S04]  /*368a0*/  STL.64 [R1+0x15c0], R152 ;  /* 0x0015c09801007387 */ /* 0x0003e80000100a00 */
[----:B------:R1:W-:Y:S04]  /*368b0*/  STL.64 [R1+0x15c8], R154 ;  /* 0x0015c89a01007387 */ /* 0x0003e80000100a00 */
[----:B------:R-:W3:Y:S04]  /*368c0*/  LDL.LU.64 R156, [R1+0x900] ;  /* 0x00090000019c7983 */ /* 0x000ee80000300a00 */
[----:B------:R-:W3:Y:S04]  /*368d0*/  LDL.LU.64 R158, [R1+0x908] ;  /* 0x00090800019e7983 */ /* 0x000ee80000300a00 */
        /* <DEDUP_REMOVED lines=8> */
[C---:B----4-:R-:W-:Y:S08]  /*36960*/  HMMA.1688.F32.TF32 R172, R132.reuse, R80, R168 ;  /* 0x0000005084ac723c */ /* 0x050ff000000810a8 */
[C---:B------:R-:W-:Y:S08]  /*36970*/  HMMA.1688.F32.TF32 R168, R132.reuse, R76, R164 ;  /* 0x0000004c84a8723c */ /* 0x040ff000000810a4 */
[C---:B---3--:R-:W-:Y:S07]  /*36980*/  HMMA.1688.F32.TF32 R164, R132.reuse, R72, R160 ;  /* 0x0000004884a4723c */ /* 0x048fee00000810a0 */
[----:B------:R-:W-:Y:S04]  /*36990*/  STL.64 [R1+0x1580], R172 ;  /* 0x001580ac01007387 */ /* 0x000fe80000100a00 */
[----:B------:R-:W-:Y:S01]  /*369a0*/  STL.64 [R1+0x1588], R174 ;  /* 0x001588ae01007387 */ /* 0x000fe20000100a00 */
[C---:B------:R-:W-:Y:S03]  /*369b0*/  HMMA.1688.F32.TF32 R160, R132.reuse, R68, R144 ;  /* 0x0000004484a0723c */ /* 0x040fe60000081090 */
[----:B------:R-:W-:Y:S04]  /*369c0*/  STL.64 [R1+0x1570], R168 ;  /* 0x001570a801007387 */ /* 0x000fe80000100a00 */
[----:B------:R-:W-:Y:S04]  /*369d0*/  STL.64 [R1+0x1578], R170 ;  /* 0x001578aa01007387 */ /* 0x000fe80000100a00 */
[----:B------:R-:W3:Y:S04]  /*369e0*/  LDL.LU.64 R144, [R1+0x850] ;  /* 0x0008500001907983 */ /* 0x000ee80000300a00 */
[----:B------:R-:W-:Y:S04]  /*369f0*/  STL.64 [R1+0x1540], R164 ;  /* 0x001540a401007387 */ /* 0x000fe80000100a00 */
[----:B------:R-:W-:Y:S04]  /*36a00*/  STL.64 [R1+0x1548], R166 ;  /* 0x001548a601007387 */ /* 0x000fe80000100a00 */
[----:B------:R-:W3:Y:S04]  /*36a10*/  LDL.LU.64 R146, [R1+0x858] ;  /* 0x0008580001927983 */ /* 0x000ee80000300a00 */
        /* <DEDUP_REMOVED lines=10> */
[----:B------:R-:W4:Y:S02]  /*36ac0*/  LDL.LU.64 R138, [R1+0x838] ;  /* 0x00083800018a7983 */ /* 0x000f240000300a00 */
[C---:B------:R-:W-:Y:S08]  /*36ad0*/  HMMA.1688.F32.TF32 R156, R132.reuse, R56, R156 ;  /* 0x00000038849c723c */ /* 0x040ff0000008109c */
[C---:B------:R-:W-:Y:S07]  /*36ae0*/  HMMA.1688.F32.TF32 R152, R132.reuse, R52, R152 ;  /* 0x000000348498723c */ /* 0x040fee0000081098 */
[----:B------:R1:W-:Y:S04]  /*36af0*/  STL.64 [R1+0x14f0], R160 ;  /* 0x0014f0a001007387 */ /* 0x0003e80000100a00 */
[----:B------:R1:W-:Y:S04]  /*36b00*/  STL.64 [R1+0x14f8], R162 ;  /* 0x0014f8a201007387 */ /* 0x0003e80000100a00 */
[----:B------:R-:W4:Y:S04]  /*36b10*/  LDL.LU.64 R168, [R1+0x820] ;  /* 0x0008200001a87983 */ /* 0x000f280000300a00 */
[----:B------:R-:W-:Y:S04]  /*36b20*/  STL.64 [R1+0x14c0], R156 ;  /* 0x0014c09c01007387 */ /* 0x000fe80000100a00 */
[----:B------:R-:W-:Y:S04]  /*36b30*/  STL.64 [R1+0x14c8], R158 ;  /* 0x0014c89e01007387 */ /* 0x000fe80000100a00 */
[----:B------:R-:W4:Y:S04]  /*36b40*/  LDL.LU.64 R170, [R1+0x828] ;  /* 0x0008280001aa7983 */ /* 0x000f280000300a00 */
[----:B------:R1:W-:Y:S04]  /*36b50*/  STL.64 [R1+0x14b0], R152 ;  /* 0x0014b09801007387 */ /* 0x0003e80000100a00 */
[----:B------:R1:W-:Y:S04]  /*36b60*/  STL.64 [R1+0x14b8], R154 ;  /* 0x0014b89a01007387 */ /* 0x0003e80000100a00 */
[----:B------:R-:W4:Y:S04]  /*36b70*/  LDL.LU.64 R164, [R1+0x810] ;  /* 0x0008100001a47983 */ /* 0x000f280000300a00 */
[----:B------:R-:W4:Y:S01]  /*36b80*/  LDL.LU.64 R166, [R1+0x818] ;  /* 0x0008180001a67983 */ /* 0x000f220000300a00 */
[C---:B--2---:R-:W-:Y:S11]  /*36b90*/  HMMA.1688.F32.TF32 R148, R132.reuse, R48, R148 ;  /* 0x000000308494723c */ /* 0x044ff60000081094 */
[----:B------:R-:W-:Y:S11]  /*36ba0*/  @!UPT UIADD3 URZ, URZ, URZ, URZ ;  /* 0x0000003f3f3ff290 */ /* 0x000ff6000fffe03f */
[----:B------:R-:W-:Y:S01]  /*36bb0*/  @!UPT UIADD3 URZ, URZ, URZ, URZ ;  /* 0x0000003f3f3ff290 */ /* 0x000fe2000fffe03f */
[----:B------:R-:W-:Y:S04]  /*36bc0*/  STL.64 [R1+0x1470], R148 ;  /* 0x0014709401007387 */ /* 0x000fe80000100a00 */
[----:B------:R3:W-:Y:S04]  /*36bd0*/  STL.64 [R1+0x1478], R150 ;  /* 0x0014789601007387 */ /* 0x0007e80000100a00 */
[----:B-1----:R-:W2:Y:S04]  /*36be0*/  LDL.LU.64 R160, [R1+0x800] ;  /* 0x0008000001a07983 */ /* 0x002ea80000300a00 */
[----:B------:R-:W2:Y:S04]  /*36bf0*/  LDL.LU.64 R162, [R1+0x808] ;  /* 0x0008080001a27983 */ /* 0x000ea80000300a00 */
[----:B------:R-:W2:Y:S04]  /*36c00*/  LDL.LU.64 R152, [R1+0x7f0] ;  /* 0x0007f00001987983 */ /* 0x000ea80000300a00 */
[----:B------:R-:W2:Y:S01]  /*36c10*/  LDL.LU.64 R154, [R1+0x7f8] ;  /* 0x0007f800019a7983 */ /* 0x000ea20000300a00 */
[C---:B---3--:R-:W-:Y:S03]  /*36c20*/  HMMA.1688.F32.TF32 R148, R132.reuse, R44, R144 ;  /* 0x0000002c8494723c */ /* 0x048fe60000081090 */
[----:B------:R-:W3:Y:S04]  /*36c30*/  LDL.LU.64 R144, [R1+0x7e0] ;  /* 0x0007e00001907983 */ /* 0x000ee80000300a00 */
[----:B------:R-:W3:Y:S11]  /*36c40*/  LDL.LU.64 R146, [R1+0x7e8] ;  /* 0x0007e80001927983 */ /* 0x000ef60000300a00 */
        /* <DEDUP_REMOVED lines=13> */
[----:B------:R1:W-:Y:S01]  /*36d20*/  STL.64 [R1+0x1400], R148 ;  /* 0x0014009401007387 */ /* 0x0003e20000100a00 */
[C---:B------:R-:W-:Y:S03]  /*36d30*/  HMMA.1688.F32.TF32 R172, R132.reuse, R32, R168 ;  /* 0x0000002084ac723c */ /* 0x040fe600000810a8 */
[----:B------:R1:W-:Y:S04]  /*36d40*/  STL.64 [R1+0x1408], R150 ;  /* 0x0014089601007387 */ /* 0x0003e80000100a00 */
[----:B------:R-:W4:Y:S04]  /*36d50*/  LDL.LU.64 R156, [R1+0x7b0] ;  /* 0x0007b000019c7983 */ /* 0x000f280000300a00 */
[----:B------:R-:W4:Y:S04]  /*36d60*/  LDL.LU.64 R158, [R1+0x7b8] ;  /* 0x0007b800019e7983 */ /* 0x000f280000300a00 */
[----:B-1----:R-:W4:Y:S01]  /*36d70*/  LDL.LU.64 R148, [R1+0x7a0] ;  /* 0x0007a00001947983 */ /* 0x002f220000300a00 */
[C---:B------:R-:W-:Y:S03]  /*36d80*/  HMMA.1688.F32.TF32 R168, R132.reuse, R28, R164 ;  /* 0x0000001c84a8723c */ /* 0x040fe600000810a4 */
[----:B------:R-:W4:Y:S04]  /*36d90*/  LDL.LU.64 R150, [R1+0x7a8] ;  /* 0x0007a80001967983 */ /* 0x000f280000300a00 */
[----:B------:R-:W-:Y:S04]  /*36da0*/  STL.64 [R1+0x1370], R172 ;  /* 0x001370ac01007387 */ /* 0x000fe80000100a00 */
[----:B------:R-:W-:Y:S11]  /*36db0*/  STL.64 [R1+0x1378], R174 ;  /* 0x001378ae01007387 */ /* 0x000ff60000100a00 */
[----:B------:R-:W-:Y:S01]  /*36dc0*/  @!UPT UIADD3 URZ, URZ, URZ, URZ ;  /* 0x0000003f3f3ff290 */ /* 0x000fe2000fffe03f */
[----:B------:R-:W-:Y:S04]  /*36dd0*/  STL.64 [R1+0x1360], R168 ;  /* 0x001360a801007387 */ /* 0x000fe80000100a00 */
[----:B------:R-:W-:Y:S01]  /*36de0*/  STL.64 [R1+0x1368], R170 ;  /* 0x001368aa01007387 */ /* 0x000fe20000100a00 */
[C---:B--2---:R-:W-:Y:S08]  /*36df0*/  HMMA.1688.F32.TF32 R164, R132.reuse, R24, R160 ;  /* 0x0000001884a4723c */ /* 0x044ff000000810a0 */
[C---:B------:R-:W-:Y:S01]  /*36e00*/  HMMA.1688.F32.TF32 R160, R132.reuse, R20, R152 ;  /* 0x0000001484a0723c */ /* 0x040fe20000081098 */
[----:B------:R-:W2:Y:S11]  /*36e10*/  LDL.LU.64 R152, [R1+0x790] ;  /* 0x0007900001987983 */ /* 0x000eb60000300a00 */
[----:B------:R-:W-:Y:S03]  /*36e20*/  @!UPT UIADD3 URZ, URZ, URZ, URZ ;  /* 0x0000003f3f3ff290 */ /* 0x000fe6000fffe03f */
[----:B------:R-:W-:Y:S04]  /*36e30*/  STL.64 [R1+0x1350], R164 ;  /* 0x001350a401007387 */ /* 0x000fe80000100a00 */
[----:B------:R-:W-:Y:S04]  /*36e40*/  STL.64 [R1+0x1358], R166 ;  /* 0x001358a601007387 */ /* 0x000fe80000100a00 */
[----:B------:R-:W2:Y:S04]  /*36e50*/  LDL.LU.64 R154, [R1+0x798] ;  /* 0x00079800019a7983 */ /* 0x000ea80000300a00 */
        /* <DEDUP_REMOVED lines=17> */
[----:B------:R-:W-:Y:S11]  /*36f70*/  HMMA.1688.F32.TF32 R156, R132, R240, R156 ;  /* 0x000000f0849c723c */ /* 0x000ff6000008109c */
        /* <DEDUP_REMOVED lines=9> */
[----:B------:R-:W-:Y:S04]  /*37010*/  STL.64 [R1+0x12c8], R134 ;  /* 0x0012c88601007387 */ /* 0x000fe80000100a00 */
[----:B------:R-:W4:Y:S04]  /*37020*/  LDL.LU.64 R168, [R1+0x740] ;  /* 0x0007400001a87983 */ /* 0x000f280000300a00 */
[----:B------:R-:W4:Y:S04]  /*37030*/  LDL.LU.64 R170, [R1+0x748] ;  /* 0x0007480001aa7983 */ /* 0x000f280000300a00 */
[----:B------:R-:W-:Y:S04]  /*37040*/  LDS R132, [R3+0x300] ;  /* 0x0003000003847984 */ /* 0x000fe80000000800 */
[----:B------:R-:W-:Y:S04]  /*37050*/  LDS R134, [R3+0x2300] ;  /* 0x0023000003867984 */ /* 0x000fe80000000800 */
[----:B------:R-:W-:Y:S04]  /*37060*/  LDS R133, [R4+0x300] ;  /* 0x0003000004857984 */ /* 0x000fe80000000800 */
[----:B------:R-:W1:Y:S01]  /*37070*/  LDS R135, [R4+0x2300] ;  /* 0x0023000004877984 */ /* 0x000e620000000800 */
[C---:B--2---:R-:W-:Y:S11]  /*37080*/  HMMA.1688.F32.TF32 R152, R244.reuse, R124, R152 ;  /* 0x0000007cf498723c */ /* 0x044ff60000081098 */
[----:B------:R-:W-:Y:S11]  /*37090*/  @!UPT UIADD3 URZ, URZ, URZ, URZ ;  /* 0x0000003f3f3ff290 */ /* 0x000ff6000fffe03f */
[----:B------:R-:W-:Y:S01]  /*370a0*/  @!UPT UIADD3 URZ, URZ, URZ, URZ ;  /* 0x0000003f3f3ff290 */ /* 0x000fe2000fffe03f */
[----:B------:R-:W-:Y:S04]  /*370b0*/  STL.64 [R1+0x12b0], R152 ;  /* 0x0012b09801007387 */ /* 0x000fe80000100a00 */
[----:B------:R-:W-:Y:S04]  /*370c0*/  STL.64 [R1+0x12b8], R154 ;  /* 0x0012b89a01007387 */ /* 0x000fe80000100a00 */
[----:B------:R-:W2:Y:S04]  /*370d0*/  LDL.LU.64 R164, [R1+0x730] ;  /* 0x0007300001a47983 */ /* 0x000ea80000300a00 */
[----:B------:R-:W2:Y:S01]  /*370e0*/  LDL.LU.64 R166, [R1+0x738] ;  /* 0x0007380001a67983 */ /* 0x000ea20000300a00 */
[C---:B---3--:R-:W-:Y:S11]  /*370f0*/  HMMA.1688.F32.TF32 R144, R244.reuse, R120, R144 ;  /* 0x00000078f490723c */ /* 0x048ff60000081090 */
[----:B------:R-:W-:Y:S11]  /*37100*/  @!UPT UIADD3 URZ, URZ, URZ, URZ ;  /* 0x0000003f3f3ff290 */ /* 0x000ff6000fffe03f */
[----:B------:R-:W-:Y:S01]  /*37110*/  @!UPT UIADD3 URZ, URZ, URZ, URZ ;  /* 0x0000003f3f3ff290 */ /* 0x000fe2000fffe03f */
[----:B------:R3:W-:Y:S04]  /*37120*/  STL.64 [R1+0x12a0], R144 ;  /* 0x0012a09001007387 */ /* 0x0007e80000100a00 */
[----:B------:R1:W-:Y:S04]  /*37130*/  STL.64 [R1+0x12a8], R146 ;  /* 0x0012a89201007387 */ /* 0x0003e80000100a00 */
[----:B---3--:R-:W3:Y:S04]  /*37140*/  LDL.LU.64 R144, [R1+0x720] ;  /* 0x0007200001907983 */ /* 0x008ee80000300a00 */
[----:B-1----:R-:W3:Y:S01]  /*37150*/  LDL.LU.64 R146, [R1+0x728] ;  /* 0x0007280001927983 */ /* 0x002ee20000300a00 */
[C---:B----4-:R-:W-:Y:S03]  /*37160*/  HMMA.1688.F32.TF32 R152, R244.reuse, R116, R140 ;  /* 0x00000074f498723c */ /* 0x050fe6000008108c */
[----:B------:R-:W4:Y:S04]  /*37170*/  LDL.LU.64 R140, [R1+0x710] ;  /* 0x00071000018c7983 */ /* 0x000f280000300a00 */
[----:B------:R-:W4:Y:S11]  /*37180*/  LDL.LU.64 R142, [R1+0x718] ;  /* 0x00071800018e7983 */ /* 0x000f360000300a00 */
[----:B------:R-:W-:Y:S05]  /*37190*/  @!UPT UIADD3 URZ, URZ, URZ, URZ ;  /* 0x0000003f3f3ff290 */ /* 0x000fea000fffe03f */
[----:B------:R-:W-:Y:S04]  /*371a0*/  STL.64 [R1+0x1290], R152 ;  /* 0x0012909801007387 */ /* 0x000fe80000100a00 */
[----:B------:R-:W-:Y:S04]  /*371b0*/  STL.64 [R1+0x1298], R154 ;  /* 0x0012989a01007387 */ /* 0x000fe80000100a00 */
        /* <DEDUP_REMOVED lines=10> */
[----:B------:R-:W4:Y:S04]  /*37260*/  LDL.LU.64 R158, [R1+0x6e8] ;  /* 0x0006e800019e7983 */ /* 0x000f280000300a00 */
[----:B------:R-:W4:Y:S04]  /*37270*/  LDL.LU.64 R152, [R1+0x1190] ;  /* 0x0011900001987983 */ /* 0x000f280000300a00 */
[----:B------:R-:W4:Y:S01]  /*37280*/  LDL.LU.64 R154, [R1+0x1198] ;  /* 0x00119800019a7983 */ /* 0x000f220000300a00 */
[C---:B------:R-:W-:Y:S03]  /*37290*/  HMMA.1688.F32.TF32 R172, R244.reuse, R108, R148 ;  /* 0x0000006cf4ac723c */ /* 0x040fe60000081094 */
[----:B------:R-:W4:Y:S04]  /*372a0*/  LDL.LU.64 R148, [R1+0x11a0] ;  /* 0x0011a00001947983 */ /* 0x000f280000300a00 */
[----:B------:R-:W4:Y:S11]  /*372b0*/  LDL.LU.64 R150, [R1+0x11a8] ;  /* 0x0011a80001967983 */ /* 0x000f360000300a00 */
[----:B------:R-:W-:Y:S05]  /*372c0*/  @!UPT UIADD3 URZ, URZ, URZ, URZ ;  /* 0x0000003f3f3ff290 */ /* 0x000fea000fffe03f */
[----:B------:R-:W-:Y:S04]  /*372d0*/  STL.64 [R1+0x1270], R172 ;  /* 0x001270ac01007387 */ /* 0x000fe80000100a00 */
[----:B------:R1:W-:Y:S02]  /*372e0*/  STL.64 [R1+0x1278], R174 ;  /* 0x001278ae01007387 */ /* 0x0003e40000100a00 */
[C---:B-1----:R-:W-:Y:S11]  /*372f0*/  HMMA.1688.F32.TF32 R172, R244.reuse, R104, R168 ;  /* 0x00000068f4ac723c */ /* 0x042ff600000810a8 */
[----:B------:R-:W-:Y:S11]  /*37300*/  @!UPT UIADD3 URZ, URZ, URZ, URZ ;  /* 0x0000003f3f3ff290 */ /* 0x000ff6000fffe03f */
[----:B------:R-:W-:Y:S01]  /*37310*/  @!UPT UIADD3 URZ, URZ, URZ, URZ ;  /* 0x0000003f3f3ff290 */ /* 0x000fe2000fffe03f */
[----:B------:R-:W-:Y:S04]  /*37320*/  STL.64 [R1+0x1260], R172 ;  /* 0x001260ac01007387 */ /* 0x000fe80000100a00 */
[----:B------:R-:W-:Y:S01]  /*37330*/  STL.64 [R1+0x1268], R174 ;  /* 0x001268ae01007387 */ /* 0x000fe20000100a00 */
[C---:B--2---:R-:W-:Y:S08]  /*37340*/  HMMA.1688.F32.TF32 R168, R244.reuse, R100, R164 ;  /* 0x00000064f4a8723c */ /* 0x044ff000000810a4 */
[C---:B---3--:R-:W-:Y:S01]  /*37350*/  HMMA.1688.F32.TF32 R164, R244.reuse, R96, R144 ;  /* 0x00000060f4a4723c */ /* 0x048fe20000081090 */
        /* <DEDUP_REMOVED lines=13> */
[C---:B-1----:R-:W-:Y:S08]  /*37430*/  HMMA.1688.F32.TF32 R164, R244.reuse, R88, R160 ;  /* 0x00000058f4a4723c */ /* 0x042ff000000810a0 */
[C---:B------:R-:W-:Y:S01]  /*37440*/  HMMA.1688.F32.TF32 R160, R244.reuse, R84, R136 ;  /* 0x00000054f4a0723c */ /* 0x040fe20000081088 */
[----:B------:R-:W4:Y:S11]  /*37450*/  LDL.LU.64 R136, [R1+0x1220] ;  /* 0x0012200001887983 */ /* 0x000f360000300a00 */
[----:B------:R-:W-:Y:S03]  /*37460*/  @!UPT UIADD3 URZ, URZ, URZ, URZ ;  /* 0x0000003f3f3ff290 */ /* 0x000fe6000fffe03f */
[----:B------:R1:W-:Y:S04]  /*37470*/  STL.64 [R1+0x11f0], R164 ;  /* 0x0011f0a401007387 */ /* 0x0003e80000100a00 */
[----:B------:R1:W-:Y:S04]  /*37480*/  STL.64 [R1+0x11f8], R166 ;  /* 0x0011f8a601007387 */ /* 0x0003e80000100a00 */
[----:B------:R-:W4:Y:S01]  /*37490*/  LDL.LU.64 R138, [R1+0x1228] ;  /* 0x00122800018a7983 */ /* 0x000f220000300a00 */
[C---:B------:R-:W-:Y:S08]  /*374a0*/  HMMA.1688.F32.TF32 R156, R244.reuse, R80, R156 ;  /* 0x00000050f49c723c */ /* 0x040ff0000008109c */
[C---:B------:R-:W-:Y:S08]  /*374b0*/  HMMA.1688.F32.TF32 R152, R244.reuse, R76, R152 ;  /* 0x0000004cf498723c */ /* 0x040ff00000081098 */
[C---:B------:R-:W-:Y:S01]  /*374c0*/  HMMA.1688.F32.TF32 R148, R244.reuse, R72, R148 ;  /* 0x00000048f494723c */ /* 0x040fe20000081094 */
[----:B------:R-:W-:Y:S04]  /*374d0*/  STL.64 [R1+0x11d0], R160 ;  /* 0x0011d0a001007387 */ /* 0x000fe80000100a00 */
[----:B------:R-:W-:Y:S04]  /*374e0*/  STL.64 [R1+0x11d8], R162 ;  /* 0x0011d8a201007387 */ /* 0x000fe80000100a00 */
[----:B------:R-:W4:Y:S04]  /*374f0*/  LDL.LU.64 R168, [R1+0x12e0] ;  /* 0x0012e00001a87983 */ /* 0x000f280000300a00 */
[----:B------:R-:W-:Y:S04]  /*37500*/  STL.64 [R1+0x11c0], R156 ;  /* 0x0011c09c01007387 */ /* 0x000fe80000100a00 */
[----:B------:R-:W-:Y:S04]  /*37510*/  STL.64 [R1+0x11c8], R158 ;  /* 0x0011c89e01007387 */ /* 0x000fe80000100a00 */
[----:B------:R-:W4:Y:S04]  /*37520*/  LDL.LU.64 R170, [R1+0x12e8] ;  /* 0x0012e80001aa7983 */ /* 0x000f280000300a00 */
[----:B------:R-:W-:Y:S04]  /*37530*/  STL.64 [R1+0x11b0], R152 ;  /* 0x0011b09801007387 */ /* 0x000fe80000100a00 */
[----:B------:R-:W-:Y:S04]  /*37540*/  STL.64 [R1+0x11b8], R154 ;  /* 0x0011b89a01007387 */ /* 0x000fe80000100a00 */
[----:B-1----:R-:W4:Y:S04]  /*37550*/  LDL.LU.64 R164, [R1+0x12f0] ;  /* 0x0012f00001a47983 */ /* 0x002f280000300a00 */
[----:B------:R-:W4:Y:S04]  /*37560*/  LDL.LU.64 R166, [R1+0x12f8] ;  /* 0x0012f80001a67983 */ /* 0x000f280000300a00 */
[----:B------:R1:W-:Y:S04]  /*37570*/  STL.64 [R1+0x11a0], R148 ;  /* 0x0011a09401007387 */ /* 0x0003e80000100a00 */
[----:B------:R1:W-:Y:S04]  /*37580*/  STL.64 [R1+0x11a8], R150 ;  /* 0x0011a89601007387 */ /* 0x0003e80000100a00 */
[----:B-1----:R-:W4:Y:S04]  /*37590*/  LDL.LU.64 R148, [R1+0x1300] ;  /* 0x0013000001947983 */ /* 0x002f280000300a00 */
[----:B------:R-:W4:Y:S01]  /*375a0*/  LDL.LU.64 R150, [R1+0x1308] ;  /* 0x0013080001967983 */ /* 0x000f220000300a00 */
[C---:B--2---:R-:W-:Y:S03]  /*375b0*/  HMMA.1688.F32.TF32 R152, R244.reuse, R68, R144 ;  /* 0x00000044f498723c */ /* 0x044fe60000081090 */
[----:B------:R-:W2:Y:S04]  /*375c0*/  LDL.LU.64 R144, [R1+0x1380] ;  /* 0x0013800001907983 */ /* 0x000ea80000300a00 */
[----:B------:R-:W2:Y:S11]  /*375d0*/  LDL.LU.64 R146, [R1+0x1388] ;  /* 0x0013880001927983 */ /* 0x000eb60000300a00 */
[----:B------:R-:W-:Y:S05]  /*375e0*/  @!UPT UIADD3 URZ, URZ, URZ, URZ ;  /* 0x0000003f3f3ff290 */ /* 0x000fea000fffe03f */
[----:B------:R-:W-:Y:S04]  /*375f0*/  STL.64 [R1+0x1190], R152 ;  /* 0x0011909801007387 */ /* 0x000fe80000100a00 */
[----:B------:R-:W-:Y:S01]  /*37600*/  STL.64 [R1+0x1198], R154 ;  /* 0x0011989a01007387 */ /* 0x000fe20000100a00 */
[C---:B---3--:R-:W-:Y:S03]  /*37610*/  HMMA.1688.F32.TF32 R140, R244.reuse, R64, R140 ;  /* 0x00000040f48c723c */ /* 0x048fe6000008108c */
[----:B------:R-:W3:Y:S04]  /*37620*/  LDL.LU.64 R160, [R1+0x1390] ;  /* 0x0013900001a07983 */ /* 0x000ee80000300a00 */
[----:B------:R-:W3:Y:S11]  /*37630*/  LDL.LU.64 R162, [R1+0x1398] ;  /* 0x0013980001a27983 */ /* 0x000ef60000300a00 */
[----:B------:R-:W-:Y:S05]  /*37640*/  @!UPT UIADD3 URZ, URZ, URZ, URZ ;  /* 0x0000003f3f3ff290 */ /* 0x000fea000fffe03f */
[----:B------:R1:W-:Y:S04]  /*37650*/  STL.64 [R1+0x1180], R140 ;  /* 0x0011808c01007387 */ /* 0x0003e80000100a00 */
[----:B------:R1:W-:Y:S04]  /*37660*/  STL.64 [R1+0x1188], R142 ;  /* 0x0011888e01007387 */ /* 0x0003e80000100a00 */
[----:B-1----:R-:W3:Y:S04]  /*37670*/  LDL.LU.64 R140, [R1+0x13a0] ;  /* 0x0013a000018c7983 */ /* 0x002ee80000300a00 */
[----:B------:R-:W3:Y:S01]  /*37680*/  LDL.LU.64 R142, [R1+0x13a8] ;  /* 0x0013a800018e7983 */ /* 0x000ee20000300a00 */
[C---:B----4-:R-:W-:Y:S03]  /*37690*/  HMMA.1688.F32.TF32 R152, R244.reuse, R60, R136 ;  /* 0x0000003cf498723c */ /* 0x050fe60000081088 */
[----:B------:R-:W4:Y:S04]  /*376a0*/  LDL.LU.64 R136, [R1+0x13b0] ;  /* 0x0013b00001887983 */ /* 0x000f280000300a00 */
[----:B------:R-:W4:Y:S01]  /*376b0*/  LDL.LU.64 R138, [R1+0x13b8] ;  /* 0x0013b800018a7983 */ /* 0x000f220000300a00 */
[C---:B------:R-:W-:Y:S11]  /*376c0*/  HMMA.1688.F32.TF32 R172, R244.reuse, R56, R168 ;  /* 0x00000038f4ac723c */ /* 0x040ff600000810a8 */
[----:B------:R-:W-:Y:S04]  /*376d0*/  @!UPT UIADD3 URZ, URZ, URZ, URZ ;  /* 0x0000003f3f3ff290 */ /* 0x000fe8000fffe03f */
[----:B------:R1:W-:Y:S01]  /*376e0*/  STL.64 [R1+0x1170], R152 ;  /* 0x0011709801007387 */ /* 0x0003e20000100a00 */
[C---:B------:R-:W-:Y:S03]  /*376f0*/  HMMA.1688.F32.TF32 R168, R244.reuse, R52, R164 ;  /* 0x00000034f4a8723c */ /* 0x040fe600000810a4 */
[----:B------:R1:W-:Y:S04]  /*37700*/  STL.64 [R1+0x1178], R154 ;  /* 0x0011789a01007387 */ /* 0x0003e80000100a00 */
[----:B------:R-:W4:Y:S04]  /*37710*/  LDL.LU.64 R156, [R1+0x13c0] ;  /* 0x0013c000019c7983 */ /* 0x000f280000300a00 */
[----:B------:R-:W4:Y:S04]  /*37720*/  LDL.LU.64 R158, [R1+0x13c8] ;  /* 0x0013c800019e7983 */ /* 0x000f280000300a00 */
[----:B-1----:R-:W4:Y:S04]  /*37730*/  LDL.LU.64 R152, [R1+0x13d0] ;  /* 0x0013d00001987983 */ /* 0x002f280000300a00 */
[----:B------:R-:W4:Y:S01]  /*37740*/  LDL.LU.64 R154, [R1+0x13d8] ;  /* 0x0013d800019a7983 */ /* 0x000f220000300a00 */
[C---:B------:R-:W-:Y:S03]  /*37750*/  HMMA.1688.F32.TF32 R164, R244.reuse, R48, R148 ;  /* 0x00000030f4a4723c */ /* 0x040fe60000081094 */
        /* <DEDUP_REMOVED lines=14> */
[C---:B---3--:R-:W-:Y:S08]  /*37840*/  HMMA.1688.F32.TF32 R164, R244.reuse, R40, R160 ;  /* 0x00000028f4a4723c */ /* 0x048ff000000810a0 */
        /* <DEDUP_REMOVED lines=8> */
[C---:B----4-:R-:W-:Y:S02]  /*378d0*/  HMMA.1688.F32.TF32 R160, R244.reuse, R32, R136 ;  /* 0x00000020f4a0723c */ /* 0x050fe40000081088 */
[----:B------:R-:W4:Y:S04]  /*378e0*/  LDL.LU.64 R136, [R1+0x1430] ;  /* 0x0014300001887983 */ /* 0x000f280000300a00 */
[----:B------:R-:W4:Y:S11]  /*378f0*/  LDL.LU.64 R138, [R1+0x1438] ;  /* 0x00143800018a7983 */ /* 0x000f360000300a00 */
[----:B------:R-:W-:Y:S06]  /*37900*/  @!UPT UIADD3 URZ, URZ, URZ, URZ ;  /* 0x0000003f3f3ff290 */ /* 0x000fec000fffe03f */
[----:B------:R1:W-:Y:S04]  /*37910*/  STL.64 [R1+0x1100], R160 ;  /* 0x001100a001007387 */ /* 0x0003e80000100a00 */
[----:B------:R1:W-:Y:S04]  /*37920*/  STL.64 [R1+0x1108], R162 ;  /* 0x001108a201007387 */ /* 0x0003e80000100a00 */
[----:B------:R-:W4:Y:S01]  /*37930*/  LDL.LU.64 R168, [R1+0x1420] ;  /* 0x0014200001a87983 */ /* 0x000f220000300a00 */
[C---:B------:R-:W-:Y:S08]  /*37940*/  HMMA.1688.F32.TF32 R156, R244.reuse, R28, R156 ;  /* 0x0000001cf49c723c */ /* 0x040ff0000008109c */
[C---:B------:R-:W-:Y:S08]  /*37950*/  HMMA.1688.F32.TF32 R152, R244.reuse, R24, R152 ;  /* 0x00000018f498723c */ /* 0x040ff00000081098 */
[C---:B------:R-:W-:Y:S07]  /*37960*/  HMMA.1688.F32.TF32 R148, R244.reuse, R20, R148 ;  /* 0x00000014f494723c */ /* 0x040fee0000081094 */
[----:B------:R1:W-:Y:S04]  /*37970*/  STL.64 [R1+0x10f0], R156 ;  /* 0x0010f09c01007387 */ /* 0x0003e80000100a00 */
[----:B------:R1:W-:Y:S04]  /*37980*/  STL.64 [R1+0x10f8], R158 ;  /* 0x0010f89e01007387 */ /* 0x0003e80000100a00 */
[----:B------:R-:W4:Y:S04]  /*37990*/  LDL.LU.64 R170, [R1+0x1428] ;  /* 0x0014280001aa7983 */ /* 0x000f280000300a00 */
[----:B------:R1:W-:Y:S04]  /*379a0*/  STL.64 [R1+0x10e0], R152 ;  /* 0x0010e09801007387 */ /* 0x0003e80000100a00 */
[----:B------:R1:W-:Y:S04]  /*379b0*/  STL.64 [R1+0x10e8], R154 ;  /* 0x0010e89a01007387 */ /* 0x0003e80000100a00 */
[----:B------:R-:W4:Y:S04]  /*379c0*/  LDL.LU.64 R164, [R1+0x1440] ;  /* 0x0014400001a47983 */ /* 0x000f280000300a00 */
[----:B------:R-:W4:Y:S04]  /*379d0*/  LDL.LU.64 R166, [R1+0x1448] ;  /* 0x0014480001a67983 */ /* 0x000f280000300a00 */
[----:B-1----:R-:W4:Y:S04]  /*379e0*/  LDL.LU.64 R160, [R1+0x1480] ;  /* 0x0014800001a07983 */ /* 0x002f280000300a00 */
[----:B------:R-:W4:Y:S04]  /*379f0*/  LDL.LU.64 R162, [R1+0x1488] ;  /* 0x0014880001a27983 */ /* 0x000f280000300a00 */
[----:B------:R-:W-:Y:S04]  /*37a00*/  STL.64 [R1+0x10d0], R148 ;  /* 0x0010d09401007387 */ /* 0x000fe80000100a00 */
[----:B------:R-:W-:Y:S04]  /*37a10*/  STL.64 [R1+0x10d8], R150 ;  /* 0x0010d89601007387 */ /* 0x000fe80000100a00 */
[----:B------:R-:W4:Y:S04]  /*37a20*/  LDL.LU.64 R156, [R1+0x1490] ;  /* 0x00149000019c7983 */ /* 0x000f280000300a00 */
[----:B------:R-:W4:Y:S01]  /*37a30*/  LDL.LU.64 R158, [R1+0x1498] ;  /* 0x00149800019e7983 */ /* 0x000f220000300a00 */
[C---:B--2---:R-:W-:Y:S11]  /*37a40*/  HMMA.1688.F32.TF32 R144, R244.reuse, R16, R144 ;  /* 0x00000010f490723c */ /* 0x044ff60000081090 */
[----:B------:R-:W-:Y:S11]  /*37a50*/  @!UPT UIADD3 URZ, URZ, URZ, URZ ;  /* 0x0000003f3f3ff290 */ /* 0x000ff6000fffe03f */
[----:B------:R-:W-:Y:S01]  /*37a60*/  @!UPT UIADD3 URZ, URZ, URZ, URZ ;  /* 0x0000003f3f3ff290 */ /* 0x000fe2000fffe03f */
[----:B------:R-:W-:Y:S04]  /*37a70*/  STL.64 [R1+0x10c0], R144 ;  /* 0x0010c09001007387 */ /* 0x000fe80000100a00 */
[----:B------:R3:W-:Y:S04]  /*37a80*/  STL.64 [R1+0x10c8], R146 ;  /* 0x0010c89201007387 */ /* 0x0007e80000100a00 */
        /* <DEDUP_REMOVED lines=18> */
[----:B------:R-:W-:Y:S08]  /*37bb0*/  HMMA.1688.F32.TF32 R244, R244, R240, R168 ;  /* 0x000000f0f4f4723c */ /* 0x000ff000000810a8 */
[C---:B------:R-:W-:Y:S08]  /*37bc0*/  HMMA.1688.F32.TF32 R236, R132.reuse, R128, R164 ;  /* 0x0000008084ec723c */ /* 0x040ff000000810a4 */
[C---:B------:R-:W-:Y:S07]  /*37bd0*/  HMMA.1688.F32.TF32 R160, R132.reuse, R124, R160 ;  /* 0x0000007c84a0723c */ /* 0x040fee00000810a0 */
[----:B------:R-:W-:Y:S01]  /*37be0*/  STL.64 [R1+0x5620], R246 ;  /* 0x005620f601007387 */ /* 0x000fe20000100a00 */
[C---:B------:R-:W-:Y:S03]  /*37bf0*/  HMMA.1688.F32.TF32 R156, R132.reuse, R120, R156 ;  /* 0x00000078849c723c */ /* 0x040fe6000008109c */
[----:B------:R-:W-:Y:S04]  /*37c00*/  STL.64 [R1+0x5618], R244 ;  /* 0x005618f401007387 */ /* 0x000fe80000100a00 */
[----:B------:R-:W-:Y:S04]  /*37c10*/  STL [R1+0x560c], R236 ;  /* 0x00560cec01007387 */ /* 0x000fe80000100800 */
[----:B------:R-:W-:Y:S04]  /*37c20*/  STL [R1+0x5608], R237 ;  /* 0x005608ed01007387 */ /* 0x000fe80000100800 */
[----:B------:R-:W-:Y:S04]  /*37c30*/  STL [R1+0x5604], R238 ;  /* 0x005604ee01007387 */ /* 0x000fe80000100800 */
[----:B------:R-:W-:Y:S04]  /*37c40*/  STL [R1+0x5600], R239 ;  /* 0x005600ef01007387 */ /* 0x000fe80000100800 */
[----:B------:R-:W-:Y:S04]  /*37c50*/  STL.64 [R1+0x1090], R160 ;  /* 0x001090a001007387 */ /* 0x000fe80000100a00 */
[----:B------:R-:W-:Y:S04]  /*37c60*/  STL.64 [R1+0x1098], R162 ;  /* 0x001098a201007387 */ /* 0x000fe80000100a00 */
[----:B------:R-:W4:Y:S04]  /*37c70*/  LDL.LU.64 R168, [R1+0x1550] ;  /* 0x0015500001a87983 */ /* 0x000f280000300a00 */
[----:B------:R-:W-:Y:S04]  /*37c80*/  STL.64 [R1+0x1080], R156 ;  /* 0x0010809c01007387 */ /* 0x000fe80000100a00 */
[----:B------:R-:W-:Y:S04]  /*37c90*/  STL.64 [R1+0x1088], R158 ;  /* 0x0010889e01007387 */ /* 0x000fe80000100a00 */
        /* <DEDUP_REMOVED lines=13> */
[----:B-1----:R-:W2:Y:S04]  /*37d70*/  LDL.LU.64 R140, [R1+0x1590] ;  /* 0x00159000018c7983 */ /* 0x002ea80000300a00 */
[----:B---3--:R-:W3:Y:S01]  /*37d80*/  LDL.LU.64 R142, [R1+0x1598] ;  /* 0x00159800018e7983 */ /* 0x008ee20000300a00 */
[C---:B------:R-:W-:Y:S11]  /*37d90*/  HMMA.1688.F32.TF32 R136, R132.reuse, R108, R136 ;  /* 0x0000006c8488723c */ /* 0x040ff60000081088 */
[----:B------:R-:W-:Y:S11]  /*37da0*/  @!UPT UIADD3 URZ, URZ, URZ, URZ ;  /* 0x0000003f3f3ff290 */ /* 0x000ff6000fffe03f */
[----:B------:R-:W-:Y:S01]  /*37db0*/  @!UPT UIADD3 URZ, URZ, URZ, URZ ;  /* 0x0000003f3f3ff290 */ /* 0x000fe2000fffe03f */
[----:B------:R1:W-:Y:S04]  /*37dc0*/  STL.64 [R1+0x1050], R136 ;  /* 0x0010508801007387 */ /* 0x0003e80000100a00 */
[----:B------:R1:W-:Y:S04]  /*37dd0*/  STL.64 [R1+0x1058], R138 ;  /* 0x0010588a01007387 */ /* 0x0003e80000100a00 */
[----:B-1----:R-:W3:Y:S04]  /*37de0*/  LDL.LU.64 R136, [R1+0x15a0] ;  /* 0x0015a00001887983 */ /* 0x002ee80000300a00 */
[----:B------:R-:W3:Y:S01]  /*37df0*/  LDL.LU.64 R138, [R1+0x15a8] ;  /* 0x0015a800018a7983 */ /* 0x000ee20000300a00 */
[C---:B------:R-:W-:Y:S08]  /*37e00*/  HMMA.1688.F32.TF32 R148, R132.reuse, R104, R148 ;  /* 0x000000688494723c */ /* 0x040ff00000081094 */
[C---:B------:R-:W-:Y:S11]  /*37e10*/  HMMA.1688.F32.TF32 R144, R132.reuse, R100, R144 ;  /* 0x000000648490723c */ /* 0x040ff60000081090 */
[----:B------:R-:W-:Y:S05]  /*37e20*/  @!UPT UIADD3 URZ, URZ, URZ, URZ ;  /* 0x0000003f3f3ff290 */ /* 0x000fea000fffe03f */
[----:B------:R-:W-:Y:S01]  /*37e30*/  IMAD.MOV.U32 R236, RZ, RZ, R151 ;  /* 0x000000ffffec7224 */ /* 0x000fe200078e0097 */
[----:B------:R1:W-:Y:S04]  /*37e40*/  STL.64 [R1+0x1040], R148 ;  /* 0x0010409401007387 */ /* 0x0003e80000100a00 */
[----:B------:R1:W-:Y:S04]  /*37e50*/  STL [R1+0x1048], R150 ;  /* 0x0010489601007387 */ /* 0x0003e80000100800 */
[----:B------:R-:W-:Y:S04]  /*37e60*/  STL [R1+0x5610], R236 ;  /* 0x005610ec01007387 */ /* 0x000fe80000100800 */
[----:B------:R-:W3:Y:S04]  /*37e70*/  LDL.LU.64 R156, [R1+0x15e0] ;  /* 0x0015e000019c7983 */ /* 0x000ee80000300a00 */
[----:B------:R-:W3:Y:S04]  /*37e80*/  LDL.LU.64 R158, [R1+0x15e8] ;  /* 0x0015e800019e7983 */ /* 0x000ee80000300a00 */
[----:B------:R1:W-:Y:S04]  /*37e90*/  STL.64 [R1+0x1030], R144 ;  /* 0x0010309001007387 */ /* 0x0003e80000100a00 */
[----:B------:R1:W-:Y:S04]  /*37ea0*/  STL.64 [R1+0x1038], R146 ;  /* 0x0010389201007387 */ /* 0x0003e80000100a00 */
[----:B------:R-:W3:Y:S04]  /*37eb0*/  LDL.LU.64 R152, [R1+0x15f0] ;  /* 0x0015f00001987983 */ /* 0x000ee80000300a00 */
[----:B------:R-:W3:Y:S04]  /*37ec0*/  LDL.LU.64 R154, [R1+0x15f8] ;  /* 0x0015f800019a7983 */ /* 0x000ee80000300a00 */
[----:B------:R-:W3:Y:S04]  /*37ed0*/  LDL.LU.64 R160, [R1+0x1620] ;  /* 0x0016200001a07983 */ /* 0x000ee80000300a00 */
[----:B------:R-:W3:Y:S04]  /*37ee0*/  LDL.LU.64 R162, [R1+0x1628] ;  /* 0x0016280001a27983 */ /* 0x000ee80000300a00 */
[----:B-1----:R-:W3:Y:S04]  /*37ef0*/  LDL.LU.64 R148, [R1+0x1630] ;  /* 0x0016300001947983 */ /* 0x002ee80000300a00 */
[----:B------:R-:W3:Y:S04]  /*37f00*/  LDL.LU.64 R150, [R1+0x1638] ;  /* 0x0016380001967983 */ /* 0x000ee80000300a00 */
[----:B------:R-:W3:Y:S04]  /*37f10*/  LDL.LU.64 R144, [R1+0x1650] ;  /* 0x0016500001907983 */ /* 0x000ee80000300a00 */
[----:B------:R-:W3:Y:S01]  /*37f20*/  LDL.LU.64 R146, [R1+0x1658] ;  /* 0x0016580001927983 */ /* 0x000ee20000300a00 */
[C---:B----4-:R-:W-:Y:S11]  /*37f30*/  HMMA.1688.F32.TF32 R168, R132.reuse, R96, R168 ;  /* 0x0000006084a8723c */ /* 0x050ff600000810a8 */
[----:B------:R-:W-:Y:S11]  /*37f40*/  @!UPT UIADD3 URZ, URZ, URZ, URZ ;  /* 0x0000003f3f3ff290 */ /* 0x000ff6000fffe03f */
[----:B------:R-:W-:Y:S02]  /*37f50*/  @!UPT UIADD3 URZ, URZ, URZ, URZ ;  /* 0x0000003f3f3ff290 */ /* 0x000fe4000fffe03f */
[----:B------:R-:W-:Y:S02]  /*37f60*/  IMAD.MOV.U32 R238, RZ, RZ, R169 ;  /* 0x000000ffffee7224 */ /* 0x000fe400078e00a9 */
[----:B------:R-:W-:Y:S01]  /*37f70*/  IMAD.MOV.U32 R239, RZ, RZ, R170 ;  /* 0x000000ffffef7224 */ /* 0x000fe200078e00aa */
[----:B------:R-:W-:Y:S01]  /*37f80*/  STL [R1+0x102c], R171 ;  /* 0x00102cab01007387 */ /* 0x000fe20000100800 */
[----:B------:R-:W-:Y:S01]  /*37f90*/  IMAD.MOV.U32 R237, RZ, RZ, R168 ;  /* 0x000000ffffed7224 */ /* 0x000fe200078e00a8 */
[C---:B--2---:R-:W-:Y:S11]  /*37fa0*/  HMMA.1688.F32.TF32 R164, R132.reuse, R92, R164 ;  /* 0x0000005c84a4723c */ /* 0x044ff600000810a4 */
[----:B------:R-:W-:Y:S11]  /*37fb0*/  @!UPT UIADD3 URZ, URZ, URZ, URZ ;  /* 0x0000003f3f3ff290 */ /* 0x000ff6000fffe03f */
[----:B------:R-:W-:Y:S02]  /*37fc0*/  @!UPT UIADD3 URZ, URZ, URZ, URZ ;  /* 0x0000003f3f3ff290 */ /* 0x000fe4000fffe03f */
[----:B------:R-:W-:Y:S01]  /*37fd0*/  IMAD.MOV.U32 R236, RZ, RZ, R167 ;  /* 0x000000ffffec7224 */ /* 0x000fe200078e00a7 */
[----:B------:R-:W-:Y:S04]  /*37fe0*/  STL.64 [R1+0x1010], R164 ;  /* 0x001010a401007387 */ /* 0x000fe80000100a00 */
[----:B------:R3:W-:Y:S04]  /*37ff0*/  STL [R1+0x1018], R166 ;  /* 0x001018a601007387 */ /* 0x0007e80000100800 */
[----:B------:R-:W-:Y:S04]  /*38000*/  STL.64 [R1+0x5630], R238 ;  /* 0x005630ee01007387 */ /* 0x000fe80000100a00 */
[----:B------:R-:W-:Y:S01]  /*38010*/  STL.64 [R1+0x5628], R236 ;  /* 0x005628ec01007387 */ /* 0x000fe20000100a00 */
[C---:B---3--:R-:W-:Y:S03]  /*38020*/  HMMA.1688.F32.TF32 R164, R132.reuse, R88, R140 ;  /* 0x0000005884a4723c */ /* 0x048fe6000008108c */
[----:B------:R-:W2:Y:S04]  /*38030*/  LDL.LU.64 R140, [R1+0x1670] ;  /* 0x00167000018c7983 */ /* 0x000ea80000300a00 */
[----:B------:R-:W2:Y:S11]  /*38040*/  LDL.LU.64 R142, [R1+0x1678] ;  /* 0x00167800018e7983 */ /* 0x000eb60000300a00 */
[----:B------:R-:W-:Y:S05]  /*38050*/  @!UPT UIADD3 URZ, URZ, URZ, URZ ;  /* 0x0000003f3f3ff290 */ /* 0x000fea000fffe03f */
        /* <DEDUP_REMOVED lines=21> */
[C---:B------:R-:W-:Y:S01]  /*381b0*/  HMMA.1688.F32.TF32 R160, R132.reuse, R68, R148 ;  /* 0x0000004484a0723c */ /* 0x040fe20000081094 */
[----:B------:R-:W4:Y:S11]  /*381c0*/  LDL.LU.64 R148, [R1+0x1700] ;  /* 0x0017000001947983 */ /* 0x000f360000300a00 */
[----:B------:R-:W-:Y:S03]  /*381d0*/  @!UPT UIADD3 URZ, URZ, URZ, URZ ;  /* 0x0000003f3f3ff290 */ /* 0x000fe6000fffe03f */
[----:B------:R-:W-:Y:S04]  /*381e0*/  STL.64 [R1+0xfc0], R164 ;  /* 0x000fc0a401007387 */ /* 0x000fe80000100a00 */
[----:B------:R-:W-:Y:S04]  /*381f0*/  STL.64 [R1+0xfc8], R166 ;  /* 0x000fc8a601007387 */ /* 0x000fe80000100a00 */
[----:B------:R-:W4:Y:S04]  /*38200*/  LDL.LU.64 R150, [R1+0x1708] ;  /* 0x0017080001967983 */ /* 0x000f280000300a00 */
        /* <DEDUP_REMOVED lines=26> */
[----:B-1----:R-:W4:Y:S01]  /*383b0*/  LDL.LU.64 R160, [R1+0x1780] ;  /* 0x0017800001a07983 */ /* 0x002f220000300a00 */
[C---:B------:R-:W-:Y:S03]  /*383c0*/  HMMA.1688.F32.TF32 R152, R132.reuse, R48, R152 ;  /* 0x000000308498723c */ /* 0x040fe60000081098 */
[----:B------:R-:W4:Y:S11]  /*383d0*/  LDL.LU.64 R162, [R1+0x1788] ;  /* 0x0017880001a27983 */ /* 0x000f360000300a00 */
[----:B------:R-:W-:Y:S09]  /*383e0*/  @!UPT UIADD3 URZ, URZ, URZ, URZ ;  /* 0x0000003f3f3ff290 */ /* 0x000ff2000fffe03f */
[----:B------:R1:W-:Y:S04]  /*383f0*/  STL.64 [R1+0xf60], R152 ;  /* 0x000f609801007387 */ /* 0x0003e80000100a00 */
[----:B------:R1:W-:Y:S04]  /*38400*/  STL.64 [R1+0xf68], R154 ;  /* 0x000f689a01007387 */ /* 0x0003e80000100a00 */
        /* <DEDUP_REMOVED lines=58> */
[----:B------:R-:W-:Y:S01]  /*387b0*/  STL.64 [R1+0x18], R162 ;  /* 0x000018a201007387 */ /* 0x000fe20000100a00 */
[----:B---3--:R-:W-:Y:S03]  /*387c0*/  HMMA.1688.F32.TF32 R132, R132, R240, R136 ;  /* 0x000000f08484723c */ /* 0x008fe60000081088 */
[----:B------:R-:W3:Y:S04]  /*387d0*/  LDL.LU.64 R136, [R1+0x1920] ;  /* 0x0019200001887983 */ /* 0x000ee80000300a00 */
[----:B------:R-:W3:Y:S01]  /*387e0*/  LDL.LU.64 R138, [R1+0x1928] ;  /* 0x00192800018a7983 */ /* 0x000ee20000300a00 */
[C---:B----4-:R-:W-:Y:S11]  /*387f0*/  HMMA.1688.F32.TF32 R248, R220.reuse, R128, R156 ;  /* 0x00000080dcf8723c */ /* 0x050ff6000008109c */
[----:B------:R-:W-:Y:S04]  /*38800*/  @!UPT UIADD3 URZ, URZ, URZ, URZ ;  /* 0x0000003f3f3ff290 */ /* 0x000fe8000fffe03f */
[----:B------:R-:W-:Y:S04]  /*38810*/  STL.64 [R1], R132 ;  /* 0x0000008401007387 */ /* 0x000fe80000100a00 */
[----:B------:R-:W-:Y:S04]  /*38820*/  STL.64 [R1+0x8], R134 ;  /* 0x0000088601007387 */ /* 0x000fe80000100a00 */
[----:B------:R-:W-:Y:S04]  /*38830*/  LDS R132, [R3+0x400] ;  /* 0x0004000003847984 */ /* 0x000fe80000000800 */
[----:B------:R-:W-:Y:S04]  /*38840*/  LDS R134, [R3+0x2400] ;  /* 0x0024000003867984 */ /* 0x000fe80000000800 */
[----:B------:R-:W-:Y:S04]  /*38850*/  LDS R133, [R4+0x400] ;  /* 0x0004000004857984 */ /* 0x000fe80000000800 */
[----:B------:R-:W1:Y:S04]  /*38860*/  LDS R135, [R4+0x2400] ;  /* 0x0024000004877984 */ /* 0x000e680000000800 */
[----:B------:R-:W-:Y:S04]  /*38870*/  STL [R1+0x55fc], R248 ;  /* 0x0055fcf801007387 */ /* 0x000fe80000100800 */
[----:B------:R-:W-:Y:S04]  /*38880*/  STL [R1+0x55f8], R249 ;  /* 0x0055f8f901007387 */ /* 0x000fe80000100800 */
[----:B------:R-:W-:Y:S04]  /*38890*/  STL [R1+0x55f4], R250 ;  /* 0x0055f4fa01007387 */ /* 0x000fe80000100800 */
[----:B------:R-:W-:Y:S04]  /*388a0*/  STL [R1+0x55f0], R251 ;  /* 0x0055f0fb01007387 */ /* 0x000fe80000100800 */
[----:B------:R-:W4:Y:S04]  /*388b0*/  LDL.LU.64 R172, [R1+0x1930] ;  /* 0x0019300001ac7983 */ /* 0x000f280000300a00 */
[----:B------:R-:W4:Y:S01]  /*388c0*/  LDL.LU.64 R174, [R1+0x1938] ;  /* 0x0019380001ae7983 */ /* 0x000f220000300a00 */
[C---:B------:R-:W-:Y:S11]  /*388d0*/  HMMA.1688.F32.TF32 R152, R220.reuse, R124, R152 ;  /* 0x0000007cdc98723c */ /* 0x040ff60000081098 */
[----:B------:R-:W-:Y:S11]  /*388e0*/  @!UPT UIADD3 URZ, URZ, URZ, URZ ;  /* 0x0000003f3f3ff290 */ /* 0x000ff6000fffe03f */
[----:B------:R-:W-:Y:S01]  /*388f0*/  @!UPT UIADD3 URZ, URZ, URZ, URZ ;  /* 0x0000003f3f3ff290 */ /* 0x000fe2000fffe03f */
        /* <DEDUP_REMOVED lines=16> */
[----:B------:R-:W2:Y:S02]  /*38a00*/  LDL.LU.64 R142, [R1+0x1968] ;  /* 0x00196800018e7983 */ /* 0x000ea40000300a00 */
[C---:B---3--:R-:W-:Y:S11]  /*38a10*/  HMMA.1688.F32.TF32 R136, R220.reuse, R108, R136 ;  /* 0x0000006cdc88723c */ /* 0x048ff60000081088 */
[----:B------:R-:W-:Y:S04]  /*38a20*/  @!UPT UIADD3 URZ, URZ, URZ, URZ ;  /* 0x0000003f3f3ff290 */ /* 0x000fe8000fffe03f */
[----:B------:R-:W-:Y:S04]  /*38a30*/  STL.64 [R1+0xf10], R152 ;  /* 0x000f109801007387 */ /* 0x000fe80000100a00 */
[----:B------:R-:W-:Y:S04]  /*38a40*/  STL.64 [R1+0xf18], R154 ;  /* 0x000f189a01007387 */ /* 0x000fe80000100a00 */
        /* <DEDUP_REMOVED lines=11> */
[----:B------:R-:W3:Y:S04]  /*38b00*/  LDL.LU.64 R158, [R1+0x19d8] ;  /* 0x0019d800019e7983 */ /* 0x000ee80000300a00 */
[----:B------:R-:W3:Y:S04]  /*38b10*/  LDL.LU.64 R152, [R1+0x19e0] ;  /* 0x0019e00001987983 */ /* 0x000ee80000300a00 */
[----:B------:R-:W3:Y:S01]  /*38b20*/  LDL.LU.64 R154, [R1+0x19e8] ;  /* 0x0019e800019a7983 */ /* 0x000ee20000300a00 */
[----:B----4-:R-:W-:Y:S11]  /*38b30*/  HMMA.1688.F32.TF32 R172, R220, R104, R172 ;  /* 0x00000068dcac723c */ /* 0x010ff600000810ac */
[----:B------:R-:W-:Y:S11]  /*38b40*/  @!UPT UIADD3 URZ, URZ, URZ, URZ ;  /* 0x0000003f3f3ff290 */ /* 0x000ff6000fffe03f */
[----:B------:R-:W-:Y:S02]  /*38b50*/  @!UPT UIADD3 URZ, URZ, URZ, URZ ;  /* 0x0000003f3f3ff290 */ /* 0x000fe4000fffe03f */
[----:B------:R-:W-:Y:S01]  /*38b60*/  IMAD.MOV.U32 R248, RZ, RZ, R172 ;  /* 0x000000fffff87224 */ /* 0x000fe200078e00ac */
[----:B------:R-:W-:Y:S01]  /*38b70*/  MOV R249, R173 ;  /* 0x000000ad00f97202 */ /* 0x000fe20000000f00 */
[----:B------:R-:W-:Y:S02]  /*38b80*/  IMAD.MOV.U32 R250, RZ, RZ, R174 ;  /* 0x000000fffffa7224 */ /* 0x000fe400078e00ae */
[----:B------:R-:W-:-:S05]  /*38b90*/  IMAD.MOV.U32 R251, RZ, RZ, R175 ;  /* 0x000000fffffb7224 */ /* 0x000fca00078e00af */
[----:B------:R-:W-:Y:S04]  /*38ba0*/  STL.64 [R1+0x5640], R250 ;  /* 0x005640fa01007387 */ /* 0x000fe80000100a00 */
[----:B------:R-:W-:Y:S01]  /*38bb0*/  STL.64 [R1+0x5638], R248 ;  /* 0x005638f801007387 */ /* 0x000fe20000100a00 */
        /* <DEDUP_REMOVED lines=19> */
[C---:B------:R-:W-:Y:S08]  /*38cf0*/  HMMA.1688.F32.TF32 R168, R220.reuse, R84, R164 ;  /* 0x00000054dca8723c */ /* 0x040ff000000810a4 */
[C---:B------:R-:W-:Y:S07]  /*38d00*/  HMMA.1688.F32.TF32 R164, R220.reuse, R80, R160 ;  /* 0x00000050dca4723c */ /* 0x040fee00000810a0 */
[----:B------:R1:W-:Y:S04]  /*38d10*/  STL.64 [R1+0xeb0], R172 ;  /* 0x000eb0ac01007387 */ /* 0x0003e80000100a00 */
[----:B------:R3:W-:Y:S01]  /*38d20*/  STL.64 [R1+0xeb8], R174 ;  /* 0x000eb8ae01007387 */ /* 0x0007e20000100a00 */
[C---:B------:R-:W-:Y:S03]  /*38d30*/  HMMA.1688.F32.TF32 R160, R220.reuse, R76, R136 ;  /* 0x0000004cdca0723c */ /* 0x040fe60000081088 */
[----:B------:R1:W-:Y:S04]  /*38d40*/  STL.64 [R1+0xea0], R168 ;  /* 0x000ea0a801007387 */ /* 0x0003e80000100a00 */
[----:B------:R1:W-:Y:S04]  /*38d50*/  STL.64 [R1+0xea8], R170 ;  /* 0x000ea8aa01007387 */ /* 0x0003e80000100a00 */
[----:B------:R-:W2:Y:S04]  /*38d60*/  LDL.LU.64 R136, [R1+0x1a30] ;  /* 0x001a300001887983 */ /* 0x000ea80000300a00 */
[----:B------:R1:W-:Y:S04]  /*38d70*/  STL.64 [R1+0xe90], R164 ;  /* 0x000e90a401007387 */ /* 0x0003e80000100a00 */
[----:B------:R1:W-:Y:S04]  /*38d80*/  STL.64 [R1+0xe98], R166 ;  /* 0x000e98a601007387 */ /* 0x0003e80000100a00 */
[----:B------:R-:W2:Y:S01]  /*38d90*/  LDL.LU.64 R138, [R1+0x1a38] ;  /* 0x001a3800018a7983 */ /* 0x000ea20000300a00 */
[C---:B------:R-:W-:Y:S08]  /*38da0*/  HMMA.1688.F32.TF32 R156, R220.reuse, R72, R156 ;  /* 0x00000048dc9c723c */ /* 0x040ff0000008109c */
[C---:B------:R-:W-:Y:S01]  /*38db0*/  HMMA.1688.F32.TF32 R152, R220.reuse, R68, R152 ;  /* 0x00000044dc98723c */ /* 0x040fe20000081098 */
[----:B------:R1:W-:Y:S04]  /*38dc0*/  STL.64 [R1+0xe80], R160 ;  /* 0x000e80a001007387 */ /* 0x0003e80000100a00 */
[----:B------:R1:W-:Y:S04]  /*38dd0*/  STL.64 [R1+0xe88], R162 ;  /* 0x000e88a201007387 */ /* 0x0003e80000100a00 */
[----:B------:R-:W2:Y:S06]  /*38de0*/  LDL.LU.64 R176, [R1+0x1a40] ;  /* 0x001a400001b07983 */ /* 0x000eac0000300a00 */
[----:B------:R-:W-:Y:S04]  /*38df0*/  STL.64 [R1+0xe70], R156 ;  /* 0x000e709c01007387 */ /* 0x000fe80000100a00 */
[----:B------:R-:W-:Y:S04]  /*38e00*/  STL.64 [R1+0xe78], R158 ;  /* 0x000e789e01007387 */ /* 0x000fe80000100a00 */
[----:B------:R-:W2:Y:S04]  /*38e10*/  LDL.LU.64 R178, [R1+0x1a48] ;  /* 0x001a480001b27983 */ /* 0x000ea80000300a00 */
[----:B------:R-:W-:Y:S04]  /*38e20*/  STL.64 [R1+0xe60], R152 ;  /* 0x000e609801007387 */ /* 0x000fe80000100a00 */
[----:B------:R-:W-:Y:S04]  /*38e30*/  STL.64 [R1+0xe68], R154 ;  /* 0x000e689a01007387 */ /* 0x000fe80000100a00 */
[----:B-1----:R-:W2:Y:S04]  /*38e40*/  LDL.LU.64 R172, [R1+0x1a60] ;  /* 0x001a600001ac7983 */ /* 0x002ea80000300a00 */
[----:B---3--:R-:W3:Y:S01]  /*38e50*/  LDL.LU.64 R174, [R1+0x1a68] ;  /* 0x001a680001ae7983 */ /* 0x008ee20000300a00 */
[C---:B----4-:R-:W-:Y:S08]  /*38e60*/  HMMA.1688.F32.TF32 R148, R220.reuse, R64, R148 ;  /* 0x00000040dc94723c */ /* 0x050ff00000081094 */
[C---:B------:R-:W-:Y:S11]  /*38e70*/  HMMA.1688.F32.TF32 R144, R220.reuse, R60, R144 ;  /* 0x0000003cdc90723c */ /* 0x040ff60000081090 */
        /* <DEDUP_REMOVED lines=14> */
[----:B------:R-:W4:Y:S04]  /*38f60*/  LDL.LU.64 R160, [R1+0x1a90] ;  /* 0x001a900001a07983 */ /* 0x000f280000300a00 */
[----:B------:R-:W4:Y:S04]  /*38f70*/  LDL.LU.64 R162, [R1+0x1a98] ;  /* 0x001a980001a27983 */ /* 0x000f280000300a00 */
[----:B-1----:R-:W4:Y:S04]  /*38f80*/  LDL.LU.64 R144, [R1+0x1ac0] ;  /* 0x001ac00001907983 */ /* 0x002f280000300a00 */
[----:B------:R-:W4:Y:S01]  /*38f90*/  LDL.LU.64 R146, [R1+0x1ac8] ;  /* 0x001ac80001927983 */ /* 0x000f220000300a00 */
[C---:B--2---:R-:W-:Y:S03]  /*38fa0*/  HMMA.1688.F32.TF32 R140, R220.reuse, R52, R136 ;  /* 0x00000034dc8c723c */ /* 0x044fe60000081088 */
[----:B------:R-:W2:Y:S04]  /*38fb0*/  LDL.LU.64 R136, [R1+0x1ad0] ;  /* 0x001ad00001887983 */ /* 0x000ea80000300a00 */
[----:B------:R-:W2:Y:S11]  /*38fc0*/  LDL.LU.64 R138, [R1+0x1ad8] ;  /* 0x001ad800018a7983 */ /* 0x000eb60000300a00 */
[----:B------:R-:W-:Y:S05]  /*38fd0*/  @!UPT UIADD3 URZ, URZ, URZ, URZ ;  /* 0x0000003f3f3ff290 */ /* 0x000fea000fffe03f */
[----:B------:R1:W-:Y:S04]  /*38fe0*/  STL.64 [R1+0xe20], R140 ;  /* 0x000e208c01007387 */ /* 0x0003e80000100a00 */
[----:B------:R1:W-:Y:S04]  /*38ff0*/  STL.64 [R1+0xe28], R142 ;  /* 0x000e288e01007387 */ /* 0x0003e80000100a00 */
[----:B------:R-:W2:Y:S04]  /*39000*/  LDL.LU.64 R156, [R1+0x1af0] ;  /* 0x001af000019c7983 */ /* 0x000ea80000300a00 */
[----:B------:R-:W2:Y:S04]  /*39010*/  LDL.LU.64 R158, [R1+0x1af8] ;  /* 0x001af800019e7983 */ /* 0x000ea80000300a00 */
[----:B------:R-:W2:Y:S04]  /*39020*/  LDL.LU.64 R152, [R1+0x1b00] ;  /* 0x001b000001987983 */ /* 0x000ea80000300a00 */
[----:B------:R-:W2:Y:S04]  /*39030*/  LDL.LU.64 R154, [R1+0x1b08] ;  /* 0x001b0800019a7983 */ /* 0x000ea80000300a00 */
[----:B------:R-:W2:Y:S04]  /*39040*/  LDL.LU.64 R148, [R1+0x1b20] ;  /* 0x001b200001947983 */ /* 0x000ea80000300a00 */
[----:B------:R-:W2:Y:S04]  /*39050*/  LDL.LU.64 R150, [R1+0x1b28] ;  /* 0x001b280001967983 */ /* 0x000ea80000300a00 */
[----:B-1----:R-:W2:Y:S04]  /*39060*/  LDL.LU.64 R140, [R1+0x1b50] ;  /* 0x001b5000018c7983 */ /* 0x002ea80000300a00 */
[----:B------:R-:W2:Y:S01]  /*39070*/  LDL.LU.64 R142, [R1+0x1b58] ;  /* 0x001b5800018e7983 */ /* 0x000ea20000300a00 */
[C---:B------:R-:W-:Y:S08]  /*39080*/  HMMA.1688.F32.TF32 R180, R220.reuse, R48, R176 ;  /* 0x00000030dcb4723c */ /* 0x040ff000000810b0 */
[C---:B---3--:R-:W-:Y:S11]  /*39090*/  HMMA.1688.F32.TF32 R176, R220.reuse, R44, R172 ;  /* 0x0000002cdcb0723c */ /* 0x048ff600000810ac */
[----:B------:R-:W-:Y:S04]  /*390a0*/  @!UPT UIADD3 URZ, URZ, URZ, URZ ;  /* 0x0000003f3f3ff290 */ /* 0x000fe8000fffe03f */
[----:B------:R-:W-:Y:S04]  /*390b0*/  STL.64 [R1+0x1f0], R180 ;  /* 0x0001f0b401007387 */ /* 0x000fe80000100a00 */
[----:B------:R-:W-:Y:S04]  /*390c0*/  STL.64 [R1+0x1f8], R182 ;  /* 0x0001f8b601007387 */ /* 0x000fe80000100a00 */
[----:B------:R-:W-:Y:S04]  /*390d0*/  STL.64 [R1+0x1e0], R176 ;  /* 0x0001e0b001007387 */ /* 0x000fe80000100a00 */
[----:B------:R-:W-:Y:S01]  /*390e0*/  STL.64 [R1+0x1e8], R178 ;  /* 0x0001e8b201007387 */ /* 0x000fe20000100a00 */
[C---:B----4-:R-:W-:Y:S08]  /*390f0*/  HMMA.1688.F32.TF32 R172, R220.reuse, R40, R168 ;  /* 0x00000028dcac723c */ /* 0x050ff000000810a8 */
[C---:B------:R-:W-:Y:S11]  /*39100*/  HMMA.1688.F32.TF32 R168, R220.reuse, R36, R164 ;  /* 0x00000024dca8723c */ /* 0x040ff600000810a4 */
[----:B------:R-:W-:Y:S04]  /*39110*/  @!UPT UIADD3 URZ, URZ, URZ, URZ ;  /* 0x0000003f3f3ff290 */ /* 0x000fe8000fffe03f */
[----:B------:R-:W-:Y:S04]  /*39120*/  STL.64 [R1+0x140], R172 ;  /* 0x000140ac01007387 */ /* 0x000fe80000100a00 */
[----:B------:R-:W-:Y:S04]  /*39130*/  STL.64 [R1+0x148], R174 ;  /* 0x000148ae01007387 */ /* 0x000fe80000100a00 */
[----:B------:R-:W-:Y:S04]  /*39140*/  STL.64 [R1+0x100], R168 ;  /* 0x000100a801007387 */ /* 0x000fe80000100a00 */
[----:B------:R-:W-:Y:S01]  /*39150*/  STL.64 [R1+0x108], R170 ;  /* 0x000108aa01007387 */ /* 0x000fe20000100a00 */
        /* <DEDUP_REMOVED lines=12> */
[C---:B------:R-:W-:Y:S11]  /*39220*/  HMMA.1688.F32.TF32 R156, R220.reuse, R20, R156 ;  /* 0x00000014dc9c723c */ /* 0x040ff6000008109c */
[----:B------:R-:W-:Y:S04]  /*39230*/  @!UPT UIADD3 URZ, URZ, URZ, URZ ;  /* 0x0000003f3f3ff290 */ /* 0x000fe8000fffe03f */
[----:B------:R-:W-:Y:S04]  /*39240*/  STL.64 [R1+0xd0], R160 ;  /* 0x0000d0a001007387 */ /* 0x000fe80000100a00 */
[----:B------:R-:W-:Y:S01]  /*39250*/  STL.64 [R1+0xd8], R162 ;  /* 0x0000d8a201007387 */ /* 0x000fe20000100a00 */
[C---:B------:R-:W-:Y:S03]  /*39260*/  HMMA.1688.F32.TF32 R152, R220.reuse, R16, R152 ;  /* 0x00000010dc98723c */ /* 0x040fe60000081098 */
[----:B------:R-:W4:Y:S05]  /*39270*/  LDL.LU.64 R168, [R1+0x1ba0] ;  /* 0x001ba00001a87983 */ /* 0x000f2a0000300a00 */
[C---:B------:R-:W-:Y:S01]  /*39280*/  HMMA.1688.F32.TF32 R148, R220.reuse, R12, R148 ;  /* 0x0000000cdc94723c */ /* 0x040fe20000081094 */
[----:B------:R-:W-:Y:S04]  /*39290*/  STL.64 [R1+0xc0], R156 ;  /* 0x0000c09c01007387 */ /* 0x000fe80000100a00 */
[----:B------:R-:W-:Y:S04]  /*392a0*/  STL.64 [R1+0xc8], R158 ;  /* 0x0000c89e01007387 */ /* 0x000fe80000100a00 */
[----:B------:R-:W4:Y:S06]  /*392b0*/  LDL.LU.64 R170, [R1+0x1ba8] ;  /* 0x001ba80001aa7983 */ /* 0x000f2c0000300a00 */
[----:B------:R-:W-:Y:S04]  /*392c0*/  STL.64 [R1+0xb0], R152 ;  /* 0x0000b09801007387 */ /* 0x000fe80000100a00 */
[----:B------:R-:W-:Y:S04]  /*392d0*/  STL.64 [R1+0xb8], R154 ;  /* 0x0000b89a01007387 */ /* 0x000fe80000100a00 */
[----:B------:R-:W4:Y:S04]  /*392e0*/  LDL.LU.64 R164, [R1+0x1bd0] ;  /* 0x001bd00001a47983 */ /* 0x000f280000300a00 */
[----:B------:R1:W-:Y:S04]  /*392f0*/  STL.64 [R1+0xa0], R148 ;  /* 0x0000a09401007387 */ /* 0x0003e80000100a00 */
[----:B------:R1:W-:Y:S04]  /*39300*/  STL.64 [R1+0xa8], R150 ;  /* 0x0000a89601007387 */ /* 0x0003e80000100a00 */
[----:B------:R-:W4:Y:S04]  /*39310*/  LDL.LU.64 R166, [R1+0x1bd8] ;  /* 0x001bd80001a67983 */ /* 0x000f280000300a00 */
[----:B-1----:R-:W4:Y:S04]  /*39320*/  LDL.LU.64 R148, [R1+0x1be0] ;  /* 0x001be00001947983 */ /* 0x002f280000300a00 */
[----:B------:R-:W4:Y:S01]  /*39330*/  LDL.LU.64 R150, [R1+0x1be8] ;  /* 0x001be80001967983 */ /* 0x000f220000300a00 */
[C---:B------:R-:W-:Y:S03]  /*39340*/  HMMA.1688.F32.TF32 R216, R220.reuse, R8, R140 ;  /* 0x00000008dcd8723c */ /* 0x040fe6000008108c */
[----:B------:R-:W4:Y:S04]  /*39350*/  LDL.LU.64 R140, [R1+0x1bf0] ;  /* 0x001bf000018c7983 */ /* 0x000f280000300a00 */
[----:B------:R-:W4:Y:S04]  /*39360*/  LDL.LU.64 R142, [R1+0x1bf8] ;  /* 0x001bf800018e7983 */ /* 0x000f280000300a00 */
[----:B------:R-:W4:Y:S04]  /*39370*/  LDL.LU.64 R152, [R1+0x1c10] ;  /* 0x001c100001987983 */ /* 0x000f280000300a00 */
[----:B------:R-:W4:Y:S08]  /*39380*/  LDL.LU.64 R154, [R1+0x1c18] ;  /* 0x001c1800019a7983 */ /* 0x000f300000300a00 */
[----:B------:R1:W-:Y:S04]  /*39390*/  STL [R1+0x55ec], R216 ;  /* 0x0055ecd801007387 */ /* 0x0003e80000100800 */
[----:B------:R1:W-:Y:S04]  /*393a0*/  STL [R1+0x55e8], R217 ;  /* 0x0055e8d901007387 */ /* 0x0003e80000100800 */
[----:B------:R1:W-:Y:S04]  /*393b0*/  STL [R1+0x55e4], R218 ;  /* 0x0055e4da01007387 */ /* 0x0003e80000100800 */
[----:B------:R1:W-:Y:S01]  /*393c0*/  STL [R1+0x55e0], R219 ;  /* 0x0055e0db01007387 */ /* 0x0003e20000100800 */
[----:B---3--:R-:W-:Y:S03]  /*393d0*/  HMMA.1688.F32.TF32 R220, R220, R240, R144 ;  /* 0x000000f0dcdc723c */ /* 0x008fe60000081090 */
[----:B------:R-:W3:Y:S04]  /*393e0*/  LDL.LU.64 R144, [R1+0x26f0] ;  /* 0x0026f00001907983 */ /* 0x000ee80000300a00 */
[----:B------:R-:W3:Y:S04]  /*393f0*/  LDL.LU.64 R146, [R1+0x26f8] ;  /* 0x0026f80001927983 */ /* 0x000ee80000300a00 */
[----:B------:R-:W3:Y:S04]  /*39400*/  LDL.LU.64 R156, [R1+0x26e0] ;  /* 0x0026e000019c7983 */ /* 0x000ee80000300a00 */
[----:B------:R-:W3:Y:S04]  /*39410*/  LDL.LU.64 R158, [R1+0x26e8] ;  /* 0x0026e800019e7983 */ /* 0x000ee80000300a00 */
[----:B------:R-:W3:Y:S04]  /*39420*/  LDL.LU.64 R160, [R1+0x26d0] ;  /* 0x0026d00001a07983 */ /* 0x000ee80000300a00 */
[----:B------:R-:W3:Y:S04]  /*39430*/  LDL.LU.64 R162, [R1+0x26d8] ;  /* 0x0026d80001a27983 */ /* 0x000ee80000300a00 */
[----:B------:R-:W-:Y:S04]  /*39440*/  STL.64 [R1+0x5650], R222 ;  /* 0x005650de01007387 */ /* 0x000fe80000100a00 */
[----:B------:R-:W-:Y:S01]  /*39450*/  STL.64 [R1+0x5648], R220 ;  /* 0x005648dc01007387 */ /* 0x000fe20000100a00 */
[C---:B--2---:R-:W-:Y:S03]  /*39460*/  HMMA.1688.F32.TF32 R224, R132.reuse, R128, R136 ;  /* 0x0000008084e0723c */ /* 0x044fe60000081088 */
[----:B------:R-:W-:Y:S04]  /*39470*/  LDS R136, [R3+0x480] ;  /* 0x0004800003887984 */ /* 0x000fe80000000800 */
[----:B------:R-:W-:Y:S04]  /*39480*/  LDS R138, [R3+0x2480] ;  /* 0x00248000038a7984 */ /* 0x000fe80000000800 */
[----:B------:R-:W-:Y:S04]  /*39490*/  LDS R137, [R4+0x480] ;  /* 0x0004800004897984 */ /* 0x000fe80000000800 */
[----:B------:R-:W2:Y:S01]  /*394a0*/  LDS R139, [R4+0x2480] ;  /* 0x00248000048b7984 */ /* 0x000ea20000000800 */
[C---:B----4-:R-:W-:Y:S07]  /*394b0*/  HMMA.1688.F32.TF32 R168, R132.reuse, R124, R168 ;  /* 0x0000007c84a8723c */ /* 0x050fee00000810a8 */
[----:B------:R-:W-:Y:S11]  /*394c0*/  STL.64 [R1+0x5660], R226 ;  /* 0x005660e201007387 */ /* 0x000ff60000100a00 */
[----:B------:R-:W-:Y:S06]  /*394d0*/  @!UPT UIADD3 URZ, URZ, URZ, URZ ;  /* 0x0000003f3f3ff290 */ /* 0x000fec000fffe03f */
[----:B-1----:R-:W-:Y:S02]  /*394e0*/  IMAD.MOV.U32 R216, RZ, RZ, R168 ;  /* 0x000000ffffd87224 */ /* 0x002fe400078e00a8 */
[----:B------:R-:W-:Y:S02]  /*394f0*/  IMAD.MOV.U32 R217, RZ, RZ, R169 ;  /* 0x000000ffffd97224 */ /* 0x000fe400078e00a9 */
[----:B------:R-:W-:Y:S02]  /*39500*/  IMAD.MOV.U32 R218, RZ, RZ, R170 ;  /* 0x000000ffffda7224 */ /* 0x000fe400078e00aa */
[----:B------:R-:W-:Y:S02]  /*39510*/  IMAD.MOV.U32 R219, RZ, RZ, R171 ;  /* 0x000000ffffdb7224 */ /* 0x000fe400078e00ab */
[C---:B------:R-:W-:Y:S01]  /*39520*/  HMMA.1688.F32.TF32 R168, R132.reuse, R120, R164 ;  /* 0x0000007884a8723c */ /* 0x040fe200000810a4 */
[----:B------:R-:W-:Y:S04]  /*39530*/  STL.64 [R1+0x5658], R224 ;  /* 0x005658e001007387 */ /* 0x000fe80000100a00 */
[----:B------:R-:W-:Y:S03]  /*39540*/  STL.64 [R1+0x5670], R218 ;  /* 0x005670da01007387 */ /* 0x000fe60000100a00 */
[C---:B------:R-:W-:Y:S01]  /*39550*/  HMMA.1688.F32.TF32 R164, R132.reuse, R116, R148 ;  /* 0x0000007484a4723c */ /* 0x040fe20000081094 */
[----:B------:R-:W-:Y:S04]  /*39560*/  STL.64 [R1+0x5668], R216 ;  /* 0x005668d801007387 */ /* 0x000fe80000100a00 */
[----:B------:R-:W4:Y:S10]  /*39570*/  LDL.LU.64 R148, [R1+0x26c0] ;  /* 0x0026c00001947983 */ /* 0x000f340000300a00 */
[----:B------:R-:W-:Y:S04]  /*39580*/  STL.64 [R1+0xe00], R168 ;  /* 0x000e00a801007387 */ /* 0x000fe80000100a00 */
[----:B------:R-:W-:Y:S04]  /*39590*/  STL.64 [R1+0xe08], R170 ;  /* 0x000e08aa01007387 */ /* 0x000fe80000100a00 */
[----:B------:R-:W4:Y:S04]  /*395a0*/  LDL.LU.64 R150, [R1+0x26c8] ;  /* 0x0026c80001967983 */ /* 0x000f280000300a00 */
[----:B------:R-:W-:Y:S04]  /*395b0*/  STL.64 [R1+0xdf0], R164 ;  /* 0x000df0a401007387 */ /* 0x000fe80000100a00 */
[----:B------:R1:W-:Y:S02]  /*395c0*/  STL.64 [R1+0xdf8], R166 ;  /* 0x000df8a601007387 */ /* 0x0003e40000100a00 */
[C---:B-1----:R-:W-:Y:S02]  /*395d0*/  HMMA.1688.F32.TF32 R164, R132.reuse, R112, R140 ;  /* 0x0000007084a4723c */ /* 0x042fe4000008108c */
[----:B------:R-:W2:Y:S04]  /*395e0*/  LDL.LU.64 R140, [R1+0x26b0] ;  /* 0x0026b000018c7983 */ /* 0x000ea80000300a00 */
[----:B------:R-:W2:Y:S11]  /*395f0*/  LDL.LU.64 R142, [R1+0x26b8] ;  /* 0x0026b800018e7983 */ /* 0x000eb60000300a00 */
[----:B------:R-:W-:Y:S06]  /*39600*/  @!UPT UIADD3 URZ, URZ, URZ, URZ ;  /* 0x0000003f3f3ff290 */ /* 0x000fec000fffe03f */
        /* <DEDUP_REMOVED lines=27> */
[C---:B----4-:R-:W-:Y:S03]  /*397c0*/  HMMA.1688.F32.TF32 R168, R132.reuse, R92, R148 ;  /* 0x0000005c84a8723c */ /* 0x050fe60000081094 */
[----:B------:R-:W4:Y:S04]  /*397d0*/  LDL.LU.64 R148, [R1+0x2650] ;  /* 0x0026500001947983 */ /* 0x000f280000300a00 */
[----:B------:R-:W4:Y:S11]  /*397e0*/  LDL.LU.64 R150, [R1+0x2658] ;  /* 0x0026580001967983 */ /* 0x000f360000300a00 */
        /* <DEDUP_REMOVED lines=58> */
[----:B------:R1:W-:Y:S04]  /*39b90*/  STL.64 [R1+0xcf0], R164 ;  /* 0x000cf0a401007387 */ /* 0x0003e80000100a00 */
[----:B------:R1:W-:Y:S04]  /*39ba0*/  STL.64 [R1+0xcf8], R166 ;  /* 0x000cf8a601007387 */ /* 0x0003e80000100a00 */
[----:B-1----:R-:W3:Y:S01]  /*39bb0*/  LDL.LU.64 R164, [R1+0x25b0] ;  /* 0x0025b00001a47983 */ /* 0x002ee20000300a00 */
[C---:B------:R-:W-:Y:S03]  /*39bc0*/  HMMA.1688.F32.TF32 R156, R132.reuse, R48, R156 ;  /* 0x00000030849c723c */ /* 0x040fe6000008109c */
[----:B------:R-:W3:Y:S11]  /*39bd0*/  LDL.LU.64 R166, [R1+0x25b8] ;  /* 0x0025b80001a67983 */ /* 0x000ef60000300a00 */
[----:B------:R-:W-:Y:S09]  /*39be0*/  @!UPT UIADD3 URZ, URZ, URZ, URZ ;  /* 0x0000003f3f3ff290 */ /* 0x000ff2000fffe03f */
        /* <DEDUP_REMOVED lines=42> */
[----:B------:R1:W-:Y:S01]  /*39e90*/  STL.64 [R1+0xc78], R166 ;  /* 0x000c78a601007387 */ /* 0x0003e20000100a00 */
[C---:B------:R-:W-:Y:S03]  /*39ea0*/  HMMA.1688.F32.TF32 R160, R132.reuse, R16, R160 ;  /* 0x0000001084a0723c */ /* 0x040fe600000810a0 */
[----:B-1----:R-:W3:Y:S04]  /*39eb0*/  LDL.LU.64 R164, [R1+0x2550] ;  /* 0x0025500001a47983 */ /* 0x002ee80000300a00 */
        /* <DEDUP_REMOVED lines=16> */
[----:B------:R-:W-:Y:S03]  /*39fc0*/  HMMA.1688.F32.TF32 R132, R132, R240, R152 ;  /* 0x000000f08484723c */ /* 0x000fe60000081098 */
[----:B------:R-:W2:Y:S04]  /*39fd0*/  LDL.LU.64 R152, [R1+0x2520] ;  /* 0x0025200001987983 */ /* 0x000ea80000300a00 */
[----:B------:R-:W2:Y:S11]  /*39fe0*/  LDL.LU.64 R154, [R1+0x2528] ;  /* 0x00252800019a7983 */ /* 0x000eb60000300a00 */
        /* <DEDUP_REMOVED lines=22> */
[C---:B----4-:R-:W-:Y:S01]  /*3a150*/  HMMA.1688.F32.TF32 R164, R136.reuse, R116, R148 ;  /* 0x0000007488a4723c */ /* 0x050fe20000081094 */
[----:B------:R-:W4:Y:S11]  /*3a160*/  LDL.LU.64 R148, [R1+0x24e0] ;  /* 0x0024e00001947983 */ /* 0x000f360000300a00 */
[----:B------:R-:W-:Y:S03]  /*3a170*/  @!UPT UIADD3 URZ, URZ, URZ, URZ ;  /* 0x0000003f3f3ff290 */ /* 0x000fe6000fffe03f */
        /* <DEDUP_REMOVED lines=29> */
[----:B-1----:R-:W3:Y:S04]  /*3a350*/  LDL.LU.64 R164, [R1+0x2490] ;  /* 0x0024900001a47983 */ /* 0x002ee80000300a00 */
[----:B------:R-:W3:Y:S01]  /*3a360*/  LDL.LU.64 R166, [R1+0x2498] ;  /* 0x0024980001a67983 */ /* 0x000ee20000300a00 */
[C---:B------:R-:W-:Y:S11]  /*3a370*/  HMMA.1688.F32.TF32 R156, R136.reuse, R96, R156 ;  /* 0x00000060889c723c */ /* 0x040ff6000008109c */
[----:B------:R-:W-:Y:S11]  /*3a380*/  @!UPT UIADD3 URZ, URZ, URZ, URZ ;  /* 0x0000003f3f3ff290 */ /* 0x000ff6000fffe03f */
[----:B------:R-:W-:Y:S01]  /*3a390*/  @!UPT UIADD3 URZ, URZ, URZ, URZ ;  /* 0x0000003f3f3ff290 */ /* 0x000fe2000fffe03f */
        /* <DEDUP_REMOVED lines=116> */
[C---:B------:R-:W-:Y:S11]  /*3aae0*/  HMMA.1688.F32.TF32 R156, R136.reuse, R16, R156 ;  /* 0x00000010889c723c */ /* 0x040ff6000008109c */
[----:B------:R-:W-:Y:S11]  /*3aaf0*/  @!UPT UIADD3 URZ, URZ, URZ, URZ ;  /* 0x0000003f3f3ff290 */ /* 0x000ff6000fffe03f */
[----:B------:R-:W-:Y:S01]  /*3ab00*/  @!UPT UIADD3 URZ, URZ, URZ, URZ ;  /* 0x0000003f3f3ff290 */ /* 0x000fe2000fffe03f */
        /* <DEDUP_REMOVED lines=376> */
[----:B------:R-:W3:Y:S06]  /*3c290*/  LDL.LU.64 R164, [R1+0x690] ;  /* 0x0006900001a47983 */ /* 0x000eec0000300a00 */
[C---:B------:R-:W-:Y:S11]  /*3c2a0*/  HMMA.1688.F32.TF32 R160, R136.reuse, R20, R160 ;  /* 0x0000001488a0723c */ /* 0x040ff600000810a0 */
[----:B------:R-:W-:Y:S04]  /*3c2b0*/  @!UPT UIADD3 URZ, URZ, URZ, URZ ;  /* 0x0000003f3f3ff290 */ /* 0x000fe8000fffe03f */
        /* <DEDUP_REMOVED lines=21> */
[----:B------:R1:W-:Y:S04]  /*3c410*/  STL.64 [R1+0x6a0], R160 ;  /* 0x0006a0a001007387 */ /* 0x0003e80000100a00 */
[----:B------:R1:W-:Y:S04]  /*3c420*/  STL.64 [R1+0x6a8], R162 ;  /* 0x0006a8a201007387 */ /* 0x0003e80000100a00 */
[----:B-1----:R-:W2:Y:S01]  /*3c430*/  LDL.LU.64 R160, [R1+0x2aa0] ;  /* 0x002aa00001a07983 */ /* 0x002ea20000300a00 */
[----:B------:R-:W-:Y:S03]  /*3c440*/  HMMA.1688.F32.TF32 R136, R136, R240, R152 ;  /* 0x000000f08888723c */ /* 0x000fe60000081098 */
[----:B------:R-:W2:Y:S11]  /*3c450*/  LDL.LU.64 R162, [R1+0x2aa8] ;  /* 0x002aa80001a27983 */ /* 0x000eb60000300a00 */
[----:B------:R-:W-:Y:S09]  /*3c460*/  @!UPT UIADD3 URZ, URZ, URZ, URZ ;  /* 0x0000003f3f3ff290 */ /* 0x000ff2000fffe03f */
        /* <DEDUP_REMOVED lines=14> */
[C---:B------:R-:W-:Y:S11]  /*3c550*/  HMMA.1688.F32.TF32 R168, R132.reuse, R124, R164 ;  /* 0x0000007c84a8723c */ /* 0x040ff600000810a4 */
[----:B------:R-:W-:Y:S11]  /*3c560*/  @!UPT UIADD3 URZ, URZ, URZ, URZ ;  /* 0x0000003f3f3ff290 */ /* 0x000ff6000fffe03f */
[----:B------:R-:W-:Y:S01]  /*3c570*/  @!UPT UIADD3 URZ, URZ, URZ, URZ ;  /* 0x0000003f3f3ff290 */ /* 0x000fe2000fffe03f */
[----:B------:R-:W-:Y:S01]  /*3c580*/  STL.64 [R1+0x690], R168 ;  /* 0x000690a801007387 */ /* 0x000fe20000100a00 */
[C---:B------:R-:W-:Y:S03]  /*3c590*/  HMMA.1688.F32.TF32 R164, R132.reuse, R120, R156 ;  /* 0x0000007884a4723c */ /* 0x040fe6000008109c */
[----:B------:R-:W-:Y:S04]  /*3c5a0*/  STL.64 [R1+0x698], R170 ;  /* 0x000698aa01007387 */ /* 0x000fe80000100a00 */
[----:B------:R-:W3:Y:S11]  /*3c5b0*/  LDL.LU.64 R156, [R1+0x620] ;  /* 0x00062000019c7983 */ /* 0x000ef60000300a00 */
[----:B------:R-:W-:Y:S05]  /*3c5c0*/  @!UPT UIADD3 URZ, URZ, URZ, URZ ;  /* 0x0000003f3f3ff290 */ /* 0x000fea000fffe03f */
[----:B------:R-:W-:Y:S04]  /*3c5d0*/  STL.64 [R1+0x680], R164 ;  /* 0x000680a401007387 */ /* 0x000fe80000100a00 */
[----:B------:R-:W-:Y:S04]  /*3c5e0*/  STL.64 [R1+0x688], R166 ;  /* 0x000688a601007387 */ /* 0x000fe80000100a00 */
[----:B------:R-:W3:Y:S01]  /*3c5f0*/  LDL.LU.64 R158, [R1+0x628] ;  /* 0x00062800019e7983 */ /* 0x000ee20000300a00 */
[C---:B----4-:R-:W-:Y:S11]  /*3c600*/  HMMA.1688.F32.TF32 R148, R132.reuse, R116, R148 ;  /* 0x000000748494723c */ /* 0x050ff60000081094 */
[----:B------:R-:W-:Y:S11]  /*3c610*/  @!UPT UIADD3 URZ, URZ, URZ, URZ ;  /* 0x0000003f3f3ff290 */ /* 0x000ff6000fffe03f */
[----:B------:R-:W-:Y:S01]  /*3c620*/  @!UPT UIADD3 URZ, URZ, URZ, URZ ;  /* 0x0000003f3f3ff290 */ /* 0x000fe2000fffe03f */
[----:B------:R4:W-:Y:S04]  /*3c630*/  STL.64 [R1+0x670], R148 ;  /* 0x0006709401007387 */ /* 0x0009e80000100a00 */
[----:B------:R1:W-:Y:S04]  /*3c640*/  STL.64 [R1+0x678], R150 ;  /* 0x0006789601007387 */ /* 0x0003e80000100a00 */
[----:B----4-:R-:W4:Y:S04]  /*3c650*/  LDL.LU.64 R148, [R1+0x610] ;  /* 0x0006100001947983 */ /* 0x010f280000300a00 */
[----:B-1----:R-:W4:Y:S01]  /*3c660*/  LDL.LU.64 R150, [R1+0x618] ;  /* 0x0006180001967983 */ /* 0x002f220000300a00 */
[C---:B--2---:R-:W-:Y:S03]  /*3c670*/  HMMA.1688.F32.TF32 R164, R132.reuse, R112, R140 ;  /* 0x0000007084a4723c */ /* 0x044fe6000008108c */
[----:B------:R-:W2:Y:S04]  /*3c680*/  LDL.LU.64 R140, [R1+0x600] ;  /* 0x00060000018c7983 */ /* 0x000ea80000300a00 */
[----:B------:R-:W2:Y:S11]  /*3c690*/  LDL.LU.64 R142, [R1+0x608] ;  /* 0x00060800018e7983 */ /* 0x000eb60000300a00 */
[----:B------:R-:W-:Y:S05]  /*3c6a0*/  @!UPT UIADD3 URZ, URZ, URZ, URZ ;  /* 0x0000003f3f3ff290 */ /* 0x000fea000fffe03f */
[----:B------:R-:W-:Y:S04]  /*3c6b0*/  STL.64 [R1+0x660], R164 ;  /* 0x000660a401007387 */ /* 0x000fe80000100a00 */
[----:B------:R1:W-:Y:S02]  /*3c6c0*/  STL.64 [R1+0x668], R166 ;  /* 0x000668a601007387 */ /* 0x0003e40000100a00 */
[C---:B-1----:R-:W-:Y:S08]  /*3c6d0*/  HMMA.1688.F32.TF32 R164, R132.reuse, R108, R160 ;  /* 0x0000006c84a4723c */ /* 0x042ff000000810a0 */
[C---:B---3--:R-:W-:Y:S01]  /*3c6e0*/  HMMA.1688.F32.TF32 R160, R132.reuse, R104, R144 ;  /* 0x0000006884a0723c */ /* 0x048fe20000081090 */
[----:B------:R-:W3:Y:S11]  /*3c6f0*/  LDL.LU.64 R144, [R1+0x5f0] ;  /* 0x0005f00001907983 */ /* 0x000ef60000300a00 */
[----:B------:R-:W-:Y:S03]  /*3c700*/  @!UPT UIADD3 URZ, URZ, URZ, URZ ;  /* 0x0000003f3f3ff290 */ /* 0x000fe6000fffe03f */
[----:B------:R1:W-:Y:S04]  /*3c710*/  STL.64 [R1+0x650], R164 ;  /* 0x000650a401007387 */ /* 0x0003e80000100a00 */
[----:B------:R1:W-:Y:S04]  /*3c720*/  STL.64 [R1+0x658], R166 ;  /* 0x000658a601007387 */ /* 0x0003e80000100a00 */
[----:B------:R-:W3:Y:S01]  /*3c730*/  LDL.LU.64 R146, [R1+0x5f8] ;  /* 0x0005f80001927983 */ /* 0x000ee20000300a00 */
[C---:B------:R-:W-:Y:S03]  /*3c740*/  HMMA.1688.F32.TF32 R152, R132.reuse, R100, R152 ;  /* 0x000000648498723c */ /* 0x040fe60000081098 */
[----:B------:R-:W-:Y:S04]  /*3c750*/  STL.64 [R1+0x640], R160 ;  /* 0x000640a001007387 */ /* 0x000fe80000100a00 */
[----:B------:R-:W-:Y:S04]  /*3c760*/  STL.64 [R1+0x648], R162 ;  /* 0x000648a201007387 */ /* 0x000fe80000100a00 */
[----:B------:R-:W3:Y:S04]  /*3c770*/  LDL.LU.64 R172, [R1+0x5e0] ;  /* 0x0005e00001ac7983 */ /* 0x000ee80000300a00 */
[----:B------:R-:W3:Y:S08]  /*3c780*/  LDL.LU.64 R174, [R1+0x5e8] ;  /* 0x0005e80001ae7983 */ /* 0x000ef00000300a00 */
[----:B------:R1:W-:Y:S04]  /*3c790*/  STL.64 [R1+0x630], R152 ;  /* 0x0006309801007387 */ /* 0x0003e80000100a00 */
[----:B------:R1:W-:Y:S04]  /*3c7a0*/  STL.64 [R1+0x638], R154 ;  /* 0x0006389a01007387 */ /* 0x0003e80000100a00 */
[----:B------:R-:W3:Y:S04]  /*3c7b0*/  LDL.LU.64 R168, [R1+0x5d0] ;  /* 0x0005d00001a87983 */ /* 0x000ee80000300a00 */
[----:B------:R-:W3:Y:S04]  /*3c7c0*/  LDL.LU.64 R170, [R1+0x5d8] ;  /* 0x0005d80001aa7983 */ /* 0x000ee80000300a00 */
[----:B-1----:R-:W3:Y:S04]  /*3c7d0*/  LDL.LU.64 R164, [R1+0x5c0] ;  /* 0x0005c00001a47983 */ /* 0x002ee80000300a00 */
[----:B------:R-:W3:Y:S04]  /*3c7e0*/  LDL.LU.64 R166, [R1+0x5c8] ;  /* 0x0005c80001a67983 */ /* 0x000ee80000300a00 */
[----:B------:R-:W3:Y:S04]  /*3c7f0*/  LDL.LU.64 R152, [R1+0x5b0] ;  /* 0x0005b00001987983 */ /* 0x000ee80000300a00 */
[----:B------:R-:W3:Y:S01]  /*3c800*/  LDL.LU.64 R154, [R1+0x5b8] ;  /* 0x0005b800019a7983 */ /* 0x000ee20000300a00 */
[C---:B------:R-:W-:Y:S11]  /*3c810*/  HMMA.1688.F32.TF32 R156, R132.reuse, R96, R156 ;  /* 0x00000060849c723c */ /* 0x040ff6000008109c */
[----:B------:R-:W-:Y:S11]  /*3c820*/  @!UPT UIADD3 URZ, URZ, URZ, URZ ;  /* 0x0000003f3f3ff290 */ /* 0x000ff6000fffe03f */
[----:B------:R-:W-:Y:S01]  /*3c830*/  @!UPT UIADD3 URZ, URZ, URZ, URZ ;  /* 0x0000003f3f3ff290 */ /* 0x000fe2000fffe03f */
[----:B------:R4:W-:Y:S01]  /*3c840*/  STL [R1+0x620], R156 ;  /* 0x0006209c01007387 */ /* 0x0009e20000100800 */
[----:B------:R-:W-:Y:S01]  /*3c850*/  MOV R252, R157 ;  /* 0x0000009d00fc7202 */ /* 0x000fe20000000f00 */
[----:B------:R-:W-:Y:S02]  /*3c860*/  IMAD.MOV.U32 R2, RZ, RZ, R158 ;  /* 0x000000ffff027224 */ /* 0x000fe400078e009e */
[----:B------:R-:W-:Y:S02]  /*3c870*/  IMAD.MOV.U32 R0, RZ, RZ, R159 ;  /* 0x000000ffff007224 */ /* 0x000fe400078e009f */
[C---:B----4-:R-:W-:Y:S01]  /*3c880*/  HMMA.1688.F32.TF32 R156, R132.reuse, R92, R148 ;  /* 0x0000005c849c723c */ /* 0x050fe20000081094 */
[----:B------:R-:W4:Y:S04]  /*3c890*/  LDL.LU.64 R148, [R1+0x5a0] ;  /* 0x0005a00001947983 */ /* 0x000f280000300a00 */
[----:B------:R-:W4:Y:S11]  /*3c8a0*/  LDL.LU.64 R150, [R1+0x5a8] ;  /* 0x0005a80001967983 */ /* 0x000f360000300a00 */
[----:B------:R-:W-:Y:S07]  /*3c8b0*/  @!UPT UIADD3 URZ, URZ, URZ, URZ ;  /* 0x0000003f3f3ff290 */ /* 0x000fee000fffe03f */
        /* <DEDUP_REMOVED lines=8> */
[----:B------:R-:W2:Y:S04]  /*3c940*/  LDL.LU.64 R160, [R1+0x580] ;  /* 0x0005800001a07983 */ /* 0x000ea80000300a00 */
[----:B------:R-:W2:Y:S04]  /*3c950*/  LDL.LU.64 R162, [R1+0x588] ;  /* 0x0005880001a27983 */ /* 0x000ea80000300a00 */
[----:B-1----:R-:W2:Y:S04]  /*3c960*/  LDL.LU.64 R156, [R1+0x570] ;  /* 0x00057000019c7983 */ /* 0x002ea80000300a00 */
[----:B------:R-:W2:Y:S01]  /*3c970*/  LDL.LU.64 R158, [R1+0x578] ;  /* 0x00057800019e7983 */ /* 0x000ea20000300a00 */
[C---:B---3--:R-:W-:Y:S03]  /*3c980*/  HMMA.1688.F32.TF32 R176, R132.reuse, R84, R144 ;  /* 0x0000005484b0723c */ /* 0x048fe60000081090 */
[----:B------:R-:W3:Y:S04]  /*3c990*/  LDL.LU.64 R144, [R1+0x560] ;  /* 0x0005600001907983 */ /* 0x000ee80000300a00 */
[----:B------:R-:W3:Y:S11]  /*3c9a0*/  LDL.LU.64 R146, [R1+0x568] ;  /* 0x0005680001927983 */ /* 0x000ef60000300a00 */
[----:B------:R-:W-:Y:S05]  /*3c9b0*/  @!UPT UIADD3 URZ, URZ, URZ, URZ ;  /* 0x0000003f3f3ff290 */ /* 0x000fea000fffe03f */
[----:B------:R-:W-:Y:S04]  /*3c9c0*/  STL.64 [R1+0x5f0], R176 ;  /* 0x0005f0b001007387 */ /* 0x000fe80000100a00 */
[----:B------:R1:W-:Y:S02]  /*3c9d0*/  STL.64 [R1+0x5f8], R178 ;  /* 0x0005f8b201007387 */ /* 0x0003e40000100a00 */
[C---:B-1----:R-:W-:Y:S08]  /*3c9e0*/  HMMA.1688.F32.TF32 R176, R132.reuse, R80, R172 ;  /* 0x0000005084b0723c */ /* 0x042ff000000810ac */
[C---:B------:R-:W-:Y:S08]  /*3c9f0*/  HMMA.1688.F32.TF32 R172, R132.reuse, R76, R168 ;  /* 0x0000004c84ac723c */ /* 0x040ff000000810a8 */
[C---:B------:R-:W-:Y:S07]  /*3ca00*/  HMMA.1688.F32.TF32 R168, R132.reuse, R72, R164 ;  /* 0x0000004884a8723c */ /* 0x040fee00000810a4 */
        /* <DEDUP_REMOVED lines=20> */
[C---:B------:R-:W-:Y:S08]  /*3cb50*/  HMMA.1688.F32.TF32 R160, R132.reuse, R56, R160 ;  /* 0x0000003884a0723c */ /* 0x040ff000000810a0 */
[C---:B------:R-:W-:Y:S07]  /*3cb60*/  HMMA.1688.F32.TF32 R156, R132.reuse, R52, R156 ;  /* 0x00000034849c723c */ /* 0x040fee000008109c */
[----:B------:R1:W-:Y:S01]  /*3cb70*/  STL.64 [R1+0x590], R164 ;  /* 0x000590a401007387 */ /* 0x0003e20000100a00 */
[C---:B---3--:R-:W-:Y:S03]  /*3cb80*/  HMMA.1688.F32.TF32 R144, R132.reuse, R48, R144 ;  /* 0x000000308490723c */ /* 0x048fe60000081090 */
[----:B------:R3:W-:Y:S04]  /*3cb90*/  STL.64 [R1+0x598], R166 ;  /* 0x000598a601007387 */ /* 0x0007e80000100a00 */
[----:B------:R-:W2:Y:S04]  /*3cba0*/  LDL.LU.64 R172, [R1+0x520] ;  /* 0x0005200001ac7983 */ /* 0x000ea80000300a00 */
[----:B------:R-:W-:Y:S04]  /*3cbb0*/  STL.64 [R1+0x580], R160 ;  /* 0x000580a001007387 */ /* 0x000fe80000100a00 */
[----:B------:R-:W-:Y:S04]  /*3cbc0*/  STL.64 [R1+0x588], R162 ;  /* 0x000588a201007387 */ /* 0x000fe80000100a00 */
[----:B------:R-:W2:Y:S04]  /*3cbd0*/  LDL.LU.64 R174, [R1+0x528] ;  /* 0x0005280001ae7983 */ /* 0x000ea80000300a00 */
[----:B------:R-:W-:Y:S04]  /*3cbe0*/  STL.64 [R1+0x570], R156 ;  /* 0x0005709c01007387 */ /* 0x000fe80000100a00 */
[----:B------:R-:W-:Y:S04]  /*3cbf0*/  STL.64 [R1+0x578], R158 ;  /* 0x0005789e01007387 */ /* 0x000fe80000100a00 */
[----:B------:R-:W2:Y:S04]  /*3cc00*/  LDL.LU.64 R168, [R1+0x510] ;  /* 0x0005100001a87983 */ /* 0x000ea80000300a00 */
[----:B------:R-:W2:Y:S04]  /*3cc10*/  LDL.LU.64 R170, [R1+0x518] ;  /* 0x0005180001aa7983 */ /* 0x000ea80000300a00 */
[----:B------:R3:W-:Y:S04]  /*3cc20*/  STL.64 [R1+0x560], R144 ;  /* 0x0005609001007387 */ /* 0x0007e80000100a00 */
[----:B------:R3:W-:Y:S04]  /*3cc30*/  STL.64 [R1+0x568], R146 ;  /* 0x0005689201007387 */ /* 0x0007e80000100a00 */
[----:B-1----:R-:W2:Y:S04]  /*3cc40*/  LDL.LU.64 R164, [R1+0x500] ;  /* 0x0005000001a47983 */ /* 0x002ea80000300a00 */
[----:B---3--:R-:W3:Y:S04]  /*3cc50*/  LDL.LU.64 R166, [R1+0x508] ;  /* 0x0005080001a67983 */ /* 0x008ee80000300a00 */
[----:B------:R-:W3:Y:S04]  /*3cc60*/  LDL.LU.64 R144, [R1+0x4f0] ;  /* 0x0004f00001907983 */ /* 0x000ee80000300a00 */
[----:B------:R-:W3:Y:S04]  /*3cc70*/  LDL.LU.64 R146, [R1+0x4f8] ;  /* 0x0004f80001927983 */ /* 0x000ee80000300a00 */
[----:B------:R-:W3:Y:S04]  /*3cc80*/  LDL.LU.64 R156, [R1+0x4e0] ;  /* 0x0004e000019c7983 */ /* 0x000ee80000300a00 */
        /* <DEDUP_REMOVED lines=8> */
[C---:B----4-:R-:W-:Y:S11]  /*3cd10*/  HMMA.1688.F32.TF32 R148, R132.reuse, R40, R148 ;  /* 0x000000288494723c */ /* 0x050ff60000081094 */
[----:B------:R-:W-:Y:S11]  /*3cd20*/  @!UPT UIADD3 URZ, URZ, URZ, URZ ;  /* 0x0000003f3f3ff290 */ /* 0x000ff6000fffe03f */
[----:B------:R-:W-:Y:S01]  /*3cd30*/  @!UPT UIADD3 URZ, URZ, URZ, URZ ;  /* 0x0000003f3f3ff290 */ /* 0x000fe2000fffe03f */
        /* <DEDUP_REMOVED lines=11> */
[----:B----4-:R-:W4:Y:S01]  /*3cdf0*/  LDL.LU.64 R150, [R1+0x488] ;  /* 0x0004880001967983 */ /* 0x010f220000300a00 */
[C---:B------:R-:W-:Y:S08]  /*3ce00*/  HMMA.1688.F32.TF32 R176, R132.reuse, R32, R172 ;  /* 0x0000002084b0723c */ /* 0x040ff000000810ac */
        /* <DEDUP_REMOVED lines=27> */
[----:B------:R-:W2:Y:S02]  /*3cfc0*/  LDL.LU.64 R142, [R1+0x2a78] ;  /* 0x002a7800018e7983 */ /* 0x000ea40000300a00 */
[----:B------:R-:W-:Y:S08]  /*3cfd0*/  HMMA.1688.F32.TF32 R160, R132, R240, R160 ;  /* 0x000000f084a0723c */ /* 0x000ff000000810a0 */
[C---:B----4-:R-:W-:Y:S07]  /*3cfe0*/  HMMA.1688.F32.TF32 R132, R136.reuse, R128, R148 ;  /* 0x000000808884723c */ /* 0x050fee0000081094 */
[----:B------:R-:W-:Y:S04]  /*3cff0*/  STL.64 [R1+0x4c0], R164 ;  /* 0x0004c0a401007387 */ /* 0x000fe80000100a00 */
[----:B------:R-:W-:Y:S04]  /*3d000*/  STL.64 [R1+0x4c8], R166 ;  /* 0x0004c8a601007387 */ /* 0x000fe80000100a00 */
[----:B------:R-:W4:Y:S04]  /*3d010*/  LDL.LU.64 R148, [R1+0x2a60] ;  /* 0x002a600001947983 */ /* 0x000f280000300a00 */
[----:B------:R-:W-:Y:S04]  /*3d020*/  STL.64 [R1+0x150], R160 ;  /* 0x000150a001007387 */ /* 0x000fe80000100a00 */
[----:B------:R-:W-:Y:S04]  /*3d030*/  STL.64 [R1+0x158], R162 ;  /* 0x000158a201007387 */ /* 0x000fe80000100a00 */
[----:B------:R-:W4:Y:S04]  /*3d040*/  LDL.LU.64 R150, [R1+0x2a68] ;  /* 0x002a680001967983 */ /* 0x000f280000300a00 */
[----:B------:R-:W-:Y:S04]  /*3d050*/  STL.64 [R1+0x5528], R134 ;  /* 0x0055288601007387 */ /* 0x000fe80000100a00 */
[----:B------:R3:W-:Y:S04]  /*3d060*/  STL.64 [R1+0x5520], R132 ;  /* 0x0055208401007387 */ /* 0x0007e80000100a00 */
[----:B------:R-:W4:Y:S04]  /*3d070*/  LDL.LU.64 R168, [R1+0x2a50] ;  /* 0x002a500001a87983 */ /* 0x000f280000300a00 */
[----:B------:R-:W4:Y:S01]  /*3d080*/  LDL.LU.64 R170, [R1+0x2a58] ;  /* 0x002a580001aa7983 */ /* 0x000f220000300a00 */
[C---:B---3--:R-:W-:Y:S11]  /*3d090*/  HMMA.1688.F32.TF32 R132, R136.reuse, R124, R144 ;  /* 0x0000007c8884723c */ /* 0x048ff60000081090 */
[----:B------:R-:W-:Y:S11]  /*3d0a0*/  @!UPT UIADD3 URZ, URZ, URZ, URZ ;  /* 0x0000003f3f3ff290 */ /* 0x000ff6000fffe03f */
[----:B------:R-:W-:Y:S01]  /*3d0b0*/  @!UPT UIADD3 URZ, URZ, URZ, URZ ;  /* 0x0000003f3f3ff290 */ /* 0x000fe2000fffe03f */
[----:B------:R-:W-:Y:S04]  /*3d0c0*/  STL.64 [R1+0x4b0], R132 ;  /* 0x0004b08401007387 */ /* 0x000fe80000100a00 */
[----:B------:R1:W-:Y:S04]  /*3d0d0*/  STL.64 [R1+0x4b8], R134 ;  /* 0x0004b88601007387 */ /* 0x0003e80000100a00 */
[----:B------:R-:W3:Y:S04]  /*3d0e0*/  LDL.LU.64 R164, [R1+0x2a40] ;  /* 0x002a400001a47983 */ /* 0x000ee80000300a00 */
[----:B------:R-:W3:Y:S01]  /*3d0f0*/  LDL.LU.64 R166, [R1+0x2a48] ;  /* 0x002a480001a67983 */ /* 0x000ee20000300a00 */
[C---:B------:R-:W-:Y:S03]  /*3d100*/  HMMA.1688.F32.TF32 R156, R136.reuse, R120, R156 ;  /* 0x00000078889c723c */ /* 0x040fe6000008109c */
[----:B------:R-:W3:Y:S04]  /*3d110*/  LDL.LU.64 R144, [R1+0x2a30] ;  /* 0x002a300001907983 */ /* 0x000ee80000300a00 */
[----:B------:R-:W3:Y:S11]  /*3d120*/  LDL.LU.64 R146, [R1+0x2a38] ;  /* 0x002a380001927983 */ /* 0x000ef60000300a00 */
[----:B------:R-:W-:Y:S06]  /*3d130*/  @!UPT UIADD3 URZ, URZ, URZ, URZ ;  /* 0x0000003f3f3ff290 */ /* 0x000fec000fffe03f */
[----:B-1----:R-:W-:Y:S02]  /*3d140*/  IMAD.MOV.U32 R135, RZ, RZ, R156 ;  /* 0x000000ffff877224 */ /* 0x002fe400078e009c */
[----:B------:R-:W-:Y:S02]  /*3d150*/  IMAD.MOV.U32 R134, RZ, RZ, R157 ;  /* 0x000000ffff867224 */ /* 0x000fe400078e009d */
[----:B------:R-:W-:Y:S02]  /*3d160*/  IMAD.MOV.U32 R133, RZ, RZ, R158 ;  /* 0x000000ffff857224 */ /* 0x000fe400078e009e */
[----:B------:R-:W-:Y:S01]  /*3d170*/  IMAD.MOV.U32 R132, RZ, RZ, R159 ;  /* 0x000000ffff847224 */ /* 0x000fe200078e009f */
[----:B------:R-:W-:Y:S04]  /*3d180*/  STL.64 [R1+0x55a8], R134 ;  /* 0x0055a88601007387 */ /* 0x000fe80000100a00 */
[----:B------:R1:W-:Y:S04]  /*3d190*/  STL.64 [R1+0x55a0], R132 ;  /* 0x0055a08401007387 */ /* 0x0003e80000100a00 */
[----:B------:R-:W3:Y:S04]  /*3d1a0*/  LDL.LU.64 R160, [R1+0x2a20] ;  /* 0x002a200001a07983 */ /* 0x000ee80000300a00 */
[----:B------:R-:W3:Y:S01]  /*3d1b0*/  LDL.LU.64 R162, [R1+0x2a28] ;  /* 0x002a280001a27983 */ /* 0x000ee20000300a00 */
[C---:B-1----:R-:W-:Y:S11]  /*3d1c0*/  HMMA.1688.F32.TF32 R132, R136.reuse, R116, R152 ;  /* 0x000000748884723c */ /* 0x042ff60000081098 */
[----:B------:R-:W-:Y:S11]  /*3d1d0*/  @!UPT UIADD3 URZ, URZ, URZ, URZ ;  /* 0x0000003f3f3ff290 */ /* 0x000ff6000fffe03f */
        /* <DEDUP_REMOVED lines=13> */
[----:B-1----:R-:W2:Y:S04]  /*3d2b0*/  LDL.LU.64 R152, [R1+0x29e0] ;  /* 0x0029e00001987983 */ /* 0x002ea80000300a00 */
[----:B------:R-:W2:Y:S01]  /*3d2c0*/  LDL.LU.64 R154, [R1+0x29e8] ;  /* 0x0029e800019a7983 */ /* 0x000ea20000300a00 */
[C---:B----4-:R-:W-:Y:S03]  /*3d2d0*/  HMMA.1688.F32.TF32 R172, R136.reuse, R108, R148 ;  /* 0x0000006c88ac723c */ /* 0x050fe60000081094 */
        /* <DEDUP_REMOVED lines=31> */
[C---:B------:R-:W-:Y:S08]  /*3d4d0*/  HMMA.1688.F32.TF32 R156, R136.reuse, R80, R156 ;  /* 0x00000050889c723c */ /* 0x040ff0000008109c */
[C---:B------:R-:W-:Y:S07]  /*3d4e0*/  HMMA.1688.F32.TF32 R152, R136.reuse, R76, R152 ;  /* 0x0000004c8898723c */ /* 0x040fee0000081098 */
[----:B------:R-:W-:Y:S04]  /*3d4f0*/  STL.64 [R1+0x410], R160 ;  /* 0x000410a001007387 */ /* 0x000fe80000100a00 */
[----:B------:R-:W-:Y:S04]  /*3d500*/  STL.64 [R1+0x418], R162 ;  /* 0x000418a201007387 */ /* 0x000fe80000100a00 */
[----:B------:R-:W2:Y:S01]  /*3d510*/  LDL.LU.64 R168, [R1+0x2990] ;  /* 0x0029900001a87983 */ /* 0x000ea20000300a00 */
[C---:B----4-:R-:W-:Y:S03]  /*3d520*/  HMMA.1688.F32.TF32 R148, R136.reuse, R72, R148 ;  /* 0x000000488894723c */ /* 0x050fe60000081094 */
[----:B------:R-:W-:Y:S04]  /*3d530*/  STL.64 [R1+0x400], R156 ;  /* 0x0004009c01007387 */ /* 0x000fe80000100a00 */
[----:B------:R-:W-:Y:S04]  /*3d540*/  STL.64 [R1+0x408], R158 ;  /* 0x0004089e01007387 */ /* 0x000fe80000100a00 */
[----:B------:R-:W4:Y:S04]  /*3d550*/  LDL.LU.64 R170, [R1+0x2998] ;  /* 0x0029980001aa7983 */ /* 0x000f280000300a00 */
[----:B------:R1:W-:Y:S04]  /*3d560*/  STL.64 [R1+0x3f0], R152 ;  /* 0x0003f09801007387 */ /* 0x0003e80000100a00 */
[----:B------:R1:W-:Y:S04]  /*3d570*/  STL.64 [R1+0x3f8], R154 ;  /* 0x0003f89a01007387 */ /* 0x0003e80000100a00 */
        /* <DEDUP_REMOVED lines=15> */
[C---:B-1----:R-:W-:Y:S03]  /*3d670*/  HMMA.1688.F32.TF32 R144, R136.reuse, R64, R132 ;  /* 0x000000408890723c */ /* 0x042fe60000081084 */
[----:B------:R-:W3:Y:S04]  /*3d680*/  LDL.LU.64 R132, [R1+0x2940] ;  /* 0x0029400001847983 */ /* 0x000ee80000300a00 */
[----:B------:R-:W3:Y:S11]  /*3d690*/  LDL.LU.64 R134, [R1+0x2948] ;  /* 0x0029480001867983 */ /* 0x000ef60000300a00 */
[----:B------:R-:W-:Y:S05]  /*3d6a0*/  @!UPT UIADD3 URZ, URZ, URZ, URZ ;  /* 0x0000003f3f3ff290 */ /* 0x000fea000fffe03f */
        /* <DEDUP_REMOVED lines=9> */
[----:B------:R-:W3:Y:S04]  /*3d740*/  LDL.LU.64 R156, [R1+0x2920] ;  /* 0x00292000019c7983 */ /* 0x000ee80000300a00 */
[----:B------:R-:W3:Y:S04]  /*3d750*/  LDL.LU.64 R158, [R1+0x2928] ;  /* 0x00292800019e7983 */ /* 0x000ee80000300a00 */
[----:B-1----:R-:W3:Y:S04]  /*3d760*/  LDL.LU.64 R140, [R1+0x2910] ;  /* 0x00291000018c7983 */ /* 0x002ee80000300a00 */
[----:B--2---:R-:W2:Y:S01]  /*3d770*/  LDL.LU.64 R142, [R1+0x2918] ;  /* 0x00291800018e7983 */ /* 0x004ea20000300a00 */
[C---:B----4-:R-:W-:Y:S08]  /*3d780*/  HMMA.1688.F32.TF32 R172, R136.reuse, R56, R168 ;  /* 0x0000003888ac723c */ /* 0x050ff000000810a8 */
[C---:B------:R-:W-:Y:S08]  /*3d790*/  HMMA.1688.F32.TF32 R168, R136.reuse, R52, R164 ;  /* 0x0000003488a8723c */ /* 0x040ff000000810a4 */
[C---:B------:R-:W-:Y:S07]  /*3d7a0*/  HMMA.1688.F32.TF32 R164, R136.reuse, R48, R152 ;  /* 0x0000003088a4723c */ /* 0x040fee0000081098 */
        /* <DEDUP_REMOVED lines=8> */
[C---:B-1----:R-:W-:Y:S08]  /*3d830*/  HMMA.1688.F32.TF32 R164, R136.reuse, R44, R160 ;  /* 0x0000002c88a4723c */ /* 0x042ff000000810a0 */
[C---:B---3--:R-:W-:Y:S01]  /*3d840*/  HMMA.1688.F32.TF32 R160, R136.reuse, R40, R148 ;  /* 0x0000002888a0723c */ /* 0x048fe20000081094 */
        /* <DEDUP_REMOVED lines=18> */
[----:B------:R-:W-:Y:S04]  /*3d970*/  STL.64 [R1+0x348], R162 ;  /* 0x000348a201007387 */ /* 0x000fe80000100a00 */
[----:B------:R-:W3:Y:S01]  /*3d980*/  LDL.LU.64 R164, [R1+0x120] ;  /* 0x0001200001a47983 */ /* 0x000ee20000300a00 */
[C---:B------:R-:W-:Y:S08]  /*3d990*/  HMMA.1688.F32.TF32 R156, R136.reuse, R28, R156 ;  /* 0x0000001c889c723c */ /* 0x040ff0000008109c */
[C---:B--2---:R-:W-:Y:S11]  /*3d9a0*/  HMMA.1688.F32.TF32 R140, R136.reuse, R24, R140 ;  /* 0x00000018888c723c */ /* 0x044ff6000008108c */
[----:B------:R-:W-:Y:S04]  /*3d9b0*/  @!UPT UIADD3 URZ, URZ, URZ, URZ ;  /* 0x0000003f3f3ff290 */ /* 0x000fe8000fffe03f */
[----:B------:R-:W-:Y:S04]  /*3d9c0*/  STL.64 [R1+0x330], R156 ;  /* 0x0003309c01007387 */ /* 0x000fe80000100a00 */
[----:B------:R-:W-:Y:S04]  /*3d9d0*/  STL.64 [R1+0x338], R158 ;  /* 0x0003389e01007387 */ /* 0x000fe80000100a00 */
[----:B------:R-:W2:Y:S04]  /*3d9e0*/  LDL.LU.64 R166, [R1+0x128] ;  /* 0x0001280001a67983 */ /* 0x000ea80000300a00 */
[----:B------:R1:W-:Y:S04]  /*3d9f0*/  STL.64 [R1+0x320], R140 ;  /* 0x0003208c01007387 */ /* 0x0003e80000100a00 */
[----:B------:R1:W-:Y:S04]  /*3da00*/  STL.64 [R1+0x328], R142 ;  /* 0x0003288e01007387 */ /* 0x0003e80000100a00 */
[----:B-1----:R-:W2:Y:S04]  /*3da10*/  LDL.LU.64 R140, [R1+0x110] ;  /* 0x00011000018c7983 */ /* 0x002ea80000300a00 */
[----:B------:R-:W2:Y:S04]  /*3da20*/  LDL.LU.64 R142, [R1+0x118] ;  /* 0x00011800018e7983 */ /* 0x000ea80000300a00 */
[----:B------:R-:W2:Y:S04]  /*3da30*/  LDL.LU.64 R160, [R1+0x28c0] ;  /* 0x0028c00001a07983 */ /* 0x000ea80000300a00 */
[----:B------:R-:W2:Y:S01]  /*3da40*/  LDL.LU.64 R162, [R1+0x28c8] ;  /* 0x0028c80001a27983 */ /* 0x000ea20000300a00 */
[C---:B----4-:R-:W-:Y:S11]  /*3da50*/  HMMA.1688.F32.TF32 R152, R136.reuse, R20, R152 ;  /* 0x000000148898723c */ /* 0x050ff60000081098 */
[----:B------:R-:W-:Y:S11]  /*3da60*/  @!UPT UIADD3 URZ, URZ, URZ, URZ ;  /* 0x0000003f3f3ff290 */ /* 0x000ff6000fffe03f */
[----:B------:R-:W-:Y:S01]  /*3da70*/  @!UPT UIADD3 URZ, URZ, URZ, URZ ;  /* 0x0000003f3f3ff290 */ /* 0x000fe2000fffe03f */
[----:B------:R1:W-:Y:S04]  /*3da80*/  STL.64 [R1+0x310], R152 ;  /* 0x0003109801007387 */ /* 0x0003e80000100a00 */
[----:B------:R4:W-:Y:S04]  /*3da90*/  STL.64 [R1+0x318], R154 ;  /* 0x0003189a01007387 */ /* 0x0009e80000100a00 */
[----:B------:R-:W2:Y:S04]  /*3daa0*/  LDL.LU.64 R156, [R1+0x28b0] ;  /* 0x0028b000019c7983 */ /* 0x000ea80000300a00 */
[----:B------:R-:W2:Y:S04]  /*3dab0*/  LDL.LU.64 R158, [R1+0x28b8] ;  /* 0x0028b800019e7983 */ /* 0x000ea80000300a00 */
[----:B-1----:R-:W2:Y:S04]  /*3dac0*/  LDL.LU.64 R152, [R1+0x28a0] ;  /* 0x0028a00001987983 */ /* 0x002ea80000300a00 */
[----:B----4-:R-:W4:Y:S01]  /*3dad0*/  LDL.LU.64 R154, [R1+0x28a8] ;  /* 0x0028a800019a7983 */ /* 0x010f220000300a00 */
[C---:B---3--:R-:W-:Y:S11]  /*3dae0*/  HMMA.1688.F32.TF32 R148, R136.reuse, R16, R148 ;  /* 0x000000108894723c */ /* 0x048ff60000081094 */
[----:B------:R-:W-:Y:S11]  /*3daf0*/  @!UPT UIADD3 URZ, URZ, URZ, URZ ;  /* 0x0000003f3f3ff290 */ /* 0x000ff6000fffe03f */
[----:B------:R-:W-:Y:S01]  /*3db00*/  @!UPT UIADD3 URZ, URZ, URZ, URZ ;  /* 0x0000003f3f3ff290 */ /* 0x000fe2000fffe03f */
        /* <DEDUP_REMOVED lines=15> */
[----:B--2---:R-:W-:Y:S08]  /*3dc00*/  HMMA.1688.F32.TF32 R136, R136, R240, R164 ;  /* 0x000000f08888723c */ /* 0x004ff000000810a4 */
[C---:B------:R-:W-:Y:S08]  /*3dc10*/  HMMA.1688.F32.TF32 R140, R196.reuse, R128, R140 ;  /* 0x00000080c48c723c */ /* 0x040ff0000008108c */
[C---:B------:R-:W-:Y:S07]  /*3dc20*/  HMMA.1688.F32.TF32 R160, R196.reuse, R124, R160 ;  /* 0x0000007cc4a0723c */ /* 0x040fee00000810a0 */
[----:B------:R-:W-:Y:S04]  /*3dc30*/  STL.64 [R1+0x54c8], R138 ;  /* 0x0054c88a01007387 */ /* 0x000fe80000100a00 */
[----:B------:R1:W-:Y:S04]  /*3dc40*/  STL.64 [R1+0x54c0], R136 ;  /* 0x0054c08801007387 */ /* 0x0003e80000100a00 */
[----:B------:R-:W-:Y:S04]  /*3dc50*/  STL [R1+0x54b8], R141 ;  /* 0x0054b88d01007387 */ /* 0x000fe80000100800 */
[----:B------:R-:W-:Y:S04]  /*3dc60*/  STL [R1+0x54b4], R142 ;  /* 0x0054b48e01007387 */ /* 0x000fe80000100800 */
[----:B------:R-:W-:Y:S04]  /*3dc70*/  STL [R1+0x54b0], R143 ;  /* 0x0054b08f01007387 */ /* 0x000fe80000100800 */
[----:B-1----:R-:W2:Y:S04]  /*3dc80*/  LDL.LU.64 R136, [R1+0x2860] ;  /* 0x0028600001887983 */ /* 0x002ea80000300a00 */
[----:B------:R-:W-:Y:S04]  /*3dc90*/  STL.64 [R1+0x2d0], R160 ;  /* 0x0002d0a001007387 */ /* 0x000fe80000100a00 */
[----:B------:R-:W-:Y:S04]  /*3dca0*/  STL.64 [R1+0x2d8], R162 ;  /* 0x0002d8a201007387 */ /* 0x000fe80000100a00 */
[----:B------:R-:W2:Y:S01]  /*3dcb0*/  LDL.LU.64 R138, [R1+0x2868] ;  /* 0x00286800018a7983 */ /* 0x000ea20000300a00 */
        /* <DEDUP_REMOVED lines=15> */
[----:B------:R-:W-:Y:S01]  /*3ddb0*/  STL.64 [R1+0x2a0], R156 ;  /* 0x0002a09c01007387 */ /* 0x000fe20000100a00 */
[C---:B------:R-:W-:Y:S03]  /*3ddc0*/  HMMA.1688.F32.TF32 R148, R196.reuse, R108, R148 ;  /* 0x0000006cc494723c */ /* 0x040fe60000081094 */
[----:B------:R-:W-:Y:S04]  /*3ddd0*/  STL.64 [R1+0x2a8], R158 ;  /* 0x0002a89e01007387 */ /* 0x000fe80000100a00 */
[----:B------:R-:W3:Y:S04]  /*3dde0*/  LDL.LU.64 R164, [R1+0x2830] ;  /* 0x0028300001a47983 */ /* 0x000ee80000300a00 */
[----:B------:R-:W3:Y:S01]  /*3ddf0*/  LDL.LU.64 R166, [R1+0x2838] ;  /* 0x0028380001a67983 */ /* 0x000ee20000300a00 */
[C---:B------:R-:W-:Y:S11]  /*3de00*/  HMMA.1688.F32.TF32 R144, R196.reuse, R104, R144 ;  /* 0x00000068c490723c */ /* 0x040ff60000081090 */
[----:B------:R1:W-:Y:S04]  /*3de10*/  STL.64 [R1+0x290], R148 ;  /* 0x0002909401007387 */ /* 0x0003e80000100a00 */
[----:B------:R1:W-:Y:S04]  /*3de20*/  STL.64 [R1+0x298], R150 ;  /* 0x0002989601007387 */ /* 0x0003e80000100a00 */
[----:B------:R-:W3:Y:S04]  /*3de30*/  LDL.LU.64 R160, [R1+0x2820] ;  /* 0x0028200001a07983 */ /* 0x000ee80000300a00 */
[----:B------:R-:W3:Y:S04]  /*3de40*/  LDL.LU.64 R162, [R1+0x2828] ;  /* 0x0028280001a27983 */ /* 0x000ee80000300a00 */
[----:B------:R1:W-:Y:S04]  /*3de50*/  STL.64 [R1+0x280], R144 ;  /* 0x0002809001007387 */ /* 0x0003e80000100a00 */
[----:B------:R1:W-:Y:S04]  /*3de60*/  STL.64 [R1+0x288], R146 ;  /* 0x0002889201007387 */ /* 0x0003e80000100a00 */
[----:B-1----:R-:W3:Y:S04]  /*3de70*/  LDL.LU.64 R148, [R1+0x2810] ;  /* 0x0028100001947983 */ /* 0x002ee80000300a00 */
[----:B------:R-:W3:Y:S04]  /*3de80*/  LDL.LU.64 R150, [R1+0x2818] ;  /* 0x0028180001967983 */ /* 0x000ee80000300a00 */
[----:B------:R-:W3:Y:S04]  /*3de90*/  LDL.LU.64 R144, [R1+0x2800] ;  /* 0x0028000001907983 */ /* 0x000ee80000300a00 */
[----:B------:R-:W3:Y:S01]  /*3dea0*/  LDL.LU.64 R146, [R1+0x2808] ;  /* 0x0028080001927983 */ /* 0x000ee20000300a00 */
[C---:B--2---:R-:W-:Y:S11]  /*3deb0*/  HMMA.1688.F32.TF32 R156, R196.reuse, R100, R136 ;  /* 0x00000064c49c723c */ /* 0x044ff60000081088 */
[----:B------:R-:W-:Y:S11]  /*3dec0*/  @!UPT UIADD3 URZ, URZ, URZ, URZ ;  /* 0x0000003f3f3ff290 */ /* 0x000ff6000fffe03f */
[----:B------:R-:W-:Y:S02]  /*3ded0*/  @!UPT UIADD3 URZ, URZ, URZ, URZ ;  /* 0x0000003f3f3ff290 */ /* 0x000fe4000fffe03f */
[----:B------:R-:W-:Y:S01]  /*3dee0*/  MOV R139, R156 ;  /* 0x0000009c008b7202 */ /* 0x000fe20000000f00 */
[----:B------:R-:W-:Y:S02]  /*3def0*/  IMAD.MOV.U32 R136, RZ, RZ, R159 ;  /* 0x000000ffff887224 */ /* 0x000fe400078e009f */
[----:B------:R-:W-:Y:S02]  /*3df00*/  IMAD.MOV.U32 R138, RZ, RZ, R157 ;  /* 0x000000ffff8a7224 */ /* 0x000fe400078e009d */
[----:B------:R-:W-:Y:S01]  /*3df10*/  IMAD.MOV.U32 R137, RZ, RZ, R158 ;  /* 0x000000ffff897224 */ /* 0x000fe200078e009e */
[----:B------:R-:W-:Y:S04]  /*3df20*/  STL [R1+0x550c], R139 ;  /* 0x00550c8b01007387 */ /* 0x000fe80000100800 */
[----:B------:R-:W-:Y:S04]  /*3df30*/  STL [R1+0x5508], R136 ;  /* 0x0055088801007387 */ /* 0x000fe80000100800 */
[----:B------:R-:W-:Y:S04]  /*3df40*/  STL [R1+0x5504], R138 ;  /* 0x0055048a01007387 */ /* 0x000fe80000100800 */
[----:B------:R4:W-:Y:S02]  /*3df50*/  STL [R1+0x5500], R137 ;  /* 0x0055008901007387 */ /* 0x0009e40000100800 */
[C---:B----4-:R-:W-:Y:S02]  /*3df60*/  HMMA.1688.F32.TF32 R136, R196.reuse, R96, R152 ;  /* 0x00000060c488723c */ /* 0x050fe40000081098 */
[----:B------:R-:W2:Y:S04]  /*3df70*/  LDL.LU.64 R152, [R1+0x27f0] ;  /* 0x0027f00001987983 */ /* 0x000ea80000300a00 */
[----:B------:R-:W2:Y:S11]  /*3df80*/  LDL.LU.64 R154, [R1+0x27f8] ;  /* 0x0027f800019a7983 */ /* 0x000eb60000300a00 */
[----:B------:R-:W-:Y:S06]  /*3df90*/  @!UPT UIADD3 URZ, URZ, URZ, URZ ;  /* 0x0000003f3f3ff290 */ /* 0x000fec000fffe03f */
[----:B------:R-:W-:Y:S04]  /*3dfa0*/  STL.64 [R1+0x260], R136 ;  /* 0x0002608801007387 */ /* 0x000fe80000100a00 */
[----:B------:R-:W-:Y:S04]  /*3dfb0*/  STL.64 [R1+0x268], R138 ;  /* 0x0002688a01007387 */ /* 0x000fe80000100a00 */
[----:B------:R-:W4:Y:S04]  /*3dfc0*/  LDL.LU.64 R156, [R1+0x130] ;  /* 0x00013000019c7983 */ /* 0x000f280000300a00 */
[----:B------:R-:W4:Y:S01]  /*3dfd0*/  LDL.LU.64 R158, [R1+0x138] ;  /* 0x00013800019e7983 */ /* 0x000f220000300a00 */
[C---:B---3--:R-:W-:Y:S11]  /*3dfe0*/  HMMA.1688.F32.TF32 R132, R196.reuse, R92, R132 ;  /* 0x0000005cc484723c */ /* 0x048ff60000081084 */
[----:B------:R-:W-:Y:S11]  /*3dff0*/  @!UPT UIADD3 URZ, URZ, URZ, URZ ;  /* 0x0000003f3f3ff290 */ /* 0x000ff6000fffe03f */
[----:B------:R-:W-:Y:S01]  /*3e000*/  @!UPT UIADD3 URZ, URZ, URZ, URZ ;  /* 0x0000003f3f3ff290 */ /* 0x000fe2000fffe03f */
[----:B------:R1:W-:Y:S04]  /*3e010*/  STL.64 [R1+0x250], R132 ;  /* 0x0002508401007387 */ /* 0x0003e80000100a00 */
[----:B------:R3:W-:Y:S04]  /*3e020*/  STL.64 [R1+0x258], R134 ;  /* 0x0002588601007387 */ /* 0x0007e80000100a00 */
[----:B-1----:R-:W4:Y:S04]  /*3e030*/  LDL.LU.64 R132, [R1+0x27e0] ;  /* 0x0027e00001847983 */ /* 0x002f280000300a00 */
[----:B---3--:R-:W3:Y:S04]  /*3e040*/  LDL.LU.64 R134, [R1+0x27e8] ;  /* 0x0027e80001867983 */ /* 0x008ee80000300a00 */
[----:B------:R-:W3:Y:S01]  /*3e050*/  LDL.LU.64 R136, [R1+0x27d0] ;  /* 0x0027d00001887983 */ /* 0x000ee20000300a00 */
[C---:B------:R-:W-:Y:S03]  /*3e060*/  HMMA.1688.F32.TF32 R164, R196.reuse, R88, R164 ;  /* 0x00000058c4a4723c */ /* 0x040fe600000810a4 */
[----:B------:R-:W3:Y:S05]  /*3e070*/  LDL.LU.64 R138, [R1+0x27d8] ;  /* 0x0027d800018a7983 */ /* 0x000eea0000300a00 */
[C---:B------:R-:W-:Y:S11]  /*3e080*/  HMMA.1688.F32.TF32 R160, R196.reuse, R84, R160 ;  /* 0x00000054c4a0723c */ /* 0x040ff600000810a0 */
[----:B------:R-:W-:Y:S05]  /*3e090*/  @!UPT UIADD3 URZ, URZ, URZ, URZ ;  /* 0x0000003f3f3ff290 */ /* 0x000fea000fffe03f */
[----:B------:R-:W-:Y:S02]  /*3e0a0*/  IMAD.MOV.U32 R142, RZ, RZ, R165 ;  /* 0x000000ffff8e7224 */ /* 0x000fe400078e00a5 */
[----:B------:R-:W-:Y:S02]  /*3e0b0*/  IMAD.MOV.U32 R143, RZ, RZ, R166 ;  /* 0x000000ffff8f7224 */ /* 0x000fe400078e00a6 */
[----:B------:R-:W-:Y:S01]  /*3e0c0*/  IMAD.MOV.U32 R141, RZ, RZ, R164 ;  /* 0x000000ffff8d7224 */ /* 0x000fe200078e00a4 */
[C---:B------:R-:W-:Y:S01]  /*3e0d0*/  HMMA.1688.F32.TF32 R148, R196.reuse, R80, R148 ;  /* 0x00000050c494723c */ /* 0x040fe20000081094 */
[----:B------:R-:W-:Y:S04]  /*3e0e0*/  STL [R1+0x24c], R167 ;  /* 0x00024ca701007387 */ /* 0x000fe80000100800 */
[----:B------:R-:W-:Y:S04]  /*3e0f0*/  STL.64 [R1+0x54d8], R142 ;  /* 0x0054d88e01007387 */ /* 0x000fe80000100a00 */
[----:B------:R1:W-:Y:S04]  /*3e100*/  STL.64 [R1+0x54d0], R140 ;  /* 0x0054d08c01007387 */ /* 0x0003e80000100a00 */
[----:B------:R-:W-:Y:S04]  /*3e110*/  STL.64 [R1+0x230], R160 ;  /* 0x000230a001007387 */ /* 0x000fe80000100a00 */
[----:B------:R-:W-:Y:S01]  /*3e120*/  STL.64 [R1+0x238], R162 ;  /* 0x000238a201007387 */ /* 0x000fe20000100a00 */
[C---:B-1----:R-:W-:Y:S03]  /*3e130*/  HMMA.1688.F32.TF32 R140, R196.reuse, R76, R144 ;  /* 0x0000004cc48c723c */ /* 0x042fe60000081090 */
[----:B------:R-:W3:Y:S04]  /*3e140*/  LDL.LU.64 R144, [R1+0x27c0] ;  /* 0x0027c00001907983 */ /* 0x000ee80000300a00 */
[----:B------:R1:W-:Y:S04]  /*3e150*/  STL.64 [R1+0x220], R148 ;  /* 0x0002209401007387 */ /* 0x0003e80000100a00 */
[----:B------:R1:W-:Y:S04]  /*3e160*/  STL.64 [R1+0x228], R150 ;  /* 0x0002289601007387 */ /* 0x0003e80000100a00 */
[----:B------:R-:W3:Y:S08]  /*3e170*/  LDL.LU.64 R146, [R1+0x27c8] ;  /* 0x0027c80001927983 */ /* 0x000ef00000300a00 */
[----:B------:R-:W-:Y:S04]  /*3e180*/  STL.64 [R1+0x210], R140 ;  /* 0x0002108c01007387 */ /* 0x000fe80000100a00 */
        /* <DEDUP_REMOVED lines=8> */
[----:B------:R3:W-:Y:S01]  /*3e210*/  STL.64 [R1+0x208], R142 ;  /* 0x0002088e01007387 */ /* 0x0007e20000100a00 */
[C---:B----4-:R-:W-:Y:S08]  /*3e220*/  HMMA.1688.F32.TF32 R156, R196.reuse, R68, R156 ;  /* 0x00000044c49c723c */ /* 0x050ff0000008109c */
[C---:B---3--:R-:W-:Y:S01]  /*3e230*/  HMMA.1688.F32.TF32 R140, R196.reuse, R64, R132 ;  /* 0x00000040c48c723c */ /* 0x048fe20000081084 */
[----:B------:R-:W3:Y:S11]  /*3e240*/  LDL.LU.64 R132, [R1+0x2790] ;  /* 0x0027900001847983 */ /* 0x000ef60000300a00 */
[----:B------:R-:W-:Y:S03]  /*3e250*/  @!UPT UIADD3 URZ, URZ, URZ, URZ ;  /* 0x0000003f3f3ff290 */ /* 0x000fe6000fffe03f */
[----:B------:R-:W-:Y:S04]  /*3e260*/  STL.64 [R1+0x130], R156 ;  /* 0x0001309c01007387 */ /* 0x000fe80000100a00 */
[----:B------:R-:W-:Y:S04]  /*3e270*/  STL.64 [R1+0x138], R158 ;  /* 0x0001389e01007387 */ /* 0x000fe80000100a00 */
[----:B------:R-:W3:Y:S04]  /*3e280*/  LDL.LU.64 R134, [R1+0x2798] ;  /* 0x0027980001867983 */ /* 0x000ee80000300a00 */
[----:B------:R-:W-:Y:S04]  /*3e290*/  STL.64 [R1+0x120], R140 ;  /* 0x0001208c01007387 */ /* 0x000fe80000100a00 */
[----:B------:R1:W-:Y:S04]  /*3e2a0*/  STL.64 [R1+0x128], R142 ;  /* 0x0001288e01007387 */ /* 0x0003e80000100a00 */
[----:B------:R-:W4:Y:S04]  /*3e2b0*/  LDL.LU.64 R160, [R1+0x2780] ;  /* 0x0027800001a07983 */ /* 0x000f280000300a00 */
[----:B------:R-:W4:Y:S01]  /*3e2c0*/  LDL.LU.64 R162, [R1+0x2788] ;  /* 0x0027880001a27983 */ /* 0x000f220000300a00 */
[C---:B-1----:R-:W-:Y:S03]  /*3e2d0*/  HMMA.1688.F32.TF32 R140, R196.reuse, R60, R136 ;  /* 0x0000003cc48c723c */ /* 0x042fe60000081088 */
[----:B------:R-:W4:Y:S04]  /*3e2e0*/  LDL.LU.64 R164, [R1+0x2770] ;  /* 0x0027700001a47983 */ /* 0x000f280000300a00 */
[----:B------:R-:W4:Y:S11]  /*3e2f0*/  LDL.LU.64 R166, [R1+0x2778] ;  /* 0x0027780001a67983 */ /* 0x000f360000300a00 */
[----:B------:R-:W-:Y:S06]  /*3e300*/  @!UPT UIADD3 URZ, URZ, URZ, URZ ;  /* 0x0000003f3f3ff290 */ /* 0x000fec000fffe03f */
[----:B------:R-:W-:Y:S01]  /*3e310*/  MOV R139, R140 ;  /* 0x0000008c008b7202 */ /* 0x000fe20000000f00 */
[----:B------:R-:W-:Y:S02]  /*3e320*/  IMAD.MOV.U32 R138, RZ, RZ, R142 ;  /* 0x000000ffff8a7224 */ /* 0x000fe400078e008e */
[----:B------:R-:W-:Y:S02]  /*3e330*/  IMAD.MOV.U32 R136, RZ, RZ, R141 ;  /* 0x000000ffff887224 */ /* 0x000fe400078e008d */
[----:B------:R-:W-:Y:S01]  /*3e340*/  IMAD.MOV.U32 R137, RZ, RZ, R143 ;  /* 0x000000ffff897224 */ /* 0x000fe200078e008f */
[----:B------:R-:W4:Y:S04]  /*3e350*/  LDL.LU.64 R140, [R1+0x2760] ;  /* 0x00276000018c7983 */ /* 0x000f280000300a00 */
[----:B------:R-:W4:Y:S01]  /*3e360*/  LDL.LU.64 R142, [R1+0x2768] ;  /* 0x00276800018e7983 */ /* 0x000f220000300a00 */
[C---:B------:R-:W-:Y:S03]  /*3e370*/  HMMA.1688.F32.TF32 R144, R196.reuse, R56, R144 ;  /* 0x00000038c490723c */ /* 0x040fe60000081090 */
[----:B------:R-:W-:Y:S04]  /*3e380*/  STL.64 [R1+0x5518], R138 ;  /* 0x0055188a01007387 */ /* 0x000fe80000100a00 */
[----:B------:R1:W-:Y:S04]  /*3e390*/  STL.64 [R1+0x5510], R136 ;  /* 0x0055108801007387 */ /* 0x0003e80000100a00 */
[----:B------:R-:W4:Y:S04]  /*3e3a0*/  LDL.LU.64 R172, [R1+0x2750] ;  /* 0x0027500001ac7983 */ /* 0x000f280000300a00 */
[----:B------:R-:W4:Y:S08]  /*3e3b0*/  LDL.LU.64 R174, [R1+0x2758] ;  /* 0x0027580001ae7983 */ /* 0x000f300000300a00 */
[----:B------:R-:W-:Y:S04]  /*3e3c0*/  STL.64 [R1+0x5438], R146 ;  /* 0x0054389201007387 */ /* 0x000fe80000100a00 */
[----:B------:R1:W-:Y:S01]  /*3e3d0*/  STL.64 [R1+0x5430], R144 ;  /* 0x0054309001007387 */ /* 0x0003e20000100a00 */
[C---:B------:R-:W-:Y:S03]  /*3e3e0*/  HMMA.1688.F32.TF32 R148, R196.reuse, R52, R148 ;  /* 0x00000034c494723c */ /* 0x040fe60000081094 */
[----:B------:R-:W4:Y:S04]  /*3e3f0*/  LDL.LU.64 R176, [R1+0x2740] ;  /* 0x0027400001b07983 */ /* 0x000f280000300a00 */
[----:B------:R-:W4:Y:S04]  /*3e400*/  LDL.LU.64 R178, [R1+0x2748] ;  /* 0x0027480001b27983 */ /* 0x000f280000300a00 */
[----:B------:R-:W4:Y:S04]  /*3e410*/  LDL.LU.64 R180, [R1+0x2730] ;  /* 0x0027300001b47983 */ /* 0x000f280000300a00 */
[----:B------:R-:W4:Y:S08]  /*3e420*/  LDL.LU.64 R182, [R1+0x2738] ;  /* 0x0027380001b67983 */ /* 0x000f300000300a00 */
[----:B------:R-:W-:Y:S04]  /*3e430*/  STL.64 [R1+0x5448], R150 ;  /* 0x0054489601007387 */ /* 0x000fe80000100a00 */
[----:B------:R-:W-:Y:S04]  /*3e440*/  STL.64 [R1+0x5440], R148 ;  /* 0x0054409401007387 */ /* 0x000fe80000100a00 */
[----:B-1----:R-:W4:Y:S04]  /*3e450*/  LDL.LU.64 R136, [R1+0x2720] ;  /* 0x0027200001887983 */ /* 0x002f280000300a00 */
[----:B------:R-:W4:Y:S01]  /*3e460*/  LDL.LU.64 R138, [R1+0x2728] ;  /* 0x00272800018a7983 */ /* 0x000f220000300a00 */
[C---:B--2---:R-:W-:Y:S11]  /*3e470*/  HMMA.1688.F32.TF32 R152, R196.reuse, R48, R152 ;  /* 0x00000030c498723c */ /* 0x044ff60000081098 */
[----:B------:R-:W-:Y:S11]  /*3e480*/  @!UPT UIADD3 URZ, URZ, URZ, URZ ;  /* 0x0000003f3f3ff290 */ /* 0x000ff6000fffe03f */
[----:B------:R-:W-:Y:S01]  /*3e490*/  @!UPT UIADD3 URZ, URZ, URZ, URZ ;  /* 0x0000003f3f3ff290 */ /* 0x000fe2000fffe03f */
[----:B------:R-:W-:Y:S04]  /*3e4a0*/  STL.64 [R1+0x5458], R154 ;  /* 0x0054589a01007387 */ /* 0x000fe80000100a00 */
[----:B------:R1:W-:Y:S01]  /*3e4b0*/  STL.64 [R1+0x5450], R152 ;  /* 0x0054509801007387 */ /* 0x0003e20000100a00 */
[C---:B---3--:R-:W-:Y:S03]  /*3e4c0*/  HMMA.1688.F32.TF32 R156, R196.reuse, R44, R132 ;  /* 0x0000002cc49c723c */ /* 0x048fe60000081084 */
[----:B------:R-:W2:Y:S04]  /*3e4d0*/  LDL.LU.64 R132, [R1+0x2710] ;  /* 0x0027100001847983 */ /* 0x000ea80000300a00 */
[----:B------:R-:W2:Y:S01]  /*3e4e0*/  LDL.LU.64 R134, [R1+0x2718] ;  /* 0x0027180001867983 */ /* 0x000ea20000300a00 */
[C---:B----4-:R-:W-:Y:S08]  /*3e4f0*/  HMMA.1688.F32.TF32 R160, R196.reuse, R40, R160 ;  /* 0x00000028c4a0723c */ /* 0x050ff000000810a0 */
[C---:B------:R-:W-:Y:S07]  /*3e500*/  HMMA.1688.F32.TF32 R164, R196.reuse, R36, R164 ;  /* 0x00000024c4a4723c */ /* 0x040fee00000810a4 */
[----:B------:R-:W-:Y:S04]  /*3e510*/  STL.64 [R1+0x5468], R158 ;  /* 0x0054689e01007387 */ /* 0x000fe80000100a00 */
[----:B------:R-:W-:Y:S04]  /*3e520*/  STL.64 [R1+0x5460], R156 ;  /* 0x0054609c01007387 */ /* 0x000fe80000100a00 */
[----:B------:R-:W-:Y:S01]  /*3e530*/  STL.64 [R1+0x5478], R162 ;  /* 0x005478a201007387 */ /* 0x000fe20000100a00 */
[C---:B------:R-:W-:Y:S03]  /*3e540*/  HMMA.1688.F32.TF32 R168, R196.reuse, R32, R140 ;  /* 0x00000020c4a8723c */ /* 0x040fe6000008108c */
[----:B------:R-:W-:Y:S04]  /*3e550*/  STL.64 [R1+0x5470], R160 ;  /* 0x005470a001007387 */ /* 0x000fe80000100a00 */
[----:B------:R-:W3:Y:S04]  /*3e560*/  LDL.LU.64 R144, [R1+0x2700] ;  /* 0x0027000001907983 */ /* 0x000ee80000300a00 */
[----:B------:R-:W3:Y:S04]  /*3e570*/  LDL.LU.64 R146, [R1+0x2708] ;  /* 0x0027080001927983 */ /* 0x000ee80000300a00 */
[----:B------:R-:W-:Y:S01]  /*3e580*/  STL.64 [R1+0x5488], R166 ;  /* 0x005488a601007387 */ /* 0x000fe20000100a00 */
[C---:B------:R-:W-:Y:S03]  /*3e590*/  HMMA.1688.F32.TF32 R172, R196.reuse, R28, R172 ;  /* 0x0000001cc4ac723c */ /* 0x040fe600000810ac */
[----:B------:R-:W-:Y:S04]  /*3e5a0*/  STL.64 [R1+0x5480], R164 ;  /* 0x005480a401007387 */ /* 0x000fe80000100a00 */
[----:B------:R-:W4:Y:S04]  /*3e5b0*/  LDL.LU.64 R140, [R1+0x2070] ;  /* 0x00207000018c7983 */ /* 0x000f280000300a00 */
[----:B------:R-:W4:Y:S01]  /*3e5c0*/  LDL.LU.64 R142, [R1+0x2078] ;  /* 0x00207800018e7983 */ /* 0x000f220000300a00 */
[C---:B------:R-:W-:Y:S08]  /*3e5d0*/  HMMA.1688.F32.TF32 R176, R196.reuse, R24, R176 ;  /* 0x00000018c4b0723c */ /* 0x040ff000000810b0 */
[C---:B------:R-:W-:Y:S01]  /*3e5e0*/  HMMA.1688.F32.TF32 R180, R196.reuse, R20, R180 ;  /* 0x00000014c4b4723c */ /* 0x040fe200000810b4 */
[----:B------:R-:W-:Y:S04]  /*3e5f0*/  STL.64 [R1+0x5498], R170 ;  /* 0x005498aa01007387 */ /* 0x000fe80000100a00 */
[----:B------:R-:W-:Y:S04]  /*3e600*/  STL.64 [R1+0x5490], R168 ;  /* 0x005490a801007387 */ /* 0x000fe80000100a00 */
[----:B------:R-:W-:Y:S04]  /*3e610*/  STL.64 [R1+0x54a8], R174 ;  /* 0x0054a8ae01007387 */ /* 0x000fe80000100a00 */
[----:B------:R-:W-:Y:S04]  /*3e620*/  STL.64 [R1+0x54a0], R172 ;  /* 0x0054a0ac01007387 */ /* 0x000fe80000100a00 */
[----:B------:R-:W-:Y:S04]  /*3e630*/  STL.64 [R1+0x54e8], R178 ;  /* 0x0054e8b201007387 */ /* 0x000fe80000100a00 */
[----:B------:R-:W-:Y:S01]  /*3e640*/  STL.64 [R1+0x54e0], R176 ;  /* 0x0054e0b001007387 */ /* 0x000fe20000100a00 */
[C---:B------:R-:W-:Y:S03]  /*3e650*/  HMMA.1688.F32.TF32 R184, R196.reuse, R16, R136 ;  /* 0x00000010c4b8723c */ /* 0x040fe60000081088 */
[----:B-1----:R-:W4:Y:S04]  /*3e660*/  LDL.LU.64 R152, [R1+0x2020] ;  /* 0x0020200001987983 */ /* 0x002f280000300a00 */
[----:B------:R-:W4:Y:S04]  /*3e670*/  LDL.LU.64 R154, [R1+0x2028] ;  /* 0x00202800019a7983 */ /* 0x000f280000300a00 */
[----:B------:R-:W-:Y:S04]  /*3e680*/  STL.64 [R1+0x54f8], R182 ;  /* 0x0054f8b601007387 */ /* 0x000fe80000100a00 */
[----:B------:R-:W-:Y:S04]  /*3e690*/  STL.64 [R1+0x54f0], R180 ;  /* 0x0054f0b401007387 */ /* 0x000fe80000100a00 */
[----:B------:R-:W4:Y:S04]  /*3e6a0*/  LDL.LU.64 R136, [R1+0x2010] ;  /* 0x0020100001887983 */ /* 0x000f280000300a00 */
[----:B------:R-:W4:Y:S04]  /*3e6b0*/  LDL.LU.64 R138, [R1+0x2018] ;  /* 0x00201800018a7983 */ /* 0x000f280000300a00 */
[----:B------:R-:W-:Y:S04]  /*3e6c0*/  STL.64 [R1+0x5538], R186 ;  /* 0x005538ba01007387 */ /* 0x000fe80000100a00 */
[----:B------:R-:W-:Y:S01]  /*3e6d0*/  STL.64 [R1+0x5530], R184 ;  /* 0x005530b801007387 */ /* 0x000fe20000100a00 */
[C---:B--2---:R-:W-:Y:S03]  /*3e6e0*/  HMMA.1688.F32.TF32 R188, R196.reuse, R12, R132 ;  /* 0x0000000cc4bc723c */ /* 0x044fe60000081084 */
[----:B------:R-:W2:Y:S04]  /*3e6f0*/  LDL.LU.64 R132, [R1+0x2000] ;  /* 0x0020000001847983 */ /* 0x000ea80000300a00 */
[----:B------:R-:W2:Y:S11]  /*3e700*/  LDL.LU.64 R134, [R1+0x2008] ;  /* 0x0020080001867983 */ /* 0x000eb60000300a00 */
[----:B------:R-:W-:Y:S05]  /*3e710*/  @!UPT UIADD3 URZ, URZ, URZ, URZ ;  /* 0x0000003f3f3ff290 */ /* 0x000fea000fffe03f */
[----:B------:R-:W-:Y:S04]  /*3e720*/  STL [R1+0x5398], R188 ;  /* 0x005398bc01007387 */ /* 0x000fe80000100800 */
[----:B------:R-:W-:Y:S04]  /*3e730*/  STL [R1+0x5394], R189 ;  /* 0x005394bd01007387 */ /* 0x000fe80000100800 */
[----:B------:R-:W-:Y:S04]  /*3e740*/  STL [R1+0x5390], R190 ;  /* 0x005390be01007387 */ /* 0x000fe80000100800 */
[----:B------:R-:W-:Y:S04]  /*3e750*/  STL [R1+0x538c], R191 ;  /* 0x00538cbf01007387 */ /* 0x000fe80000100800 */
[----:B------:R-:W2:Y:S04]  /*3e760*/  LDL.LU.64 R148, [R1+0x1ff0] ;  /* 0x001ff00001947983 */ /* 0x000ea80000300a00 */
[----:B------:R-:W2:Y:S01]  /*3e770*/  LDL.LU.64 R150, [R1+0x1ff8] ;  /* 0x001ff80001967983 */ /* 0x000ea20000300a00 */
[C---:B---3--:R-:W-:Y:S08]  /*3e780*/  HMMA.1688.F32.TF32 R192, R196.reuse, R8, R144 ;  /* 0x00000008c4c0723c */ /* 0x048ff00000081090 */
[----:B----4-:R-:W-:Y:S11]  /*3e790*/  HMMA.1688.F32.TF32 R196, R196, R240, R140 ;  /* 0x000000f0c4c4723c */ /* 0x010ff6000008108c */
[----:B------:R-:W-:Y:S04]  /*3e7a0*/  @!UPT UIADD3 URZ, URZ, URZ, URZ ;  /* 0x0000003f3f3ff290 */ /* 0x000fe8000fffe03f */
[----:B------:R-:W-:Y:S04]  /*3e7b0*/  STL [R1+0x53a8], R192 ;  /* 0x0053a8c001007387 */ /* 0x000fe80000100800 */
[----:B------:R-:W-:Y:S04]  /*3e7c0*/  STL [R1+0x53a4], R193 ;  /* 0x0053a4c101007387 */ /* 0x000fe80000100800 */
[----:B------:R-:W-:Y:S04]  /*3e7d0*/  STL [R1+0x53a0], R194 ;  /* 0x0053a0c201007387 */ /* 0x000fe80000100800 */
[----:B------:R-:W-:Y:S04]  /*3e7e0*/  STL [R1+0x539c], R195 ;  /* 0x00539cc301007387 */ /* 0x000fe80000100800 */
[----:B------:R-:W3:Y:S04]  /*3e7f0*/  LDL.LU.64 R144, [R1+0x1fe0] ;  /* 0x001fe00001907983 */ /* 0x000ee80000300a00 */
[----:B------:R-:W3:Y:S04]  /*3e800*/  LDL.LU.64 R146, [R1+0x1fe8] ;  /* 0x001fe80001927983 */ /* 0x000ee80000300a00 */
[----:B------:R-:W4:Y:S04]  /*3e810*/  LDL.LU.64 R140, [R1+0x1fd0] ;  /* 0x001fd000018c7983 */ /* 0x000f280000300a00 */
[----:B------:R-:W4:Y:S01]  /*3e820*/  LDL.LU.64 R142, [R1+0x1fd8] ;  /* 0x001fd800018e7983 */ /* 0x000f220000300a00 */
[C---:B------:R-:W-:Y:S03]  /*3e830*/  HMMA.1688.F32.TF32 R200, R232.reuse, R128, R152 ;  /* 0x00000080e8c8723c */ /* 0x040fe60000081098 */
[----:B------:R-:W-:Y:S05]  /*3e840*/  STL [R1+0x53b4], R196 ;  /* 0x0053b4c401007387 */ /* 0x000fea0000100800 */
[C---:B------:R-:W-:Y:S01]  /*3e850*/  HMMA.1688.F32.TF32 R204, R232.reuse, R124, R136 ;  /* 0x0000007ce8cc723c */ /* 0x040fe20000081088 */
[----:B------:R-:W-:Y:S04]  /*3e860*/  STL [R1+0x53b0], R197 ;  /* 0x0053b0c501007387 */ /* 0x000fe80000100800 */
[----:B------:R-:W-:Y:S04]  /*3e870*/  STL [R1+0x53ac], R198 ;  /* 0x0053acc601007387 */ /* 0x000fe80000100800 */
[----:B------:R-:W-:Y:S06]  /*3e880*/  STL [R1+0x5388], R199 ;  /* 0x005388c701007387 */ /* 0x000fec0000100800 */
        /* <DEDUP_REMOVED lines=8> */
[----:B------:R-:W4:Y:S04]  /*3e910*/  LDL.LU.64 R136, [R1+0x1fc0] ;  /* 0x001fc00001887983 */ /* 0x000f280000300a00 */
[----:B------:R-:W4:Y:S01]  /*3e920*/  LDL.LU.64 R138, [R1+0x1fc8] ;  /* 0x001fc800018a7983 */ /* 0x000f220000300a00 */
[C---:B--2---:R-:W-:Y:S03]  /*3e930*/  HMMA.1688.F32.TF32 R208, R232.reuse, R120, R132 ;  /* 0x00000078e8d0723c */ /* 0x044fe60000081084 */
[----:B------:R-:W4:Y:S04]  /*3e940*/  LDL.LU.64 R132, [R1+0x1230] ;  /* 0x0012300001847983 */ /* 0x000f280000300a00 */
[----:B------:R-:W4:Y:S01]  /*3e950*/  LDL.LU.64 R134, [R1+0x1238] ;  /* 0x0012380001867983 */ /* 0x000f220000300a00 */
[C---:B------:R-:W-:Y:S11]  /*3e960*/  HMMA.1688.F32.TF32 R212, R232.reuse, R116, R148 ;  /* 0x00000074e8d4723c */ /* 0x040ff60000081094 */
[----:B------:R-:W-:Y:S04]  /*3e970*/  @!UPT UIADD3 URZ, URZ, URZ, URZ ;  /* 0x0000003f3f3ff290 */ /* 0x000fe8000fffe03f */
[----:B------:R1:W-:Y:S04]  /*3e980*/  STL [R1+0x53d8], R208 ;  /* 0x0053d8d001007387 */ /* 0x0003e80000100800 */
[----:B------:R-:W-:Y:S04]  /*3e990*/  STL [R1+0x53d4], R209 ;  /* 0x0053d4d101007387 */ /* 0x000fe80000100800 */
[----:B------:R-:W-:Y:S04]  /*3e9a0*/  STL [R1+0x53d0], R210 ;  /* 0x0053d0d201007387 */ /* 0x000fe80000100800 */
[----:B------:R-:W-:Y:S04]  /*3e9b0*/  STL [R1+0x53cc], R211 ;  /* 0x0053ccd301007387 */ /* 0x000fe80000100800 */
[----:B------:R-:W-:Y:S04]  /*3e9c0*/  STL [R1+0x53e8], R212 ;  /* 0x0053e8d401007387 */ /* 0x000fe80000100800 */
[----:B------:R-:W-:Y:S04]  /*3e9d0*/  STL [R1+0x53e4], R213 ;  /* 0x0053e4d501007387 */ /* 0x000fe80000100800 */
[----:B------:R-:W-:Y:S04]  /*3e9e0*/  STL [R1+0x53e0], R214 ;  /* 0x0053e0d601007387 */ /* 0x000fe80000100800 */
[----:B------:R1:W-:Y:S01]  /*3e9f0*/  STL [R1+0x53dc], R215 ;  /* 0x0053dcd701007387 */ /* 0x0003e20000100800 */
[C---:B---3--:R-:W-:Y:S08]  /*3ea00*/  HMMA.1688.F32.TF32 R144, R232.reuse, R112, R144 ;  /* 0x00000070e890723c */ /* 0x048ff00000081090 */
[----:B----4-:R-:W-:Y:S11]  /*3ea10*/  HMMA.1688.F32.TF32 R140, R232, R108, R140 ;  /* 0x0000006ce88c723c */ /* 0x010ff6000008108c */
[----:B------:R-:W-:Y:S05]  /*3ea20*/  @!UPT UIADD3 URZ, URZ, URZ, URZ ;  /* 0x0000003f3f3ff290 */ /* 0x000fea000fffe03f */
[----:B-1----:R-:W-:Y:S01]  /*3ea30*/  IMAD.MOV.U32 R208, RZ, RZ, R147 ;  /* 0x000000ffffd07224 */ /* 0x002fe200078e0093 */
[----:B------:R1:W-:Y:S04]  /*3ea40*/  STL.64 [R1+0x11e0], R144 ;  /* 0x0011e09001007387 */ /* 0x0003e80000100a00 */
[----:B------:R3:W-:Y:S04]  /*3ea50*/  STL [R1+0x11e8], R146 ;  /* 0x0011e89201007387 */ /* 0x0007e80000100800 */
[----:B------:R4:W-:Y:S01]  /*3ea60*/  STL [R1+0x53ec], R208 ;  /* 0x0053ecd001007387 */ /* 0x0009e20000100800 */
[----:B------:R-:W-:-:S03]  /*3ea70*/  IMAD.MOV.U32 R215, RZ, RZ, R143 ;  /* 0x000000ffffd77224 */ /* 0x000fc600078e008f */
[----:B-1----:R-:W2:Y:S01]  /*3ea80*/  LDL.LU.64 R144, [R1+0x1fb0] ;  /* 0x001fb00001907983 */ /* 0x002ea20000300a00 */
[----:B------:R-:W-:-:S03]  /*3ea90*/  MOV R214, R142 ;  /* 0x0000008e00d67202 */ /* 0x000fc60000000f00 */
[----:B---3--:R-:W2:Y:S01]  /*3eaa0*/  LDL.LU.64 R146, [R1+0x1fb8] ;  /* 0x001fb80001927983 */ /* 0x008ea20000300a00 */
[----:B------:R-:W-:Y:S02]  /*3eab0*/  IMAD.MOV.U32 R212, RZ, RZ, R140 ;  /* 0x000000ffffd47224 */ /* 0x000fe400078e008c */
[----:B------:R-:W-:Y:S02]  /*3eac0*/  IMAD.MOV.U32 R213, RZ, RZ, R141 ;  /* 0x000000ffffd57224 */ /* 0x000fe400078e008d */
[----:B------:R-:W3:Y:S04]  /*3ead0*/  LDL.LU.64 R140, [R1+0x1fa0] ;  /* 0x001fa000018c7983 */ /* 0x000ee80000300a00 */
[----:B------:R-:W3:Y:S04]  /*3eae0*/  LDL.LU.64 R142, [R1+0x1fa8] ;  /* 0x001fa800018e7983 */ /* 0x000ee80000300a00 */
[----:B------:R-:W-:Y:S04]  /*3eaf0*/  STL [R1+0x53fc], R215 ;  /* 0x0053fcd701007387 */ /* 0x000fe80000100800 */
[----:B------:R-:W-:Y:S04]  /*3eb00*/  STL [R1+0x53f8], R214 ;  /* 0x0053f8d601007387 */ /* 0x000fe80000100800 */
[----:B------:R-:W-:Y:S04]  /*3eb10*/  STL [R1+0x53f4], R212 ;  /* 0x0053f4d401007387 */ /* 0x000fe80000100800 */
[----:B------:R-:W-:Y:S01]  /*3eb20*/  STL [R1+0x53f0], R213 ;  /* 0x0053f0d501007387 */ /* 0x000fe20000100800 */
[C---:B------:R-:W-:Y:S11]  /*3eb30*/  HMMA.1688.F32.TF32 R136, R232.reuse, R104, R136 ;  /* 0x00000068e888723c */ /* 0x040ff60000081088 */
[----:B------:R-:W-:Y:S11]  /*3eb40*/  @!UPT UIADD3 URZ, URZ, URZ, URZ ;  /* 0x0000003f3f3ff290 */ /* 0x000ff6000fffe03f */
[----:B------:R-:W-:Y:S02]  /*3eb50*/  @!UPT UIADD3 URZ, URZ, URZ, URZ ;  /* 0x0000003f3f3ff290 */ /* 0x000fe4000fffe03f */
[----:B----4-:R-:W-:Y:S01]  /*3eb60*/  IMAD.MOV.U32 R208, RZ, RZ, R139 ;  /* 0x000000ffffd07224 */ /* 0x010fe200078e008b */
[----:B------:R1:W-:Y:S04]  /*3eb70*/  STL.64 [R1+0x1220], R136 ;  /* 0x0012208801007387 */ /* 0x0003e80000100a00 */
[----:B------:R4:W-:Y:S04]  /*3eb80*/  STL [R1+0x1228], R138 ;  /* 0x0012288a01007387 */ /* 0x0009e80000100800 */
[----:B------:R-:W-:Y:S04]  /*3eb90*/  STL [R1+0x5400], R208 ;  /* 0x005400d001007387 */ /* 0x000fe80000100800 */
[----:B-1----:R-:W3:Y:S04]  /*3eba0*/  LDL.LU.64 R136, [R1+0x1f90] ;  /* 0x001f900001887983 */ /* 0x002ee80000300a00 */
[----:B----4-:R-:W4:Y:S01]  /*3ebb0*/  LDL.LU.64 R138, [R1+0x1f98] ;  /* 0x001f9800018a7983 */ /* 0x010f220000300a00 */
[C---:B------:R-:W-:Y:S11]  /*3ebc0*/  HMMA.1688.F32.TF32 R132, R232.reuse, R100, R132 ;  /* 0x00000064e884723c */ /* 0x040ff60000081084 */
[----:B------:R-:W-:Y:S11]  /*3ebd0*/  @!UPT UIADD3 URZ, URZ, URZ, URZ ;  /* 0x0000003f3f3ff290 */ /* 0x000ff6000fffe03f */
[----:B------:R-:W-:Y:S02]  /*3ebe0*/  @!UPT UIADD3 URZ, URZ, URZ, URZ ;  /* 0x0000003f3f3ff290 */ /* 0x000fe4000fffe03f */
[----:B------:R-:W-:Y:S02]  /*3ebf0*/  IMAD.MOV.U32 R204, RZ, RZ, R135 ;  /* 0x000000ffffcc7224 */ /* 0x000fe400078e0087 */
[----:B------:R-:W-:Y:S02]  /*3ec00*/  IMAD.MOV.U32 R211, RZ, RZ, R134 ;  /* 0x000000ffffd37224 */ /* 0x000fe400078e0086 */
[----:B------:R-:W-:Y:S02]  /*3ec10*/  IMAD.MOV.U32 R209, RZ, RZ, R132 ;  /* 0x000000ffffd17224 */ /* 0x000fe400078e0084 */
[----:B------:R-:W-:Y:S02]  /*3ec20*/  IMAD.MOV.U32 R210, RZ, RZ, R133 ;  /* 0x000000ffffd27224 */ /* 0x000fe400078e0085 */
[----:B------:R-:W4:Y:S04]  /*3ec30*/  LDL.LU.64 R132, [R1+0x1f80] ;  /* 0x001f800001847983 */ /* 0x000f280000300a00 */
[----:B------:R-:W4:Y:S04]  /*3ec40*/  LDL.LU.64 R134, [R1+0x1f88] ;  /* 0x001f880001867983 */ /* 0x000f280000300a00 */
[----:B------:R-:W-:Y:S04]  /*3ec50*/  STL [R1+0x5410], R204 ;  /* 0x005410cc01007387 */ /* 0x000fe80000100800 */
[----:B------:R1:W-:Y:S04]  /*3ec60*/  STL [R1+0x540c], R211 ;  /* 0x00540cd301007387 */ /* 0x0003e80000100800 */
[----:B------:R-:W-:Y:S04]  /*3ec70*/  STL [R1+0x5408], R210 ;  /* 0x005408d201007387 */ /* 0x000fe80000100800 */
[----:B------:R1:W-:Y:S04]  /*3ec80*/  STL [R1+0x5404], R209 ;  /* 0x005404d101007387 */ /* 0x0003e80000100800 */
[----:B------:R-:W4:Y:S04]  /*3ec90*/  LDL.LU.64 R148, [R1+0x1f70] ;  /* 0x001f700001947983 */ /* 0x000f280000300a00 */
[----:B------:R-:W4:Y:S01]  /*3eca0*/  LDL.LU.64 R150, [R1+0x1f78] ;  /* 0x001f780001967983 */ /* 0x000f220000300a00 */
[C---:B--2---:R-:W-:Y:S08]  /*3ecb0*/  HMMA.1688.F32.TF32 R144, R232.reuse, R96, R144 ;  /* 0x00000060e890723c */ /* 0x044ff00000081090 */
[----:B---3--:R-:W-:Y:S11]  /*3ecc0*/  HMMA.1688.F32.TF32 R140, R232, R92, R140 ;  /* 0x0000005ce88c723c */ /* 0x008ff6000008108c */
[----:B------:R-:W-:Y:S05]  /*3ecd0*/  @!UPT UIADD3 URZ, URZ, URZ, URZ ;  /* 0x0000003f3f3ff290 */ /* 0x000fea000fffe03f */
[----:B------:R-:W-:Y:S02]  /*3ece0*/  IMAD.MOV.U32 R213, RZ, RZ, R147 ;  /* 0x000000ffffd57224 */ /* 0x000fe400078e0093 */
[----:B------:R-:W-:Y:S01]  /*3ecf0*/  IMAD.MOV.U32 R212, RZ, RZ, R146 ;  /* 0x000000ffffd47224 */ /* 0x000fe200078e0092 */
[----:B------:R-:W-:Y:S01]  /*3ed00*/  MOV R215, R144 ;  /* 0x0000009000d77202 */ /* 0x000fe20000000f00 */
[----:B------:R-:W-:Y:S01]  /*3ed10*/  IMAD.MOV.U32 R214, RZ, RZ, R145 ;  /* 0x000000ffffd67224 */ /* 0x000fe200078e0091 */
[----:B------:R-:W-:Y:S04]  /*3ed20*/  STL [R1+0x5420], R213 ;  /* 0x005420d501007387 */ /* 0x000fe80000100800 */
[----:B------:R-:W-:Y:S01]  /*3ed30*/  STL [R1+0x541c], R212 ;  /* 0x00541cd401007387 */ /* 0x000fe20000100800 */
[----:B------:R-:W-:-:S03]  /*3ed40*/  IMAD.MOV.U32 R201, RZ, RZ, R142 ;  /* 0x000000ffffc97224 */ /* 0x000fc600078e008e */
[----:B------:R2:W-:Y:S01]  /*3ed50*/  STL [R1+0x5418], R214 ;  /* 0x005418d601007387 */ /* 0x0005e20000100800 */
[----:B------:R-:W-:-:S03]  /*3ed60*/  IMAD.MOV.U32 R200, RZ, RZ, R141 ;  /* 0x000000ffffc87224 */ /* 0x000fc600078e008d */
[----:B------:R3:W-:Y:S01]  /*3ed70*/  STL [R1+0x5414], R215 ;  /* 0x005414d701007387 */ /* 0x0007e20000100800 */
[----:B------:R-:W-:Y:S01]  /*3ed80*/  IMAD.MOV.U32 R205, RZ, RZ, R140 ;  /* 0x000000ffffcd7224 */ /* 0x000fe200078e008c */
[----:B------:R-:W-:Y:S02]  /*3ed90*/  MOV R202, R143 ;  /* 0x0000008f00ca7202 */ /* 0x000fe40000000f00 */
[----:B------:R-:W2:Y:S04]  /*3eda0*/  LDL.LU.64 R144, [R1+0x1f60] ;  /* 0x001f600001907983 */ /* 0x000ea80000300a00 */
[----:B------:R-:W2:Y:S04]  /*3edb0*/  LDL.LU.64 R146, [R1+0x1f68] ;  /* 0x001f680001927983 */ /* 0x000ea80000300a00 */
[----:B------:R-:W3:Y:S04]  /*3edc0*/  LDL.LU.64 R140, [R1+0x1f50] ;  /* 0x001f5000018c7983 */ /* 0x000ee80000300a00 */
[----:B------:R-:W3:Y:S04]  /*3edd0*/  LDL.LU.64 R142, [R1+0x1f58] ;  /* 0x001f5800018e7983 */ /* 0x000ee80000300a00 */
[----:B------:R1:W-:Y:S04]  /*3ede0*/  STL [R1+0x542c], R201 ;  /* 0x00542cc901007387 */ /* 0x0003e80000100800 */
[----:B------:R1:W-:Y:S04]  /*3edf0*/  STL [R1+0x5428], R200 ;  /* 0x005428c801007387 */ /* 0x0003e80000100800 */
[----:B------:R1:W-:Y:S01]  /*3ee00*/  STL [R1+0x5424], R205 ;  /* 0x005424cd01007387 */ /* 0x0003e20000100800 */
[----:B----4-:R-:W-:Y:S11]  /*3ee10*/  HMMA.1688.F32.TF32 R136, R232, R88, R136 ;  /* 0x00000058e888723c */ /* 0x010ff60000081088 */
[----:B------:R-:W-:Y:S11]  /*3ee20*/  @!UPT UIADD3 URZ, URZ, URZ, URZ ;  /* 0x0000003f3f3ff290 */ /* 0x000ff6000fffe03f */
[----:B------:R-:W-:Y:S02]  /*3ee30*/  @!UPT UIADD3 URZ, URZ, URZ, URZ ;  /* 0x0000003f3f3ff290 */ /* 0x000fe4000fffe03f */
[----:B------:R-:W-:Y:S02]  /*3ee40*/  IMAD.MOV.U32 R196, RZ, RZ, R136 ;  /* 0x000000ffffc47224 */ /* 0x000fe400078e0088 */
[----:B------:R-:W-:Y:S02]  /*3ee50*/  IMAD.MOV.U32 R197, RZ, RZ, R137 ;  /* 0x000000ffffc57224 */ /* 0x000fe400078e0089 */
[----:B------:R-:W-:Y:S01]  /*3ee60*/  IMAD.MOV.U32 R198, RZ, RZ, R138 ;  /* 0x000000ffffc67224 */ /* 0x000fe200078e008a */
[----:B------:R-:W4:Y:S01]  /*3ee70*/  LDL.LU.64 R136, [R1+0x1f40] ;  /* 0x001f400001887983 */ /* 0x000f220000300a00 */
[----:B------:R-:W-:-:S03]  /*3ee80*/  IMAD.MOV.U32 R192, RZ, RZ, R139 ;  /* 0x000000ffffc07224 */ /* 0x000fc600078e008b */
[----:B------:R-:W4:Y:S01]  /*3ee90*/  LDL.LU.64 R138, [R1+0x1f48] ;  /* 0x001f4800018a7983 */ /* 0x000f220000300a00 */
[----:B------:R-:W-:Y:S02]  /*3eea0*/  IMAD.MOV.U32 R236, RZ, RZ, R123 ;  /* 0x000000ffffec7224 */ /* 0x000fe400078e007b */
[----:B------:R-:W-:Y:S02]  /*3eeb0*/  IMAD.MOV.U32 R237, RZ, RZ, R122 ;  /* 0x000000ffffed7224 */ /* 0x000fe400078e007a */
[----:B------:R-:W-:Y:S02]  /*3eec0*/  IMAD.MOV.U32 R238, RZ, RZ, R119 ;  /* 0x000000ffffee7224 */ /* 0x000fe400078e0077 */
[----:B------:R-:W-:Y:S02]  /*3eed0*/  IMAD.MOV.U32 R239, RZ, RZ, R110 ;  /* 0x000000ffffef7224 */ /* 0x000fe400078e006e */
[----:B------:R-:W-:Y:S01]  /*3eee0*/  IMAD.MOV.U32 R248, RZ, RZ, R118 ;  /* 0x000000fffff87224 */ /* 0x000fe200078e0076 */
[----:B------:R-:W-:Y:S01]  /*3eef0*/  MOV R250, R114 ;  /* 0x0000007200fa7202 */ /* 0x000fe20000000f00 */
[----:B------:R-:W-:Y:S01]  /*3ef00*/  IMAD.MOV.U32 R249, RZ, RZ, R115 ;  /* 0x000000fffff97224 */ /* 0x000fe200078e0073 */
[C---:B------:R-:W-:Y:S08]  /*3ef10*/  HMMA.1688.F32.TF32 R132, R232.reuse, R84, R132 ;  /* 0x00000054e884723c */ /* 0x040ff00000081084 */
[----:B------:R-:W-:Y:S11]  /*3ef20*/  HMMA.1688.F32.TF32 R148, R232, R80, R148 ;  /* 0x00000050e894723c */ /* 0x000ff60000081094 */
[----:B------:R-:W-:Y:S05]  /*3ef30*/  @!UPT UIADD3 URZ, URZ, URZ, URZ ;  /* 0x0000003f3f3ff290 */ /* 0x000fea000fffe03f */
[----:B-1----:R-:W-:Y:S01]  /*3ef40*/  IMAD.MOV.U32 R211, RZ, RZ, R132 ;  /* 0x000000ffffd37224 */ /* 0x002fe200078e0084 */
[----:B------:R-:W-:Y:S01]  /*3ef50*/  MOV R209, R134 ;  /* 0x0000008600d17202 */ /* 0x000fe20000000f00 */
[----:B------:R-:W-:Y:S02]  /*3ef60*/  IMAD.MOV.U32 R210, RZ, RZ, R133 ;  /* 0x000000ffffd27224 */ /* 0x000fe400078e0085 */
[----:B------:R-:W-:Y:S01]  /*3ef70*/  IMAD.MOV.U32 R208, RZ, RZ, R135 ;  /* 0x000000ffffd07224 */ /* 0x000fe200078e0087 */
[----:B------:R-:W4:Y:S04]  /*3ef80*/  LDL.LU.64 R132, [R1+0x1f30] ;  /* 0x001f300001847983 */ /* 0x000f280000300a00 */
[----:B------:R-:W4:Y:S04]  /*3ef90*/  LDL.LU.64 R134, [R1+0x1f38] ;  /* 0x001f380001867983 */ /* 0x000f280000300a00 */
[----:B------:R-:W-:Y:S04]  /*3efa0*/  STL.64 [R1+0x5548], R210 ;  /* 0x005548d201007387 */ /* 0x000fe80000100a00 */
[----:B------:R-:W-:Y:S01]  /*3efb0*/  STL.64 [R1+0x5540], R208 ;  /* 0x005540d001007387 */ /* 0x000fe20000100a00 */
[----:B------:R-:W-:-:S02]  /*3efc0*/  IMAD.MOV.U32 R194, RZ, RZ, R149 ;  /* 0x000000ffffc27224 */ /* 0x000fc400078e0095 */
[----:B------:R-:W-:Y:S02]  /*3efd0*/  IMAD.MOV.U32 R195, RZ, RZ, R150 ;  /* 0x000000ffffc37224 */ /* 0x000fe400078e0096 */
[----:B------:R-:W-:Y:S02]  /*3efe0*/  IMAD.MOV.U32 R193, RZ, RZ, R148 ;  /* 0x000000ffffc17224 */ /* 0x000fe400078e0094 */
[----:B------:R-:W-:Y:S01]  /*3eff0*/  IMAD.MOV.U32 R188, RZ, RZ, R151 ;  /* 0x000000ffffbc7224 */ /* 0x000fe200078e0097 */
[----:B------:R-:W-:Y:S04]  /*3f000*/  STL.64 [R1+0x5558], R194 ;  /* 0x005558c201007387 */ /* 0x000fe80000100a00 */
[----:B------:R1:W-:Y:S01]  /*3f010*/  STL.64 [R1+0x5550], R192 ;  /* 0x005550c001007387 */ /* 0x0003e20000100a00 */
[----:B------:R-:W-:Y:S01]  /*3f020*/  IMAD.MOV.U32 R251, RZ, RZ, R111 ;  /* 0x000000fffffb7224 */ /* 0x000fe200078e006f */
[C---:B--2---:R-:W-:Y:S08]  /*3f030*/  HMMA.1688.F32.TF32 R144, R232.reuse, R76, R144 ;  /* 0x0000004ce890723c */ /* 0x044ff00000081090 */
[----:B---3--:R-:W-:Y:S11]  /*3f040*/  HMMA.1688.F32.TF32 R140, R232, R72, R140 ;  /* 0x00000048e88c723c */ /* 0x008ff6000008108c */
[----:B------:R-:W-:Y:S05]  /*3f050*/  @!UPT UIADD3 URZ, URZ, URZ, URZ ;  /* 0x0000003f3f3ff290 */ /* 0x000fea000fffe03f */
[----:B------:R-:W-:Y:S01]  /*3f060*/  MOV R214, R145 ;  /* 0x0000009100d67202 */ /* 0x000fe20000000f00 */
[----:B------:R-:W-:Y:S02]  /*3f070*/  IMAD.MOV.U32 R215, RZ, RZ, R146 ;  /* 0x000000ffffd77224 */ /* 0x000fe400078e0092 */
[----:B------:R-:W-:-:S05]  /*3f080*/  IMAD.MOV.U32 R212, RZ, RZ, R144 ;  /* 0x000000ffffd47224 */ /* 0x000fca00078e0090 */
[----:B------:R-:W-:Y:S02]  /*3f090*/  IMAD.MOV.U32 R199, RZ, RZ, R143 ;  /* 0x000000ffffc77224 */ /* 0x000fe400078e008f */
[----:B------:R-:W-:Y:S02]  /*3f0a0*/  IMAD.MOV.U32 R190, RZ, RZ, R141 ;  /* 0x000000ffffbe7224 */ /* 0x000fe400078e008d */
[----:B------:R-:W-:Y:S02]  /*3f0b0*/  IMAD.MOV.U32 R191, RZ, RZ, R142 ;  /* 0x000000ffffbf7224 */ /* 0x000fe400078e008e */
[----:B------:R-:W-:Y:S01]  /*3f0c0*/  IMAD.MOV.U32 R189, RZ, RZ, R140 ;  /* 0x000000ffffbd7224 */ /* 0x000fe200078e008c */
[----:B------:R-:W-:Y:S04]  /*3f0d0*/  STL.64 [R1+0x5578], R198 ;  /* 0x005578c601007387 */ /* 0x000fe80000100a00 */
[----:B------:R-:W-:Y:S04]  /*3f0e0*/  STL.64 [R1+0x5570], R196 ;  /* 0x005570c401007387 */ /* 0x000fe80000100a00 */
[----:B------:R-:W-:Y:S04]  /*3f0f0*/  STL.64 [R1+0x5568], R190 ;  /* 0x005568be01007387 */ /* 0x000fe80000100a00 */
[----:B------:R2:W-:Y:S01]  /*3f100*/  STL.64 [R1+0x5560], R188 ;  /* 0x005560bc01007387 */ /* 0x0005e20000100a00 */
[----:B----4-:R-:W-:Y:S03]  /*3f110*/  HMMA.1688.F32.TF32 R136, R232, R68, R136 ;  /* 0x00000044e888723c */ /* 0x010fe60000081088 */
[----:B------:R-:W-:Y:S11]  /*3f120*/  STL.64 [R1+0x5588], R214 ;  /* 0x005588d601007387 */ /* 0x000ff60000100a00 */
[----:B------:R-:W-:Y:S10]  /*3f130*/  @!UPT UIADD3 URZ, URZ, URZ, URZ ;  /* 0x0000003f3f3ff290 */ /* 0x000ff4000fffe03f */
[----:B------:R-:W-:-:S05]  /*3f140*/  IMAD.MOV.U32 R213, RZ, RZ, R139 ;  /* 0x000000ffffd57224 */ /* 0x000fca00078e008b */
[----:B------:R-:W-:Y:S04]  /*3f150*/  STL.64 [R1+0x5580], R212 ;  /* 0x005580d401007387 */ /* 0x000fe80000100a00 */
[----:B------:R-:W3:Y:S04]  /*3f160*/  LDL.LU R123, [R1+0x5894] ;  /* 0x00589400017b7983 */ /* 0x000ee80000300800 */
[----:B------:R-:W4:Y:S04]  /*3f170*/  LDL.LU R122, [R1+0x5890] ;  /* 0x00589000017a7983 */ /* 0x000f280000300800 */
[----:B------:R-:W2:Y:S04]  /*3f180*/  LDL.LU R119, [R1+0x588c] ;  /* 0x00588c0001777983 */ /* 0x000ea80000300800 */
[----:B------:R-:W2:Y:S04]  /*3f190*/  LDL.LU R110, [R1+0x5888] ;  /* 0x00588800016e7983 */ /* 0x000ea80000300800 */
[----:B------:R-:W4:Y:S04]  /*3f1a0*/  LDL.LU R118, [R1+0x5884] ;  /* 0x0058840001767983 */ /* 0x000f280000300800 */
[----:B------:R-:W4:Y:S04]  /*3f1b0*/  LDL.LU R115, [R1+0x5880] ;  /* 0x0058800001737983 */ /* 0x000f280000300800 */
[----:B------:R-:W4:Y:S04]  /*3f1c0*/  LDL.LU R114, [R1+0x587c] ;  /* 0x00587c0001727983 */ /* 0x000f280000300800 */
[----:B------:R-:W4:Y:S04]  /*3f1d0*/  LDL.LU R111, [R1+0x5878] ;  /* 0x00587800016f7983 */ /* 0x000f280000300800 */
[----:B------:R-:W4:Y:S04]  /*3f1e0*/  LDL.LU R224, [R1+0x2ef0] ;  /* 0x002ef00001e07983 */ /* 0x000f280000300800 */
[----:B------:R-:W4:Y:S04]  /*3f1f0*/  LDL.LU R225, [R1+0x2ef4] ;  /* 0x002ef40001e17983 */ /* 0x000f280000300800 */
[----:B------:R-:W4:Y:S01]  /*3f200*/  LDL.LU R226, [R1+0x2ef8] ;  /* 0x002ef80001e27983 */ /* 0x000f220000300800 */
[----:B------:R-:W-:Y:S01]  /*3f210*/  HMMA.1688.F32.TF32 R132, R232, R64, R132 ;  /* 0x00000040e884723c */ /* 0x000fe20000081084 */
[----:B------:R-:W-:-:S02]  /*3f220*/  IMAD.MOV.U32 R223, RZ, RZ, R126 ;  /* 0x000000ffffdf7224 */ /* 0x000fc400078e007e */
[----:B------:R-:W-:Y:S11]  /*3f230*/  IMAD.MOV.U32 R244, RZ, RZ, R127 ;  /* 0x000000fffff47224 */ /* 0x000ff600078e007f */
[----:B------:R-:W-:Y:S10]  /*3f240*/  @!UPT UIADD3 URZ, URZ, URZ, URZ ;  /* 0x0000003f3f3ff290 */ /* 0x000ff4000fffe03f */
[----:B------:R-:W-:Y:S02]  /*3f250*/  IMAD.MOV.U32 R203, RZ, RZ, R132 ;  /* 0x000000ffffcb7224 */ /* 0x000fe400078e0084 */
[----:B------:R-:W-:Y:S01]  /*3f260*/  IMAD.MOV.U32 R206, RZ, RZ, R133 ;  /* 0x000000ffffce7224 */ /* 0x000fe200078e0085 */
[----:B------:R-:W-:Y:S01]  /*3f270*/  MOV R5, R135 ;  /* 0x0000008700057202 */ /* 0x000fe20000000f00 */
[----:B------:R-:W-:Y:S02]  /*3f280*/  IMAD.MOV.U32 R207, RZ, RZ, R134 ;  /* 0x000000ffffcf7224 */ /* 0x000fe400078e0086 */
[----:B------:R-:W-:Y:S02]  /*3f290*/  IMAD.MOV.U32 R245, RZ, RZ, R130 ;  /* 0x000000fffff57224 */ /* 0x000fe400078e0082 */
[----:B------:R-:W-:Y:S02]  /*3f2a0*/  IMAD.MOV.U32 R246, RZ, RZ, R131 ;  /* 0x000000fffff67224 */ /* 0x000fe400078e0083 */
[----:B------:R-:W-:Y:S01]  /*3f2b0*/  IMAD.MOV.U32 R204, RZ, RZ, R147 ;  /* 0x000000ffffcc7224 */ /* 0x000fe200078e0093 */
[----:B------:R-:W-:Y:S01]  /*3f2c0*/  MOV R201, R136 ;  /* 0x0000008800c97202 */ /* 0x000fe20000000f00 */
[----:B------:R-:W-:-:S02]  /*3f2d0*/  IMAD.MOV.U32 R200, RZ, RZ, R137 ;  /* 0x000000ffffc87224 */ /* 0x000fc400078e0089 */
[----:B------:R-:W-:Y:S02]  /*3f2e0*/  IMAD.MOV.U32 R205, RZ, RZ, R138 ;  /* 0x000000ffffcd7224 */ /* 0x000fe400078e008a */
[----:B---3--:R-:W-:Y:S02]  /*3f2f0*/  IMAD.MOV.U32 R222, RZ, RZ, R123 ;  /* 0x000000ffffde7224 */ /* 0x008fe400078e007b */
[----:B--2---:R-:W-:Y:S02]  /*3f300*/  IMAD.MOV.U32 R227, RZ, RZ, R110 ;  /* 0x000000ffffe37224 */ /* 0x004fe400078e006e */
[----:B------:R-:W2:Y:S04]  /*3f310*/  LDL.LU R110, [R1+0x5874] ;  /* 0x00587400016e7983 */ /* 0x000ea80000300800 */
[----:B------:R-:W3:Y:S04]  /*3f320*/  LDL.LU R132, [R1+0x2ea0] ;  /* 0x002ea00001847983 */ /* 0x000ee80000300800 */
[----:B------:R-:W3:Y:S01]  /*3f330*/  LDL.LU R133, [R1+0x2ea4] ;  /* 0x002ea40001857983 */ /* 0x000ee20000300800 */
[----:B----4-:R-:W-:-:S03]  /*3f340*/  IMAD.MOV.U32 R218, RZ, RZ, R115 ;  /* 0x000000ffffda7224 */ /* 0x010fc600078e0073 */
[----:B------:R-:W3:Y:S01]  /*3f350*/  LDL.LU R134, [R1+0x2ea8] ;  /* 0x002ea80001867983 */ /* 0x000ee20000300800 */
[----:B------:R-:W-:Y:S02]  /*3f360*/  IMAD.MOV.U32 R217, RZ, RZ, R114 ;  /* 0x000000ffffd97224 */ /* 0x000fe400078e0072 */
[----:B------:R-:W-:Y:S01]  /*3f370*/  IMAD.MOV.U32 R216, RZ, RZ, R111 ;  /* 0x000000ffffd87224 */ /* 0x000fe200078e006f */
[----:B------:R-:W3:Y:S01]  /*3f380*/  LDL.LU R135, [R1+0x2eac] ;  /* 0x002eac0001877983 */ /* 0x000ee20000300800 */
[----:B------:R-:W-:-:S03]  /*3f390*/  IMAD.MOV.U32 R219, RZ, RZ, R118 ;  /* 0x000000ffffdb7224 */ /* 0x000fc600078e0076 */
[----:B------:R-:W2:Y:S01]  /*3f3a0*/  LDL.LU R111, [R1+0x5870] ;  /* 0x00587000016f7983 */ /* 0x000ea20000300800 */
[----:B------:R-:W-:-:S03]  /*3f3b0*/  MOV R220, R119 ;  /* 0x0000007700dc7202 */ /* 0x000fc60000000f00 */
[----:B------:R-:W4:Y:S01]  /*3f3c0*/  LDL.LU R114, [R1+0x586c] ;  /* 0x00586c0001727983 */ /* 0x000f220000300800 */
[----:B------:R-:W-:-:S03]  /*3f3d0*/  IMAD.MOV.U32 R221, RZ, RZ, R122 ;  /* 0x000000ffffdd7224 */ /* 0x000fc600078e007a */
[----:B------:R-:W4:Y:S04]  /*3f3e0*/  LDL.LU R115, [R1+0x5868] ;  /* 0x0058680001737983 */ /* 0x000f280000300800 */
[----:B------:R-:W2:Y:S04]  /*3f3f0*/  LDL.LU R118, [R1+0x5864] ;  /* 0x0058640001767983 */ /* 0x000ea80000300800 */
[----:B------:R-:W2:Y:S04]  /*3f400*/  LDL.LU R119, [R1+0x5860] ;  /* 0x0058600001777983 */ /* 0x000ea80000300800 */
[----:B------:R-:W2:Y:S04]  /*3f410*/  LDL.LU R122, [R1+0x585c] ;  /* 0x00585c00017a7983 */ /* 0x000ea80000300800 */
[----:B------:R-:W2:Y:S04]  /*3f420*/  LDL.LU R123, [R1+0x5858] ;  /* 0x00585800017b7983 */ /* 0x000ea80000300800 */
[----:B------:R-:W2:Y:S04]  /*3f430*/  LDL.LU R126, [R1+0x5854] ;  /* 0x00585400017e7983 */ /* 0x000ea80000300800 */
[----:B-1----:R-:W2:Y:S04]  /*3f440*/  LDL.LU.64 R192, [R1+0x1f20] ;  /* 0x001f200001c07983 */ /* 0x002ea80000300a00 */
[----:B------:R-:W2:Y:S04]  /*3f450*/  LDL.LU.64 R194, [R1+0x1f28] ;  /* 0x001f280001c27983 */ /* 0x000ea80000300a00 */
[----:B------:R-:W3:Y:S04]  /*3f460*/  LDL.LU.64 R188, [R1+0x1f10] ;  /* 0x001f100001bc7983 */ /* 0x000ee80000300a00 */
[----:B------:R-:W3:Y:S04]  /*3f470*/  LDL.LU.64 R190, [R1+0x1f18] ;  /* 0x001f180001be7983 */ /* 0x000ee80000300a00 */
[----:B------:R-:W4:Y:S04]  /*3f480*/  LDL.LU.64 R184, [R1+0x1f00] ;  /* 0x001f000001b87983 */ /* 0x000f280000300a00 */
[----:B------:R-:W4:Y:S04]  /*3f490*/  LDL.LU.64 R186, [R1+0x1f08] ;  /* 0x001f080001ba7983 */ /* 0x000f280000300a00 */
[----:B------:R-:W4:Y:S04]  /*3f4a0*/  LDL.LU.64 R180, [R1+0x1ef0] ;  /* 0x001ef00001b47983 */ /* 0x000f280000300a00 */
[----:B------:R-:W4:Y:S04]  /*3f4b0*/  LDL.LU.64 R182, [R1+0x1ef8] ;  /* 0x001ef80001b67983 */ /* 0x000f280000300a00 */
[----:B------:R-:W4:Y:S04]  /*3f4c0*/  LDL.LU R127, [R1+0x5850] ;  /* 0x00585000017f7983 */ /* 0x000f280000300800 */
[----:B------:R-:W4:Y:S04]  /*3f4d0*/  LDL.LU R130, [R1+0x584c] ;  /* 0x00584c0001827983 */ /* 0x000f280000300800 */
[----:B------:R-:W4:Y:S04]  /*3f4e0*/  LDL.LU R131, [R1+0x5848] ;  /* 0x0058480001837983 */ /* 0x000f280000300800 */
[----:B------:R-:W4:Y:S04]  /*3f4f0*/  LDL.LU.64 R176, [R1+0x1ee0] ;  /* 0x001ee00001b07983 */ /* 0x000f280000300a00 */
        /* <DEDUP_REMOVED lines=21> */
[----:B------:R-:W-:Y:S04]  /*3f650*/  STL.64 [R1+0x55b8], R206 ;  /* 0x0055b8ce01007387 */ /* 0x000fe80000100a00 */
[----:B------:R-:W-:Y:S04]  /*3f660*/  STL.64 [R1+0x55b0], R204 ;  /* 0x0055b0cc01007387 */ /* 0x000fe80000100a00 */
[----:B------:R-:W-:Y:S04]  /*3f670*/  STL.64 [R1+0x5598], R202 ;  /* 0x005598ca01007387 */ /* 0x000fe80000100a00 */
[----:B------:R-:W-:Y:S01]  /*3f680*/  STL.64 [R1+0x5590], R200 ;  /* 0x005590c801007387 */ /* 0x000fe20000100a00 */
[----:B------:R-:W-:Y:S01]  /*3f690*/  MOV R247, R6 ;  /* 0x0000000600f77202 */ /* 0x000fe20000000f00 */
[C---:B--2---:R-:W-:Y:S08]  /*3f6a0*/  HMMA.1688.F32.TF32 R192, R232.reuse, R60, R192 ;  /* 0x0000003ce8c0723c */ /* 0x044ff000000810c0 */
[C---:B---3--:R-:W-:Y:S08]  /*3f6b0*/  HMMA.1688.F32.TF32 R188, R232.reuse, R56, R188 ;  /* 0x00000038e8bc723c */ /* 0x048ff000000810bc */
[C---:B----4-:R-:W-:Y:S08]  /*3f6c0*/  HMMA.1688.F32.TF32 R184, R232.reuse, R52, R184 ;  /* 0x00000034e8b8723c */ /* 0x050ff000000810b8 */
[C---:B------:R-:W-:Y:S01]  /*3f6d0*/  HMMA.1688.F32.TF32 R180, R232.reuse, R48, R180 ;  /* 0x00000030e8b4723c */ /* 0x040fe200000810b4 */
[----:B------:R-:W-:Y:S07]  /*3f6e0*/  STL.64 [R1+0x14a0], R192 ;  /* 0x0014a0c001007387 */ /* 0x000fee0000100a00 */
[C---:B------:R-:W-:Y:S08]  /*3f6f0*/  HMMA.1688.F32.TF32 R176, R232.reuse, R44, R176 ;  /* 0x0000002ce8b0723c */ /* 0x040ff000000810b0 */
[C---:B------:R-:W-:Y:S08]  /*3f700*/  HMMA.1688.F32.TF32 R172, R232.reuse, R40, R172 ;  /* 0x00000028e8ac723c */ /* 0x040ff000000810ac */
[C---:B------:R-:W-:Y:S08]  /*3f710*/  HMMA.1688.F32.TF32 R168, R232.reuse, R36, R168 ;  /* 0x00000024e8a8723c */ /* 0x040ff000000810a8 */
[C---:B------:R-:W-:Y:S08]  /*3f720*/  HMMA.1688.F32.TF32 R164, R232.reuse, R32, R164 ;  /* 0x00000020e8a4723c */ /* 0x040ff000000810a4 */
[C---:B------:R-:W-:Y:S01]  /*3f730*/  HMMA.1688.F32.TF32 R160, R232.reuse, R28, R160 ;  /* 0x0000001ce8a0723c */ /* 0x040fe200000810a0 */
[----:B------:R-:W-:Y:S07]  /*3f740*/  STL.64 [R1+0x14a8], R194 ;  /* 0x0014a8c201007387 */ /* 0x000fee0000100a00 */
[C---:B------:R-:W-:Y:S01]  /*3f750*/  HMMA.1688.F32.TF32 R156, R232.reuse, R24, R156 ;  /* 0x00000018e89c723c */ /* 0x040fe2000008109c */
[----:B------:R-:W-:Y:S07]  /*3f760*/  STL.64 [R1+0x14d0], R188 ;  /* 0x0014d0bc01007387 */ /* 0x000fee0000100a00 */
[C---:B------:R-:W-:Y:S01]  /*3f770*/  HMMA.1688.F32.TF32 R152, R232.reuse, R20, R152 ;  /* 0x00000014e898723c */ /* 0x040fe20000081098 */
[----:B------:R-:W-:Y:S07]  /*3f780*/  STL.64 [R1+0x14d8], R190 ;  /* 0x0014d8be01007387 */ /* 0x000fee0000100a00 */
[C---:B------:R-:W-:Y:S01]  /*3f790*/  HMMA.1688.F32.TF32 R148, R232.reuse, R16, R148 ;  /* 0x00000010e894723c */ /* 0x040fe20000081094 */
[----:B------:R-:W-:Y:S07]  /*3f7a0*/  STL.64 [R1+0x1520], R184 ;  /* 0x001520b801007387 */ /* 0x000fee0000100a00 */
[C---:B------:R-:W-:Y:S01]  /*3f7b0*/  HMMA.1688.F32.TF32 R144, R232.reuse, R12, R144 ;  /* 0x0000000ce890723c */ /* 0x040fe20000081090 */
[----:B------:R-:W-:Y:S04]  /*3f7c0*/  STL.64 [R1+0x1528], R186 ;  /* 0x001528ba01007387 */ /* 0x000fe80000100a00 */
[----:B------:R-:W-:Y:S03]  /*3f7d0*/  STL.64 [R1+0x1530], R180 ;  /* 0x001530b401007387 */ /* 0x000fe60000100a00 */
[C---:B------:R-:W-:Y:S01]  /*3f7e0*/  HMMA.1688.F32.TF32 R140, R232.reuse, R8, R140 ;  /* 0x00000008e88c723c */ /* 0x040fe2000008108c */
[----:B------:R-:W-:Y:S04]  /*3f7f0*/  STL.64 [R1+0x1538], R182 ;  /* 0x001538b601007387 */ /* 0x000fe80000100a00 */
[----:B------:R-:W-:Y:S03]  /*3f800*/  STL.64 [R1+0x1550], R176 ;  /* 0x001550b001007387 */ /* 0x000fe60000100a00 */
[----:B------:R-:W-:Y:S01]  /*3f810*/  HMMA.1688.F32.TF32 R136, R232, R240, R136 ;  /* 0x000000f0e888723c */ /* 0x000fe20000081088 */
[----:B------:R-:W-:Y:S04]  /*3f820*/  STL.64 [R1+0x1558], R178 ;  /* 0x001558b201007387 */ /* 0x000fe80000100a00 */
[----:B------:R-:W-:Y:S03]  /*3f830*/  STL.64 [R1+0x1590], R172 ;  /* 0x001590ac01007387 */ /* 0x000fe60000100a00 */
[C---:B------:R-:W-:Y:S01]  /*3f840*/  HMMA.1688.F32.TF32 R132, R228.reuse, R130, R132 ;  /* 0x00000082e484723c */ /* 0x040fe20000081084 */
        /* <DEDUP_REMOVED lines=17> */
[----:B------:R-:W-:Y:S04]  /*3f960*/  STL.64 [R1+0x1740], R136 ;  /* 0x0017408801007387 */ /* 0x000fe80000100a00 */
[----:B------:R2:W-:Y:S04]  /*3f970*/  STL.64 [R1+0x1748], R138 ;  /* 0x0017488a01007387 */ /* 0x0005e80000100a00 */
[----:B------:R-:W-:Y:S01]  /*3f980*/  STL.64 [R1+0x17b0], R132 ;  /* 0x0017b08401007387 */ /* 0x000fe20000100a00 */
[C---:B-1----:R-:W-:Y:S03]  /*3f990*/  HMMA.1688.F32.TF32 R140, R228.reuse, R126, R216 ;  /* 0x0000007ee48c723c */ /* 0x042fe600000810d8 */
[----:B------:R1:W-:Y:S04]  /*3f9a0*/  STL.64 [R1+0x17b8], R134 ;  /* 0x0017b88601007387 */ /* 0x0003e80000100a00 */
[----:B------:R-:W-:Y:S01]  /*3f9b0*/  LDS R232, [R3+0x4080] ;  /* 0x0040800003e87984 */ /* 0x000fe20000000800 */
[C---:B--2---:R-:W-:Y:S03]  /*3f9c0*/  HMMA.1688.F32.TF32 R136, R228.reuse, R122, R224 ;  /* 0x0000007ae488723c */ /* 0x044fe600000810e0 */
[----:B------:R-:W-:Y:S04]  /*3f9d0*/  LDS R234, [R3+0x6080] ;  /* 0x0060800003ea7984 */ /* 0x000fe80000000800 */
[----:B------:R-:W-:Y:S01]  /*3f9e0*/  LDS R233, [R4+0x4080] ;  /* 0x0040800004e97984 */ /* 0x000fe20000000800 */
[----:B-1----:R-:W-:Y:S03]  /*3f9f0*/  HMMA.1688.F32.TF32 R132, R228, R118, R220 ;  /* 0x00000076e484723c */ /* 0x002fe600000810dc */
[----:B------:R-:W1:Y:S04]  /*3fa00*/  LDS R235, [R4+0x6080] ;  /* 0x0060800004eb7984 */ /* 0x000e680000000800 */
[----:B------:R-:W-:Y:S04]  /*3fa10*/  STL.64 [R1+0x17d0], R140 ;  /* 0x0017d08c01007387 */ /* 0x000fe80000100a00 */
[----:B------:R-:W-:Y:S11]  /*3fa20*/  STL.64 [R1+0x17d8], R142 ;  /* 0x0017d88e01007387 */ /* 0x000ff60000100a00 */
[----:B------:R-:W-:Y:S01]  /*3fa30*/  @!UPT UIADD3 URZ, URZ, URZ, URZ ;  /* 0x0000003f3f3ff290 */ /* 0x000fe2000fffe03f */
[----:B------:R-:W-:Y:S01]  /*3fa40*/  STL.64 [R1+0x1850], R132 ;  /* 0x0018508401007387 */ /* 0x000fe20000100a00 */
[----:B------:R-:W-:-:S03]  /*3fa50*/  IMAD.MOV.U32 R241, RZ, RZ, R135 ;  /* 0x000000fffff17224 */ /* 0x000fc600078e0087 */
[----:B------:R-:W-:Y:S04]  /*3fa60*/  STL.64 [R1+0x17f0], R136 ;  /* 0x0017f08801007387 */ /* 0x000fe80000100a00 */
[----:B------:R2:W-:Y:S04]  /*3fa70*/  STL.64 [R1+0x17f8], R138 ;  /* 0x0017f88a01007387 */ /* 0x0005e80000100a00 */
[----:B------:R3:W-:Y:S01]  /*3fa80*/  STL [R1+0x1858], R134 ;  /* 0x0018588601007387 */ /* 0x0007e20000100800 */
[C---:B--2---:R-:W-:Y:S08]  /*3fa90*/  HMMA.1688.F32.TF32 R136, R228.reuse, R114, R248 ;  /* 0x00000072e488723c */ /* 0x044ff000000810f8 */
[----:B---3--:R-:W-:Y:S01]  /*3faa0*/  HMMA.1688.F32.TF32 R132, R228, R110, R236 ;  /* 0x0000006ee484723c */ /* 0x008fe200000810ec */
[----:B------:R-:W-:-:S06]  /*3fab0*/  IMAD.MOV.U32 R220, RZ, RZ, R43 ;  /* 0x000000ffffdc7224 */ /* 0x000fcc00078e002b */
[----:B------:R-:W-:Y:S01]  /*3fac0*/  MOV R236, R59 ;  /* 0x0000003b00ec7202 */ /* 0x000fe20000000f00 */
[----:B------:R-:W-:-:S07]  /*3fad0*/  IMAD.MOV.U32 R237, RZ, RZ, R38 ;  /* 0x000000ffffed7224 */ /* 0x000fce00078e0026 */
[----:B------:R2:W-:Y:S04]  /*3fae0*/  STL.64 [R1+0x1870], R136 ;  /* 0x0018708801007387 */ /* 0x0005e80000100a00 */
[----:B------:R3:W-:Y:S05]  /*3faf0*/  STL.64 [R1+0x1878], R138 ;  /* 0x0018788a01007387 */ /* 0x0007ea0000100a00 */
[----:B------:R-:W-:Y:S02]  /*3fb00*/  IMAD.MOV.U32 R240, RZ, RZ, R132 ;  /* 0x000000fffff07224 */ /* 0x000fe400078e0084 */
[----:B------:R-:W-:-:S02]  /*3fb10*/  IMAD.MOV.U32 R129, RZ, RZ, R133 ;  /* 0x000000ffff817224 */ /* 0x000fc400078e0085 */
[----:B------:R-:W-:Y:S02]  /*3fb20*/  IMAD.MOV.U32 R128, RZ, RZ, R134 ;  /* 0x000000ffff807224 */ /* 0x000fe400078e0086 */
[----:B------:R-:W-:Y:S02]  /*3fb30*/  IMAD.MOV.U32 R6, RZ, RZ, R135 ;  /* 0x000000ffff067224 */ /* 0x000fe400078e0087 */
[----:B------:R-:W-:Y:S01]  /*3fb40*/  HMMA.1688.F32.TF32 R132, R228, R106, R244 ;  /* 0x0000006ae484723c */ /* 0x000fe200000810f4 */
[----:B------:R-:W-:-:S06]  /*3fb50*/  IMAD.MOV.U32 R238, RZ, RZ, R39 ;  /* 0x000000ffffee7224 */ /* 0x000fcc00078e0027 */
[----:B------:R-:W-:Y:S02]  /*3fb60*/  IMAD.MOV.U32 R244, RZ, RZ, R83 ;  /* 0x000000fffff47224 */ /* 0x000fe400078e0053 */
[----:B------:R-:W4:Y:S01]  /*3fb70*/  LDL.LU R83, [R1+0x5844] ;  /* 0x0058440001537983 */ /* 0x000f220000300800 */
[----:B------:R-:W-:Y:S02]  /*3fb80*/  IMAD.MOV.U32 R245, RZ, RZ, R46 ;  /* 0x000000fffff57224 */ /* 0x000fe400078e002e */
[----:B------:R-:W-:Y:S01]  /*3fb90*/  IMAD.MOV.U32 R246, RZ, RZ, R47 ;  /* 0x000000fffff67224 */ /* 0x000fe200078e002f */
[----:B------:R-:W4:Y:S01]  /*3fba0*/  LDL.LU R46, [R1+0x5840] ;  /* 0x00584000012e7983 */ /* 0x000f220000300800 */
[----:B------:R-:W-:-:S03]  /*3fbb0*/  IMAD.MOV.U32 R247, RZ, RZ, R50 ;  /* 0x000000fffff77224 */ /* 0x000fc600078e0032 */
[----:B------:R-:W4:Y:S01]  /*3fbc0*/  LDL.LU R47, [R1+0x583c] ;  /* 0x00583c00012f7983 */ /* 0x000f220000300800 */
[----:B------:R-:W-:-:S03]  /*3fbd0*/  IMAD.MOV.U32 R239, RZ, RZ, R42 ;  /* 0x000000ffffef7224 */ /* 0x000fc600078e002a */
[----:B------:R-:W4:Y:S04]  /*3fbe0*/  LDL.LU R50, [R1+0x5838] ;  /* 0x0058380001327983 */ /* 0x000f280000300800 */
[----:B------:R-:W4:Y:S01]  /*3fbf0*/  LDL.LU R59, [R1+0x5834] ;  /* 0x00583400013b7983 */ /* 0x000f220000300800 */
[----:B------:R-:W-:-:S03]  /*3fc00*/  IMAD.MOV.U32 R221, RZ, RZ, R26 ;  /* 0x000000ffffdd7224 */ /* 0x000fc600078e001a */
[----:B------:R-:W4:Y:S01]  /*3fc10*/  LDL.LU R38, [R1+0x5830] ;  /* 0x0058300001267983 */ /* 0x000f220000300800 */
[----:B------:R-:W-:-:S03]  /*3fc20*/  IMAD.MOV.U32 R222, RZ, RZ, R23 ;  /* 0x000000ffffde7224 */ /* 0x000fc600078e0017 */
[----:B------:R-:W4:Y:S01]  /*3fc30*/  LDL.LU R39, [R1+0x582c] ;  /* 0x00582c0001277983 */ /* 0x000f220000300800 */
[----:B------:R-:W-:-:S03]  /*3fc40*/  MOV R223, R22 ;  /* 0x0000001600df7202 */ /* 0x000fc60000000f00 */
[----:B------:R-:W4:Y:S01]  /*3fc50*/  LDL.LU R42, [R1+0x5828] ;  /* 0x00582800012a7983 */ /* 0x000f220000300800 */
[----:B------:R-:W-:-:S03]  /*3fc60*/  IMAD.MOV.U32 R224, RZ, RZ, R35 ;  /* 0x000000ffffe07224 */ /* 0x000fc600078e0023 */
[----:B------:R-:W4:Y:S04]  /*3fc70*/  LDL.LU R43, [R1+0x5824] ;  /* 0x00582400012b7983 */ /* 0x000f280000300800 */
[----:B------:R-:W4:Y:S04]  /*3fc80*/  LDL.LU R26, [R1+0x5820] ;  /* 0x00582000011a7983 */ /* 0x000f280000300800 */
[----:B------:R-:W4:Y:S04]  /*3fc90*/  LDL.LU R23, [R1+0x581c] ;  /* 0x00581c0001177983 */ /* 0x000f280000300800 */
[----:B------:R-:W4:Y:S04]  /*3fca0*/  LDL.LU R22, [R1+0x5818] ;  /* 0x0058180001167983 */ /* 0x000f280000300800 */
[----:B------:R-:W4:Y:S01]  /*3fcb0*/  LDL.LU R35, [R1+0x5814] ;  /* 0x0058140001237983 */ /* 0x000f220000300800 */
[----:B------:R-:W-:-:S02]  /*3fcc0*/  IMAD.MOV.U32 R225, RZ, RZ, R82 ;  /* 0x000000ffffe17224 */ /* 0x000fc400078e0052 */
[----:B------:R-:W-:Y:S01]  /*3fcd0*/  IMAD.MOV.U32 R226, RZ, RZ, R79 ;  /* 0x000000ffffe27224 */ /* 0x000fe200078e004f */
[----:B------:R-:W4:Y:S01]  /*3fce0*/  LDL.LU R82, [R1+0x5810] ;  /* 0x0058100001527983 */ /* 0x000f220000300800 */
[----:B------:R-:W-:Y:S02]  /*3fcf0*/  IMAD.MOV.U32 R227, RZ, RZ, R78 ;  /* 0x000000ffffe37224 */ /* 0x000fe400078e004e */
[----:B------:R-:W-:Y:S01]  /*3fd00*/  IMAD.MOV.U32 R216, RZ, RZ, R75 ;  /* 0x000000ffffd87224 */ /* 0x000fe200078e004b */
[----:B------:R-:W4:Y:S01]  /*3fd10*/  LDL.LU R79, [R1+0x580c] ;  /* 0x00580c00014f7983 */ /* 0x000f220000300800 */
[----:B------:R-:W-:Y:S01]  /*3fd20*/  IMAD.MOV.U32 R217, RZ, RZ, R34 ;  /* 0x000000ffffd97224 */ /* 0x000fe200078e0022 */
[----:B------:R-:W-:Y:S02]  /*3fd30*/  MOV R218, R31 ;  /* 0x0000001f00da7202 */ /* 0x000fe40000000f00 */
[----:B------:R-:W4:Y:S01]  /*3fd40*/  LDL.LU R78, [R1+0x5808] ;  /* 0x00580800014e7983 */ /* 0x000f220000300800 */
[----:B------:R-:W-:-:S03]  /*3fd50*/  IMAD.MOV.U32 R219, RZ, RZ, R30 ;  /* 0x000000ffffdb7224 */ /* 0x000fc600078e001e */
        /* <DEDUP_REMOVED lines=9> */
[----:B--2---:R-:W-:-:S03]  /*3fdf0*/  IMAD.MOV.U32 R136, RZ, RZ, R51 ;  /* 0x000000ffff887224 */ /* 0x004fc600078e0033 */
[----:B------:R-:W2:Y:S01]  /*3fe00*/  LDL.LU R58, [R1+0x57f0] ;  /* 0x0057f000013a7983 */ /* 0x000ea20000300800 */
[----:B------:R-:W-:-:S03]  /*3fe10*/  MOV R137, R74 ;  /* 0x0000004a00897202 */ /* 0x000fc60000000f00 */
[----:B------:R-:W2:Y:S01]  /*3fe20*/  LDL.LU R55, [R1+0x57ec] ;  /* 0x0057ec0001377983 */ /* 0x000ea20000300800 */
[----:B---3--:R-:W-:-:S03]  /*3fe30*/  IMAD.MOV.U32 R138, RZ, RZ, R71 ;  /* 0x000000ffff8a7224 */ /* 0x008fc600078e0047 */
[----:B------:R-:W3:Y:S01]  /*3fe40*/  LDL.LU R54, [R1+0x57e8] ;  /* 0x0057e80001367983 */ /* 0x000ee20000300800 */
[----:B------:R-:W-:-:S03]  /*3fe50*/  IMAD.MOV.U32 R139, RZ, RZ, R70 ;  /* 0x000000ffff8b7224 */ /* 0x000fc600078e0046 */
[----:B------:R-:W2:Y:S01]  /*3fe60*/  LDL.LU R51, [R1+0x57e4] ;  /* 0x0057e40001337983 */ /* 0x000ea20000300800 */
[----:B------:R-:W-:-:S03]  /*3fe70*/  IMAD.MOV.U32 R144, RZ, RZ, R67 ;  /* 0x000000ffff907224 */ /* 0x000fc600078e0043 */
[----:B------:R-:W2:Y:S01]  /*3fe80*/  LDL.LU R74, [R1+0x57e0] ;  /* 0x0057e000014a7983 */ /* 0x000ea20000300800 */
[----:B------:R-:W-:-:S03]  /*3fe90*/  IMAD.MOV.U32 R145, RZ, RZ, R66 ;  /* 0x000000ffff917224 */ /* 0x000fc600078e0042 */
[----:B------:R-:W2:Y:S01]  /*3fea0*/  LDL.LU R71, [R1+0x57dc] ;  /* 0x0057dc0001477983 */ /* 0x000ea20000300800 */
[----:B------:R-:W-:-:S03]  /*3feb0*/  IMAD.MOV.U32 R146, RZ, RZ, R63 ;  /* 0x000000ffff927224 */ /* 0x000fc600078e003f */
[----:B------:R-:W2:Y:S01]  /*3fec0*/  LDL.LU R70, [R1+0x57d8] ;  /* 0x0057d80001467983 */ /* 0x000ea20000300800 */
[----:B------:R-:W-:-:S03]  /*3fed0*/  IMAD.MOV.U32 R147, RZ, RZ, R62 ;  /* 0x000000ffff937224 */ /* 0x000fc600078e003e */
[----:B------:R-:W2:Y:S04]  /*3fee0*/  LDL.LU R67, [R1+0x57d4] ;  /* 0x0057d40001437983 */ /* 0x000ea80000300800 */
[----:B------:R-:W2:Y:S04]  /*3fef0*/  LDL.LU R66, [R1+0x57d0] ;  /* 0x0057d00001427983 */ /* 0x000ea80000300800 */
[----:B------:R-:W2:Y:S04]  /*3ff00*/  LDL.LU R63, [R1+0x57cc] ;  /* 0x0057cc00013f7983 */ /* 0x000ea80000300800 */
[----:B------:R-:W2:Y:S01]  /*3ff10*/  LDL.LU R62, [R1+0x57c8] ;  /* 0x0057c800013e7983 */ /* 0x000ea20000300800 */
[----:B----4-:R-:W-:-:S02]  /*3ff20*/  IMAD.MOV.U32 R155, RZ, RZ, R46 ;  /* 0x000000ffff9b7224 */ /* 0x010fc400078e002e */
[----:B------:R-:W-:Y:S02]  /*3ff30*/  IMAD.MOV.U32 R154, RZ, RZ, R47 ;  /* 0x000000ffff9a7224 */ /* 0x000fe400078e002f */
[----:B------:R-:W-:Y:S01]  /*3ff40*/  IMAD.MOV.U32 R153, RZ, RZ, R50 ;  /* 0x000000ffff997224 */ /* 0x000fe200078e0032 */
[----:B------:R-:W-:Y:S02]  /*3ff50*/  MOV R152, R59 ;  /* 0x0000003b00987202 */ /* 0x000fe40000000f00 */
[----:B------:R-:W4:Y:S04]  /*3ff60*/  LDL.LU R59, [R1+0x57c4] ;  /* 0x0057c400013b7983 */ /* 0x000f280000300800 */
[----:B------:R-:W4:Y:S04]  /*3ff70*/  LDL.LU R50, [R1+0x57c0] ;  /* 0x0057c00001327983 */ /* 0x000f280000300800 */
[----:B------:R-:W4:Y:S01]  /*3ff80*/  LDL.LU R47, [R1+0x57bc] ;  /* 0x0057bc00012f7983 */ /* 0x000f220000300800 */
[----:B------:R-:W-:-:S02]  /*3ff90*/  IMAD.MOV.U32 R158, RZ, RZ, R39 ;  /* 0x000000ffff9e7224 */ /* 0x000fc400078e0027 */
[----:B------:R-:W-:Y:S01]  /*3ffa0*/  IMAD.MOV.U32 R157, RZ, RZ, R42 ;  /* 0x000000ffff9d7224 */ /* 0x000fe200078e002a */
[----:B------:R-:W4:Y:S01]  /*3ffb0*/  LDL.LU R46, [R1+0x57b8] ;  /* 0x0057b800012e7983 */ /* 0x000f220000300800 */
[----:B------:R-:W-:-:S03]  /*3ffc0*/  IMAD.MOV.U32 R156, RZ, RZ, R43 ;  /* 0x000000ffff9c7224 */ /* 0x000fc600078e002b */
[----:B------:R-:W4:Y:S01]  /*3ffd0*/  LDL.LU R43, [R1+0x57b4] ;  /* 0x0057b400012b7983 */ /* 0x000f220000300800 */
[----:B------:R-:W-:-:S03]  /*3ffe0*/  MOV R159, R38 ;  /* 0x00000026009f7202 */ /* 0x000fc60000000f00 */
[----:B------:R-:W4:Y:S04]  /*3fff0*/  LDL.LU R42, [R1+0x57b0] ;  /* 0x0057b000012a7983 */ /* 0x000f280000300800 */
[----:B------:R-:W4:Y:S04]  /*40000*/  LDL.LU R39, [R1+0x57ac] ;  /* 0x0057ac0001277983 */ /* 0x000f280000300800 */
[----:B------:R-:W4:Y:S01]  /*40010*/  LDL.LU R38, [R1+0x57a8] ;  /* 0x0057a80001267983 */ /* 0x000f220000300800 */
[----:B------:R-:W-:-:S03]  /*40020*/  IMAD.MOV.U32 R160, RZ, RZ, R35 ;  /* 0x000000ffffa07224 */ /* 0x000fc600078e0023 */
[----:B------:R-:W4:Y:S01]  /*40030*/  LDL.LU R35, [R1+0x57a4] ;  /* 0x0057a40001237983 */ /* 0x000f220000300800 */
[----:B------:R-:W-:Y:S02]  /*40040*/  IMAD.MOV.U32 R161, RZ, RZ, R22 ;  /* 0x000000ffffa17224 */ /* 0x000fe400078e0016 */
[----:B------:R-:W-:Y:S01]  /*40050*/  IMAD.MOV.U32 R162, RZ, RZ, R23 ;  /* 0x000000ffffa27224 */ /* 0x000fe200078e0017 */
[----:B------:R-:W4:Y:S01]  /*40060*/  LDL.LU R22, [R1+0x57a0] ;  /* 0x0057a00001167983 */ /* 0x000f220000300800 */
[----:B------:R-:W-:-:S03]  /*40070*/  IMAD.MOV.U32 R163, RZ, RZ, R26 ;  /* 0x000000ffffa37224 */ /* 0x000fc600078e001a */
[----:B------:R-:W4:Y:S04]  /*40080*/  LDL.LU R23, [R1+0x579c] ;  /* 0x00579c0001177983 */ /* 0x000f280000300800 */
[----:B------:R-:W4:Y:S01]  /*40090*/  LDL.LU R26, [R1+0x5798] ;  /* 0x00579800011a7983 */ /* 0x000f220000300800 */
[----:B------:R-:W-:Y:S01]  /*400a0*/  IMAD.MOV.U32 R171, RZ, RZ, R34 ;  /* 0x000000ffffab7224 */ /* 0x000fe200078e0022 */
[----:B------:R-:W-:Y:S01]  /*400b0*/  MOV R170, R31 ;  /* 0x0000001f00aa7202 */ /* 0x000fe20000000f00 */
[----:B------:R-:W-:Y:S02]  /*400c0*/  IMAD.MOV.U32 R169, RZ, RZ, R30 ;  /* 0x000000ffffa97224 */ /* 0x000fe400078e001e */
[----:B------:R-:W-:Y:S02]  /*400d0*/  IMAD.MOV.U32 R168, RZ, RZ, R27 ;  /* 0x000000ffffa87224 */ /* 0x000fe400078e001b */
[----:B------:R-:W4:Y:S04]  /*400e0*/  LDL.LU R27, [R1+0x5794] ;  /* 0x00579400011b7983 */ /* 0x000f280000300800 */
[----:B------:R-:W4:Y:S04]  /*400f0*/  LDL.LU R30, [R1+0x5790] ;  /* 0x00579000011e7983 */ /* 0x000f280000300800 */
[----:B------:R-:W4:Y:S04]  /*40100*/  LDL.LU R31, [R1+0x578c] ;  /* 0x00578c00011f7983 */ /* 0x000f280000300800 */
[----:B------:R-:W4:Y:S01]  /*40110*/  LDL.LU R34, [R1+0x5788] ;  /* 0x0057880001227983 */ /* 0x000f220000300800 */
[----:B---3--:R-:W-:-:S02]  /*40120*/  IMAD.MOV.U32 R173, RZ, RZ, R54 ;  /* 0x000000ffffad7224 */ /* 0x008fc400078e0036 */
[----:B--2---:R-:W-:Y:S02]  /*40130*/  IMAD.MOV.U32 R172, RZ, RZ, R51 ;  /* 0x000000ffffac7224 */ /* 0x004fe400078e0033 */
[----:B------:R-:W-:Y:S02]  /*40140*/  IMAD.MOV.U32 R174, RZ, RZ, R55 ;  /* 0x000000ffffae7224 */ /* 0x000fe400078e0037 */
[----:B------:R-:W-:Y:S01]  /*40150*/  IMAD.MOV.U32 R175, RZ, RZ, R58 ;  /* 0x000000ffffaf7224 */ /* 0x000fe200078e003a */
[----:B------:R-:W-:Y:S01]  /*40160*/  MOV R179, R74 ;  /* 0x0000004a00b37202 */ /* 0x000fe20000000f00 */
[----:B------:R-:W-:Y:S02]  /*40170*/  IMAD.MOV.U32 R178, RZ, RZ, R71 ;  /* 0x000000ffffb27224 */ /* 0x000fe400078e0047 */
[----:B------:R-:W-:Y:S02]  /*40180*/  IMAD.MOV.U32 R177, RZ, RZ, R70 ;  /* 0x000000ffffb17224 */ /* 0x000fe400078e0046 */
[----:B------:R-:W-:-:S02]  /*40190*/  IMAD.MOV.U32 R176, RZ, RZ, R67 ;  /* 0x000000ffffb07224 */ /* 0x000fc400078e0043 */
[----:B------:R-:W-:Y:S02]  /*401a0*/  IMAD.MOV.U32 R183, RZ, RZ, R66 ;  /* 0x000000ffffb77224 */ /* 0x000fe400078e0042 */
[----:B------:R-:W-:Y:S02]  /*401b0*/  IMAD.MOV.U32 R182, RZ, RZ, R63 ;  /* 0x000000ffffb67224 */ /* 0x000fe400078e003f */
[----:B------:R-:W-:Y:S02]  /*401c0*/  IMAD.MOV.U32 R181, RZ, RZ, R62 ;  /* 0x000000ffffb57224 */ /* 0x000fe400078e003e */
[----:B------:R-:W-:Y:S02]  /*401d0*/  IMAD.MOV.U32 R164, RZ, RZ, R75 ;  /* 0x000000ffffa47224 */ /* 0x000fe400078e004b */
[----:B------:R-:W-:Y:S02]  /*401e0*/  IMAD.MOV.U32 R165, RZ, RZ, R78 ;  /* 0x000000ffffa57224 */ /* 0x000fe400078e004e */
[----:B------:R-:W-:-:S02]  /*401f0*/  IMAD.MOV.U32 R166, RZ, RZ, R79 ;  /* 0x000000ffffa67224 */ /* 0x000fc400078e004f */
[----:B------:R-:W-:Y:S02]  /*40200*/  IMAD.MOV.U32 R167, RZ, RZ, R82 ;  /* 0x000000ffffa77224 */ /* 0x000fe400078e0052 */
[----:B------:R-:W-:Y:S01]  /*40210*/  IMAD.MOV.U32 R148, RZ, RZ, R83 ;  /* 0x000000ffff947224 */ /* 0x000fe200078e0053 */
[----:B------:R-:W-:Y:S01]  /*40220*/  MOV R150, R87 ;  /* 0x0000005700967202 */ /* 0x000fe20000000f00 */
        /* <DEDUP_REMOVED lines=9> */
[----:B------:R-:W-:Y:S01]  /*402c0*/  IMAD.MOV.U32 R135, RZ, RZ, R98 ;  /* 0x000000ffff877224 */ /* 0x000fe200078e0062 */
[----:B------:R-:W-:Y:S01]  /*402d0*/  MOV R249, R94 ;  /* 0x0000005e00f97202 */ /* 0x000fe20000000f00 */
[----:B------:R-:W-:-:S02]  /*402e0*/  IMAD.MOV.U32 R248, RZ, RZ, R99 ;  /* 0x000000fffff87224 */ /* 0x000fc400078e0063 */
[----:B------:R-:W-:Y:S02]  /*402f0*/  IMAD.MOV.U32 R250, RZ, RZ, R95 ;  /* 0x000000fffffa7224 */ /* 0x000fe400078e005f */
[----:B----4-:R-:W-:Y:S02]  /*40300*/  IMAD.MOV.U32 R187, RZ, RZ, R50 ;  /* 0x000000ffffbb7224 */ /* 0x010fe400078e0032 */
[----:B------:R-:W-:Y:S01]  /*40310*/  IMAD.MOV.U32 R186, RZ, RZ, R47 ;  /* 0x000000ffffba7224 */ /* 0x000fe200078e002f */
[----:B------:R-:W-:Y:S01]  /*40320*/  MOV R185, R46 ;  /* 0x0000002e00b97202 */ /* 0x000fe20000000f00 */
[----:B------:R-:W-:Y:S02]  /*40330*/  IMAD.MOV.U32 R184, RZ, RZ, R43 ;  /* 0x000000ffffb87224 */ /* 0x000fe400078e002b */
[----:B------:R-:W-:Y:S02]  /*40340*/  IMAD.MOV.U32 R211, RZ, RZ, R42 ;  /* 0x000000ffffd37224 */ /* 0x000fe400078e002a */
[----:B------:R-:W-:-:S02]  /*40350*/  IMAD.MOV.U32 R210, RZ, RZ, R39 ;  /* 0x000000ffffd27224 */ /* 0x000fc400078e0027 */
[----:B------:R-:W-:Y:S02]  /*40360*/  IMAD.MOV.U32 R209, RZ, RZ, R38 ;  /* 0x000000ffffd17224 */ /* 0x000fe400078e0026 */
[----:B------:R-:W-:Y:S02]  /*40370*/  IMAD.MOV.U32 R208, RZ, RZ, R35 ;  /* 0x000000ffffd07224 */ /* 0x000fe400078e0023 */
[----:B------:R-:W2:Y:S04]  /*40380*/  LDL.LU R35, [R1+0x5784] ;  /* 0x0057840001237983 */ /* 0x000ea80000300800 */
[----:B------:R-:W3:Y:S04]  /*40390*/  LDL.LU R38, [R1+0x5780] ;  /* 0x0057800001267983 */ /* 0x000ee80000300800 */
[----:B------:R-:W3:Y:S04]  /*403a0*/  LDL.LU R39, [R1+0x577c] ;  /* 0x00577c0001277983 */ /* 0x000ee80000300800 */
[----:B------:R-:W4:Y:S04]  /*403b0*/  LDL.LU R42, [R1+0x5778] ;  /* 0x00577800012a7983 */ /* 0x000f280000300800 */
[----:B------:R-:W4:Y:S04]  /*403c0*/  LDL.LU R43, [R1+0x5774] ;  /* 0x00577400012b7983 */ /* 0x000f280000300800 */
[----:B------:R-:W2:Y:S04]  /*403d0*/  LDL.LU R46, [R1+0x5770] ;  /* 0x00577000012e7983 */ /* 0x000ea80000300800 */
[----:B------:R-:W2:Y:S04]  /*403e0*/  LDL.LU R47, [R1+0x576c] ;  /* 0x00576c00012f7983 */ /* 0x000ea80000300800 */
[----:B------:R-:W2:Y:S01]  /*403f0*/  LDL.LU R50, [R1+0x5768] ;  /* 0x0057680001327983 */ /* 0x000ea20000300800 */
[----:B------:R-:W-:-:S03]  /*40400*/  MOV R180, R59 ;  /* 0x0000003b00b47202 */ /* 0x000fc60000000f00 */
[----:B------:R-:W2:Y:S04]  /*40410*/  LDL.LU R51, [R1+0x5764] ;  /* 0x0057640001337983 */ /* 0x000ea80000300800 */
[----:B------:R-:W3:Y:S04]  /*40420*/  LDL.LU R54, [R1+0x5760] ;  /* 0x0057600001367983 */ /* 0x000ee80000300800 */
        /* <DEDUP_REMOVED lines=24> */
[----:B------:R-:W3:Y:S01]  /*405b0*/  LDL.LU R95, [R1+0x56fc] ;  /* 0x0056fc00015f7983 */ /* 0x000ee20000300800 */
[----:B------:R-:W-:Y:S01]  /*405c0*/  IMAD.MOV.U32 R251, RZ, RZ, R7 ;  /* 0x000000fffffb7224 */ /* 0x000fe200078e0007 */
[C---:B--2---:R-:W-:Y:S08]  /*405d0*/  HMMA.1688.F32.TF32 R140, R228.reuse, R50, R140 ;  /* 0x00000032e48c723c */ /* 0x044ff0000008108c */
[C---:B---3--:R-:W-:Y:S11]  /*405e0*/  HMMA.1688.F32.TF32 R180, R228.reuse, R94, R180 ;  /* 0x0000005ee4b4723c */ /* 0x048ff600000810b4 */
[----:B------:R-:W-:Y:S11]  /*405f0*/  @!UPT UIADD3 URZ, URZ, URZ, URZ ;  /* 0x0000003f3f3ff290 */ /* 0x000ff6000fffe03f */
[----:B------:R-:W-:Y:S02]  /*40600*/  @!UPT UIADD3 URZ, URZ, URZ, URZ ;  /* 0x0000003f3f3ff290 */ /* 0x000fe4000fffe03f */
[----:B------:R-:W-:Y:S01]  /*40610*/  IMAD.MOV.U32 R125, RZ, RZ, R180 ;  /* 0x000000ffff7d7224 */ /* 0x000fe200078e00b4 */
[----:B------:R-:W-:Y:S01]  /*40620*/  MOV R120, R183 ;  /* 0x000000b700787202 */ /* 0x000fe20000000f00 */
[----:B------:R-:W-:Y:S02]  /*40630*/  IMAD.MOV.U32 R124, RZ, RZ, R181 ;  /* 0x000000ffff7c7224 */ /* 0x000fe400078e00b5 */
[----:B------:R-:W-:Y:S02]  /*40640*/  IMAD.MOV.U32 R121, RZ, RZ, R182 ;  /* 0x000000ffff797224 */ /* 0x000fe400078e00b6 */
[C---:B------:R-:W-:Y:S08]  /*40650*/  HMMA.1688.F32.TF32 R180, R228.reuse, R90, R176 ;  /* 0x0000005ae4b4723c */ /* 0x040ff000000810b0 */
[C---:B------:R-:W-:Y:S08]  /*40660*/  HMMA.1688.F32.TF32 R176, R228.reuse, R86, R172 ;  /* 0x00000056e4b0723c */ /* 0x040ff000000810ac */
[C---:B------:R-:W-:Y:S08]  /*40670*/  HMMA.1688.F32.TF32 R172, R228.reuse, R82, R168 ;  /* 0x00000052e4ac723c */ /* 0x040ff000000810a8 */
        /* <DEDUP_REMOVED lines=13> */
[C---:B----4-:R-:W-:Y:S01]  /*40750*/  HMMA.1688.F32.TF32 R132, R228.reuse, R42, R216 ;  /* 0x0000002ae484723c */ /* 0x050fe200000810d8 */
        /* <DEDUP_REMOVED lines=18> */
[----:B------:R3:W-:Y:S01]  /*40880*/  STL.64 [R1+0x2eb8], R138 ;  /* 0x002eb88a01007387 */ /* 0x0007e20000100a00 */
[C---:B--2---:R-:W-:Y:S03]  /*40890*/  HMMA.1688.F32.TF32 R140, R228.reuse, R38, R224 ;  /* 0x00000026e48c723c */ /* 0x044fe600000810e0 */
[----:B------:R-:W-:Y:S04]  /*408a0*/  STL.64 [R1+0x2ea0], R132 ;  /* 0x002ea08401007387 */ /* 0x000fe80000100a00 */
[----:B------:R2:W-:Y:S01]  /*408b0*/  STL.64 [R1+0x2ea8], R134 ;  /* 0x002ea88601007387 */ /* 0x0005e20000100a00 */
[C---:B---3--:R-:W-:Y:S08]  /*408c0*/  HMMA.1688.F32.TF32 R136, R228.reuse, R34, R220 ;  /* 0x00000022e488723c */ /* 0x048ff000000810dc */
[----:B--2---:R-:W-:Y:S07]  /*408d0*/  HMMA.1688.F32.TF32 R132, R228, R30, R248 ;  /* 0x0000001ee484723c */ /* 0x004fee00000810f8 */
        /* <DEDUP_REMOVED lines=8> */
[C---:B--2---:R-:W-:Y:S03]  /*40960*/  HMMA.1688.F32.TF32 R136, R228.reuse, R26, R236 ;  /* 0x0000001ae488723c */ /* 0x044fe600000810ec */
[----:B------:R-:W2:Y:S05]  /*40970*/  LDL.LU R236, [R1+0x2bd0] ;  /* 0x002bd00001ec7983 */ /* 0x000eaa0000300800 */
[----:B---3--:R-:W-:Y:S01]  /*40980*/  HMMA.1688.F32.TF32 R132, R228, R22, R244 ;  /* 0x00000016e484723c */ /* 0x008fe200000810f4 */
[----:B------:R-:W-:-:S02]  /*40990*/  IMAD.MOV.U32 R237, RZ, RZ, R14 ;  /* 0x000000ffffed7224 */ /* 0x000fc400078e000e */
[----:B------:R-:W-:Y:S02]  /*409a0*/  IMAD.MOV.U32 R238, RZ, RZ, R10 ;  /* 0x000000ffffee7224 */ /* 0x000fe400078e000a */
[----:B------:R-:W-:-:S10]  /*409b0*/  IMAD.MOV.U32 R239, RZ, RZ, R242 ;  /* 0x000000ffffef7224 */ /* 0x000fd400078e00f2 */
[----:B------:R-:W-:Y:S04]  /*409c0*/  STL.64 [R1+0x2e60], R136 ;  /* 0x002e608801007387 */ /* 0x000fe80000100a00 */
[----:B------:R-:W-:Y:S04]  /*409d0*/  STL.64 [R1+0x2e68], R138 ;  /* 0x002e688a01007387 */ /* 0x000fe80000100a00 */
[----:B------:R3:W-:Y:S04]  /*409e0*/  STL.64 [R1+0x2e50], R132 ;  /* 0x002e508401007387 */ /* 0x0007e80000100a00 */
[----:B------:R4:W-:Y:S04]  /*409f0*/  STL.64 [R1+0x2e58], R134 ;  /* 0x002e588601007387 */ /* 0x0009e80000100a00 */
[----:B------:R-:W2:Y:S04]  /*40a00*/  LDL.LU R14, [R1+0x56f8] ;  /* 0x0056f800010e7983 */ /* 0x000ea80000300800 */
[----:B------:R-:W3:Y:S04]  /*40a10*/  LDL.LU R10, [R1+0x56f4] ;  /* 0x0056f400010a7983 */ /* 0x000ee80000300800 */
[----:B------:R-:W4:Y:S01]  /*40a20*/  LDL.LU R242, [R1+0x56f0] ;  /* 0x0056f00001f27983 */ /* 0x000f220000300800 */
[----:B------:R-:W-:Y:S01]  /*40a30*/  IMAD.MOV.U32 R248, RZ, RZ, R11 ;  /* 0x000000fffff87224 */ /* 0x000fe200078e000b */
[----:B------:R-:W-:Y:S01]  /*40a40*/  MOV R250, R18 ;  /* 0x0000001200fa7202 */ /* 0x000fe20000000f00 */
[----:B------:R-:W-:Y:S01]  /*40a50*/  IMAD.MOV.U32 R249, RZ, RZ, R19 ;  /* 0x000000fffff97224 */ /* 0x000fe200078e0013 */
[----:B------:R-:W4:Y:S01]  /*40a60*/  LDL.LU R11, [R1+0x56ec] ;  /* 0x0056ec00010b7983 */ /* 0x000f220000300800 */
[----:B------:R-:W-:-:S03]  /*40a70*/  IMAD.MOV.U32 R251, RZ, RZ, R15 ;  /* 0x000000fffffb7224 */ /* 0x000fc600078e000f */
[----:B------:R-:W4:Y:S04]  /*40a80*/  LDL.LU R19, [R1+0x56e8] ;  /* 0x0056e80001137983 */ /* 0x000f280000300800 */
[----:B------:R-:W4:Y:S04]  /*40a90*/  LDL.LU R18, [R1+0x56e4] ;  /* 0x0056e40001127983 */ /* 0x000f280000300800 */
[----:B------:R-:W4:Y:S04]  /*40aa0*/  LDL.LU R15, [R1+0x56e0] ;  /* 0x0056e000010f7983 */ /* 0x000f280000300800 */
[----:B------:R-:W4:Y:S01]  /*40ab0*/  LDL.LU R220, [R1+0x2bf0] ;  /* 0x002bf00001dc7983 */ /* 0x000f220000300800 */
[----:B--2---:R-:W-:-:S02]  /*40ac0*/  IMAD.MOV.U32 R223, RZ, RZ, R14 ;  /* 0x000000ffffdf7224 */ /* 0x004fc400078e000e */
[----:B---3--:R-:W-:Y:S02]  /*40ad0*/  IMAD.MOV.U32 R222, RZ, RZ, R10 ;  /* 0x000000ffffde7224 */ /* 0x008fe400078e000a */
[----:B----4-:R-:W-:Y:S02]  /*40ae0*/  IMAD.MOV.U32 R221, RZ, RZ, R242 ;  /* 0x000000ffffdd7224 */ /* 0x010fe400078e00f2 */
[----:B------:R-:W2:Y:S04]  /*40af0*/  LDL.LU R242, [R1+0x56dc] ;  /* 0x0056dc0001f27983 */ /* 0x000ea80000300800 */
[----:B------:R-:W3:Y:S04]  /*40b00*/  LDL.LU R10, [R1+0x56d8] ;  /* 0x0056d800010a7983 */ /* 0x000ee80000300800 */
[----:B------:R-:W4:Y:S04]  /*40b10*/  LDL.LU R14, [R1+0x56d4] ;  /* 0x0056d400010e7983 */ /* 0x000f280000300800 */
[----:B------:R-:W4:Y:S04]  /*40b20*/  LDL.LU R216, [R1+0x2c10] ;  /* 0x002c100001d87983 */ /* 0x000f280000300800 */
[----:B------:R-:W4:Y:S04]  /*40b30*/  LDL.LU R217, [R1+0x2c14] ;  /* 0x002c140001d97983 */ /* 0x000f280000300800 */
[----:B------:R-:W4:Y:S04]  /*40b40*/  LDL.LU R218, [R1+0x2c18] ;  /* 0x002c180001da7983 */ /* 0x000f280000300800 */
[----:B------:R-:W4:Y:S04]  /*40b50*/  LDL.LU R219, [R1+0x2c1c] ;  /* 0x002c1c0001db7983 */ /* 0x000f280000300800 */
[----:B------:R-:W1:Y:S01]  /*40b60*/  LDL.LU R132, [R1+0x2c20] ;  /* 0x002c200001847983 */ /* 0x000e620000300800 */
[C---:B------:R-:W-:Y:S08]  /*40b70*/  HMMA.1688.F32.TF32 R188, R228.reuse, R102, R208 ;  /* 0x00000066e4bc723c */ /* 0x040ff000000810d0 */
[----:B------:R-:W-:Y:S01]  /*40b80*/  HMMA.1688.F32.TF32 R184, R228, R98, R184 ;  /* 0x00000062e4b8723c */ /* 0x000fe200000810b8 */
[----:B--2---:R-:W-:Y:S01]  /*40b90*/  MOV R135, R242 ;  /* 0x000000f200877202 */ /* 0x004fe20000000f00 */
[----:B---3--:R-:W-:-:S02]  /*40ba0*/  IMAD.MOV.U32 R134, RZ, RZ, R10 ;  /* 0x000000ffff867224 */ /* 0x008fc400078e000a */
        /* <DEDUP_REMOVED lines=56> */
[----:B------:R-:W-:-:S03]  /*40f30*/  MOV R117, R184 ;  /* 0x000000b800757202 */ /* 0x000fc60000000f00 */
        /* <DEDUP_REMOVED lines=25> */
[----:B------:R-:W-:Y:S02]  /*410d0*/  IMAD.MOV.U32 R225, RZ, RZ, R18 ;  /* 0x000000ffffe17224 */ /* 0x000fe400078e0012 */
[----:B------:R-:W-:Y:S02]  /*410e0*/  IMAD.MOV.U32 R226, RZ, RZ, R19 ;  /* 0x000000ffffe27224 */ /* 0x000fe400078e0013 */
[----:B--2---:R-:W-:Y:S02]  /*410f0*/  IMAD.MOV.U32 R139, RZ, RZ, R14 ;  /* 0x000000ffff8b7224 */ /* 0x004fe400078e000e */
[----:B---3--:R-:W-:Y:S02]  /*41100*/  IMAD.MOV.U32 R138, RZ, RZ, R10 ;  /* 0x000000ffff8a7224 */ /* 0x008fe400078e000a */
[----:B----4-:R-:W-:Y:S02]  /*41110*/  IMAD.MOV.U32 R137, RZ, RZ, R242 ;  /* 0x000000ffff897224 */ /* 0x010fe400078e00f2 */
[----:B------:R-:W2:Y:S04]  /*41120*/  LDL.LU R242, [R1+0x56c4] ;  /* 0x0056c40001f27983 */ /* 0x000ea80000300800 */
[----:B------:R-:W3:Y:S04]  /*41130*/  LDL.LU R10, [R1+0x56c0] ;  /* 0x0056c000010a7983 */ /* 0x000ee80000300800 */
[----:B------:R-:W4:Y:S04]  /*41140*/  LDL.LU R14, [R1+0x56bc] ;  /* 0x0056bc00010e7983 */ /* 0x000f280000300800 */
[----:B------:R-:W4:Y:S04]  /*41150*/  LDL.LU R15, [R1+0x56b8] ;  /* 0x0056b800010f7983 */ /* 0x000f280000300800 */
[----:B------:R-:W2:Y:S04]  /*41160*/  LDL.LU R18, [R1+0x56b4] ;  /* 0x0056b40001127983 */ /* 0x000ea80000300800 */
[----:B------:R-:W2:Y:S01]  /*41170*/  LDL.LU R19, [R1+0x56b0] ;  /* 0x0056b00001137983 */ /* 0x000ea20000300800 */
[----:B------:R-:W-:Y:S01]  /*41180*/  MOV R227, R11 ;  /* 0x0000000b00e37202 */ /* 0x000fe20000000f00 */
[----:B------:R-:W-:-:S02]  /*41190*/  IMAD.MOV.U32 R244, RZ, RZ, R243 ;  /* 0x000000fffff47224 */ /* 0x000fc400078e00f3 */
[----:B------:R-:W3:Y:S04]  /*411a0*/  LDL.LU R11, [R1+0x56ac] ;  /* 0x0056ac00010b7983 */ /* 0x000ee80000300800 */
[----:B------:R-:W3:Y:S04]  /*411b0*/  LDL.LU R243, [R1+0x56a8] ;  /* 0x0056a80001f37983 */ /* 0x000ee80000300800 */
[----:B------:R-:W3:Y:S04]  /*411c0*/  LDL.LU R245, [R1+0x2bc4] ;  /* 0x002bc40001f57983 */ /* 0x000ee80000300800 */
[----:B------:R-:W3:Y:S04]  /*411d0*/  LDL.LU R246, [R1+0x2bc8] ;  /* 0x002bc80001f67983 */ /* 0x000ee80000300800 */
[----:B------:R-:W3:Y:S01]  /*411e0*/  LDL.LU R247, [R1+0x2bcc] ;  /* 0x002bcc0001f77983 */ /* 0x000ee20000300800 */
[C---:B-1----:R-:W-:Y:S08]  /*411f0*/  HMMA.1688.F32.TF32 R132, R232.reuse, R74, R132 ;  /* 0x0000004ae884723c */ /* 0x042ff00000081084 */
[C---:B------:R-:W-:Y:S08]  /*41200*/  HMMA.1688.F32.TF32 R172, R232.reuse, R114, R172 ;  /* 0x00000072e8ac723c */ /* 0x040ff000000810ac */
[C---:B------:R-:W-:Y:S11]  /*41210*/  HMMA.1688.F32.TF32 R176, R232.reuse, R118, R176 ;  /* 0x00000076e8b0723c */ /* 0x040ff600000810b0 */
[----:B------:R-:W-:Y:S05]  /*41220*/  @!UPT UIADD3 URZ, URZ, URZ, URZ ;  /* 0x0000003f3f3ff290 */ /* 0x000fea000fffe03f */
[----:B------:R-:W-:Y:S02]  /*41230*/  IMAD.MOV.U32 R17, RZ, RZ, R174 ;  /* 0x000000ffff117224 */ /* 0x000fe400078e00ae */
[----:B------:R-:W-:Y:S01]  /*41240*/  IMAD.MOV.U32 R16, RZ, RZ, R175 ;  /* 0x000000ffff107224 */ /* 0x000fe200078e00af */
[C---:B------:R-:W-:Y:S08]  /*41250*/  HMMA.1688.F32.TF32 R184, R232.reuse, R126, R184 ;  /* 0x0000007ee8b8723c */ /* 0x040ff000000810b8 */
[----:B------:R-:W-:Y:S08]  /*41260*/  HMMA.1688.F32.TF32 R180, R232, R122, R180 ;  /* 0x0000007ae8b4723c */ /* 0x000ff000000810b4 */
[C---:B----4-:R-:W-:Y:S08]  /*41270*/  HMMA.1688.F32.TF32 R188, R228.reuse, R14, R188 ;  /* 0x0000000ee4bc723c */ /* 0x050ff000000810bc */
[C---:B--2---:R-:W-:Y:S08]  /*41280*/  HMMA.1688.F32.TF32 R200, R228.reuse, R18, R212 ;  /* 0x00000012e4c8723c */ /* 0x044ff000000810d4 */
[C---:B---3--:R-:W-:Y:S08]  /*41290*/  HMMA.1688.F32.TF32 R196, R228.reuse, R10, R196 ;  /* 0x0000000ae4c4723c */ /* 0x048ff000000810c4 */
[----:B------:R-:W-:Y:S01]  /*412a0*/  HMMA.1688.F32.TF32 R192, R228, R242, R192 ;  /* 0x000000f2e4c0723c */ /* 0x000fe200000810c0 */
[----:B------:R-:W-:Y:S04]  /*412b0*/  LDS R228, [R3+0x4100] ;  /* 0x0041000003e47984 */ /* 0x000fe80000000800 */
[----:B------:R-:W-:Y:S04]  /*412c0*/  LDS R230, [R3+0x6100] ;  /* 0x0061000003e67984 */ /* 0x000fe80000000800 */
[----:B------:R-:W-:Y:S04]  /*412d0*/  STL.64 [R1+0x2e40], R200 ;  /* 0x002e40c801007387 */ /* 0x000fe80000100a00 */
[----:B------:R-:W-:Y:S04]  /*412e0*/  STL.64 [R1+0x2e48], R202 ;  /* 0x002e48ca01007387 */ /* 0x000fe80000100a00 */
[----:B------:R-:W-:Y:S04]  /*412f0*/  STL.64 [R1+0x2e30], R188 ;  /* 0x002e30bc01007387 */ /* 0x000fe80000100a00 */
[----:B------:R1:W-:Y:S04]  /*41300*/  STL.64 [R1+0x2e38], R190 ;  /* 0x002e38be01007387 */ /* 0x0003e80000100a00 */
[----:B------:R-:W-:Y:S04]  /*41310*/  LDS R229, [R4+0x4100] ;  /* 0x0041000004e57984 */ /* 0x000fe80000000800 */
[----:B------:R-:W2:Y:S01]  /*41320*/  LDS R231, [R4+0x6100] ;  /* 0x0061000004e77984 */ /* 0x000ea20000000800 */
[C---:B-1----:R-:W-:Y:S03]  /*41330*/  HMMA.1688.F32.TF32 R188, R232.reuse, R130, R208 ;  /* 0x00000082e8bc723c */ /* 0x042fe600000810d0 */
[----:B------:R-:W-:Y:S04]  /*41340*/  STL.64 [R1+0x2e20], R196 ;  /* 0x002e20c401007387 */ /* 0x000fe80000100a00 */
[----:B------:R-:W-:Y:S04]  /*41350*/  STL.64 [R1+0x2e28], R198 ;  /* 0x002e28c601007387 */ /* 0x000fe80000100a00 */
[----:B------:R-:W-:Y:S04]  /*41360*/  STL.64 [R1+0x1ea0], R192 ;  /* 0x001ea0c001007387 */ /* 0x000fe80000100a00 */
[----:B------:R-:W-:Y:S08]  /*41370*/  STL.64 [R1+0x1ea8], R194 ;  /* 0x001ea8c201007387 */ /* 0x000ff00000100a00 */
        /* <DEDUP_REMOVED lines=8> */
[----:B------:R1:W-:Y:S02]  /*41400*/  STL.64 [R1+0x2de0], R172 ;  /* 0x002de0ac01007387 */ /* 0x0003e40000100a00 */
[C---:B-1----:R-:W-:Y:S08]  /*41410*/  HMMA.1688.F32.TF32 R172, R232.reuse, R110, R168 ;  /* 0x0000006ee8ac723c */ /* 0x042ff000000810a8 */
        /* <DEDUP_REMOVED lines=20> */
[C---:B------:R-:W-:Y:S03]  /*41560*/  HMMA.1688.F32.TF32 R140, R232.reuse, R70, R216 ;  /* 0x00000046e88c723c */ /* 0x040fe600000810d8 */
        /* <DEDUP_REMOVED lines=8> */
[C---:B-1----:R-:W-:Y:S08]  /*415f0*/  HMMA.1688.F32.TF32 R136, R232.reuse, R66, R224 ;  /* 0x00000042e888723c */ /* 0x042ff000000810e0 */
[C---:B---3--:R-:W-:Y:S01]  /*41600*/  HMMA.1688.F32.TF32 R132, R232.reuse, R62, R220 ;  /* 0x0000003ee884723c */ /* 0x048fe200000810dc */
[----:B------:R-:W-:Y:S04]  /*41610*/  STL.64 [R1+0x2d30], R140 ;  /* 0x002d308c01007387 */ /* 0x000fe80000100a00 */
[----:B------:R1:W-:Y:S10]  /*41620*/  STL.64 [R1+0x2d38], R142 ;  /* 0x002d388e01007387 */ /* 0x0003f40000100a00 */
[----:B------:R-:W-:Y:S01]  /*41630*/  STL.64 [R1+0x2d20], R136 ;  /* 0x002d208801007387 */ /* 0x000fe20000100a00 */
[C---:B-1----:R-:W-:Y:S03]  /*41640*/  HMMA.1688.F32.TF32 R140, R232.reuse, R58, R248 ;  /* 0x0000003ae88c723c */ /* 0x042fe600000810f8 */
[----:B------:R1:W-:Y:S04]  /*41650*/  STL.64 [R1+0x2d28], R138 ;  /* 0x002d288a01007387 */ /* 0x0003e80000100a00 */
[----:B------:R-:W-:Y:S04]  /*41660*/  STL.64 [R1+0x2d10], R132 ;  /* 0x002d108401007387 */ /* 0x000fe80000100a00 */
[----:B------:R3:W-:Y:S01]  /*41670*/  STL.64 [R1+0x2d18], R134 ;  /* 0x002d188601007387 */ /* 0x0007e20000100a00 */
[C---:B-1----:R-:W-:Y:S08]  /*41680*/  HMMA.1688.F32.TF32 R136, R232.reuse, R54, R236 ;  /* 0x00000036e888723c */ /* 0x042ff000000810ec */
[----:B---3--:R-:W-:Y:S03]  /*41690*/  HMMA.1688.F32.TF32 R132, R232, R50, R244 ;  /* 0x00000032e884723c */ /* 0x008fe600000810f4 */
[----:B------:R-:W-:Y:S04]  /*416a0*/  STL.64 [R1+0x2d00], R140 ;  /* 0x002d008c01007387 */ /* 0x000fe80000100a00 */
[----:B------:R-:W-:Y:S04]  /*416b0*/  STL.64 [R1+0x2d08], R142 ;  /* 0x002d088e01007387 */ /* 0x000fe80000100a00 */
[----:B------:R-:W3:Y:S04]  /*416c0*/  LDL.LU R236, [R1+0x1d20] ;  /* 0x001d200001ec7983 */ /* 0x000ee80000300800 */
[----:B------:R-:W-:Y:S04]  /*416d0*/  STL.64 [R1+0x2cf0], R136 ;  /* 0x002cf08801007387 */ /* 0x000fe80000100a00 */
[----:B------:R-:W-:Y:S04]  /*416e0*/  STL.64 [R1+0x2cf8], R138 ;  /* 0x002cf88a01007387 */ /* 0x000fe80000100a00 */
[----:B------:R1:W-:Y:S04]  /*416f0*/  STL.64 [R1+0x2ce0], R132 ;  /* 0x002ce08401007387 */ /* 0x0003e80000100a00 */
[----:B------:R4:W-:Y:S04]  /*41700*/  STL.64 [R1+0x2ce8], R134 ;  /* 0x002ce88601007387 */ /* 0x0009e80000100a00 */
[----:B------:R-:W3:Y:S04]  /*41710*/  LDL.LU R237, [R1+0x1d24] ;  /* 0x001d240001ed7983 */ /* 0x000ee80000300800 */
[----:B------:R-:W3:Y:S04]  /*41720*/  LDL.LU R238, [R1+0x1d28] ;  /* 0x001d280001ee7983 */ /* 0x000ee80000300800 */
[----:B------:R-:W3:Y:S04]  /*41730*/  LDL.LU R239, [R1+0x1d2c] ;  /* 0x001d2c0001ef7983 */ /* 0x000ee80000300800 */
[----:B------:R-:W2:Y:S04]  /*41740*/  LDL.LU R248, [R1+0x1d30] ;  /* 0x001d300001f87983 */ /* 0x000ea80000300800 */
        /* <DEDUP_REMOVED lines=11> */
[----:B-1----:R-:W2:Y:S04]  /*41800*/  LDL.LU R132, [R1+0x1d70] ;  /* 0x001d700001847983 */ /* 0x002ea80000300800 */
[----:B------:R-:W2:Y:S04]  /*41810*/  LDL.LU R133, [R1+0x1d74] ;  /* 0x001d740001857983 */ /* 0x000ea80000300800 */
[----:B----4-:R-:W2:Y:S04]  /*41820*/  LDL.LU R134, [R1+0x1d78] ;  /* 0x001d780001867983 */ /* 0x010ea80000300800 */
[----:B------:R-:W2:Y:S04]  /*41830*/  LDL.LU R135, [R1+0x1d7c] ;  /* 0x001d7c0001877983 */ /* 0x000ea80000300800 */
[----:B------:R-:W4:Y:S04]  /*41840*/  LDL.LU R140, [R1+0x1d90] ;  /* 0x001d9000018c7983 */ /* 0x000f280000300800 */
[----:B------:R-:W4:Y:S04]  /*41850*/  LDL.LU R141, [R1+0x1d94] ;  /* 0x001d9400018d7983 */ /* 0x000f280000300800 */
[----:B------:R-:W4:Y:S04]  /*41860*/  LDL.LU R142, [R1+0x1d98] ;  /* 0x001d9800018e7983 */ /* 0x000f280000300800 */
[----:B------:R-:W4:Y:S04]  /*41870*/  LDL.LU R143, [R1+0x1d9c] ;  /* 0x001d9c00018f7983 */ /* 0x000f280000300800 */
        /* <DEDUP_REMOVED lines=84> */
[C---:B--2---:R-:W-:Y:S08]  /*41dc0*/  HMMA.1688.F32.TF32 R132, R228.reuse, R94, R132 ;  /* 0x0000005ee484723c */ /* 0x044ff00000081084 */
[----:B---3--:R-:W-:Y:S08]  /*41dd0*/  HMMA.1688.F32.TF32 R168, R228, R130, R168 ;  /* 0x00000082e4a8723c */ /* 0x008ff000000810a8 */
[C---:B----4-:R-:W-:Y:S08]  /*41de0*/  HMMA.1688.F32.TF32 R176, R232.reuse, R10, R176 ;  /* 0x0000000ae8b0723c */ /* 0x050ff000000810b0 */
[C---:B------:R-:W-:Y:S08]  /*41df0*/  HMMA.1688.F32.TF32 R180, R232.reuse, R14, R180 ;  /* 0x0000000ee8b4723c */ /* 0x040ff000000810b4 */
[C---:B------:R-:W-:Y:S08]  /*41e00*/  HMMA.1688.F32.TF32 R184, R232.reuse, R18, R184 ;  /* 0x00000012e8b8723c */ /* 0x040ff000000810b8 */
[C---:B------:R-:W-:Y:S08]  /*41e10*/  HMMA.1688.F32.TF32 R192, R232.reuse, R26, R192 ;  /* 0x0000001ae8c0723c */ /* 0x040ff000000810c0 */
[C---:B------:R-:W-:Y:S08]  /*41e20*/  HMMA.1688.F32.TF32 R188, R232.reuse, R34, R188 ;  /* 0x00000022e8bc723c */ /* 0x040ff000000810bc */
[C---:B------:R-:W-:Y:S08]  /*41e30*/  HMMA.1688.F32.TF32 R200, R232.reuse, R46, R200 ;  /* 0x0000002ee8c8723c */ /* 0x040ff000000810c8 */
[C---:B------:R-:W-:Y:S11]  /*41e40*/  HMMA.1688.F32.TF32 R204, R232.reuse, R42, R204 ;  /* 0x0000002ae8cc723c */ /* 0x040ff600000810cc */
[----:B------:R-:W-:Y:S04]  /*41e50*/  @!UPT UIADD3 URZ, URZ, URZ, URZ ;  /* 0x0000003f3f3ff290 */ /* 0x000fe8000fffe03f */
[----:B------:R-:W-:Y:S04]  /*41e60*/  STL.64 [R1+0x2cd0], R200 ;  /* 0x002cd0c801007387 */ /* 0x000fe80000100a00 */
[----:B------:R1:W-:Y:S02]  /*41e70*/  STL.64 [R1+0x2cd8], R202 ;  /* 0x002cd8ca01007387 */ /* 0x0003e40000100a00 */
[C---:B-1----:R-:W-:Y:S02]  /*41e80*/  HMMA.1688.F32.TF32 R200, R232.reuse, R38, R212 ;  /* 0x00000026e8c8723c */ /* 0x042fe400000810d4 */
[----:B------:R-:W-:Y:S04]  /*41e90*/  STL.64 [R1+0x2cc0], R204 ;  /* 0x002cc0cc01007387 */ /* 0x000fe80000100a00 */
[----:B------:R-:W-:Y:S02]  /*41ea0*/  STL.64 [R1+0x2cc8], R206 ;  /* 0x002cc8ce01007387 */ /* 0x000fe40000100a00 */
[C---:B------:R-:W-:Y:S11]  /*41eb0*/  HMMA.1688.F32.TF32 R196, R232.reuse, R30, R196 ;  /* 0x0000001ee8c4723c */ /* 0x040ff600000810c4 */
[----:B------:R-:W-:Y:S04]  /*41ec0*/  @!UPT UIADD3 URZ, URZ, URZ, URZ ;  /* 0x0000003f3f3ff290 */ /* 0x000fe8000fffe03f */
[----:B------:R-:W-:Y:S04]  /*41ed0*/  STL.64 [R1+0x2cb0], R200 ;  /* 0x002cb0c801007387 */ /* 0x000fe80000100a00 */
[----:B------:R-:W-:Y:S04]  /*41ee0*/  STL.64 [R1+0x2cb8], R202 ;  /* 0x002cb8ca01007387 */ /* 0x000fe80000100a00 */
[----:B------:R-:W-:Y:S04]  /*41ef0*/  STL.64 [R1+0x2ca0], R188 ;  /* 0x002ca0bc01007387 */ /* 0x000fe80000100a00 */
[----:B------:R1:W-:Y:S01]  /*41f00*/  STL.64 [R1+0x2ca8], R190 ;  /* 0x002ca8be01007387 */ /* 0x0003e20000100a00 */
[C---:B------:R-:W-:Y:S08]  /*41f10*/  HMMA.1688.F32.TF32 R172, R232.reuse, R242, R172 ;  /* 0x000000f2e8ac723c */ /* 0x040ff000000810ac */
[----:B-1----:R-:W-:Y:S01]  /*41f20*/  HMMA.1688.F32.TF32 R188, R232, R22, R208 ;  /* 0x00000016e8bc723c */ /* 0x002fe200000810d0 */
[----:B------:R-:W-:Y:S04]  /*41f30*/  STL.64 [R1+0x2c90], R196 ;  /* 0x002c90c401007387 */ /* 0x000fe80000100a00 */
[----:B------:R-:W-:Y:S04]  /*41f40*/  STL.64 [R1+0x2c98], R198 ;  /* 0x002c98c601007387 */ /* 0x000fe80000100a00 */
[----:B------:R-:W-:Y:S04]  /*41f50*/  STL.64 [R1+0x2c80], R192 ;  /* 0x002c80c001007387 */ /* 0x000fe80000100a00 */
[----:B------:R-:W-:Y:S04]  /*41f60*/  STL.64 [R1+0x2c88], R194 ;  /* 0x002c88c201007387 */ /* 0x000fe80000100a00 */
[----:B------:R-:W-:Y:S04]  /*41f70*/  LDS R232, [R3+0x4180] ;  /* 0x0041800003e87984 */ /* 0x000fe80000000800 */
[----:B------:R-:W-:Y:S04]  /*41f80*/  LDS R234, [R3+0x6180] ;  /* 0x0061800003ea7984 */ /* 0x000fe80000000800 */
        /* <DEDUP_REMOVED lines=12> */
[----:B------:R-:W-:Y:S04]  /*42050*/  LDS R233, [R4+0x4180] ;  /* 0x0041800004e97984 */ /* 0x000fe80000000800 */
[----:B------:R-:W2:Y:S01]  /*42060*/  LDS R235, [R4+0x6180] ;  /* 0x0061800004eb7984 */ /* 0x000ea20000000800 */
        /* <DEDUP_REMOVED lines=37> */
[C---:B---3--:R-:W-:Y:S03]  /*422c0*/  HMMA.1688.F32.TF32 R132, R228.reuse, R70, R244 ;  /* 0x00000046e484723c */ /* 0x048fe600000810f4 */
        /* <DEDUP_REMOVED lines=24> */
[----:B----4-:R-:W4:Y:S04]  /*42450*/  LDL.LU R134, [R1+0x1b78] ;  /* 0x001b780001867983 */ /* 0x010f280000300800 */
        /* <DEDUP_REMOVED lines=91> */
[----:B------:R-:W-:Y:S08]  /*42a10*/  HMMA.1688.F32.TF32 R148, R232, R130, R148 ;  /* 0x00000082e894723c */ /* 0x000ff00000081094 */
[C---:B----4-:R-:W-:Y:S08]  /*42a20*/  HMMA.1688.F32.TF32 R164, R228.reuse, R18, R164 ;  /* 0x00000012e4a4723c */ /* 0x050ff000000810a4 */
[C---:B------:R-:W-:Y:S08]  /*42a30*/  HMMA.1688.F32.TF32 R168, R228.reuse, R22, R168 ;  /* 0x00000016e4a8723c */ /* 0x040ff000000810a8 */
[C---:B------:R-:W-:Y:S08]  /*42a40*/  HMMA.1688.F32.TF32 R176, R228.reuse, R30, R176 ;  /* 0x0000001ee4b0723c */ /* 0x040ff000000810b0 */
        /* <DEDUP_REMOVED lines=19> */
[C---:B-1----:R-:W-:Y:S01]  /*42b80*/  HMMA.1688.F32.TF32 R188, R228.reuse, R42, R208 ;  /* 0x0000002ae4bc723c */ /* 0x042fe200000810d0 */
[----:B------:R-:W-:Y:S07]  /*42b90*/  STL.64 [R1+0x2b00], R196 ;  /* 0x002b00c401007387 */ /* 0x000fee0000100a00 */
[----:B------:R-:W-:Y:S01]  /*42ba0*/  HMMA.1688.F32.TF32 R156, R228, R10, R156 ;  /* 0x0000000ae49c723c */ /* 0x000fe2000008109c */
[----:B------:R-:W-:Y:S04]  /*42bb0*/  STL.64 [R1+0x2b08], R198 ;  /* 0x002b08c601007387 */ /* 0x000fe80000100a00 */
[----:B------:R-:W-:Y:S04]  /*42bc0*/  STL.64 [R1+0x2af0], R192 ;  /* 0x002af0c001007387 */ /* 0x000fe80000100a00 */
[----:B------:R-:W-:Y:S01]  /*42bd0*/  STL.64 [R1+0x2af8], R194 ;  /* 0x002af8c201007387 */ /* 0x000fe20000100a00 */
[C---:B------:R-:W-:Y:S03]  /*42be0*/  HMMA.1688.F32.TF32 R132, R232.reuse, R114, R132 ;  /* 0x00000072e884723c */ /* 0x040fe60000081084 */
        /* <DEDUP_REMOVED lines=24> */
[----:B------:R-:W-:Y:S01]  /*42d70*/  LDS R229, [R4+0x4200] ;  /* 0x0042000004e57984 */ /* 0x000fe20000000800 */
[C---:B-1----:R-:W-:Y:S03]  /*42d80*/  HMMA.1688.F32.TF32 R148, R232.reuse, R126, R144 ;  /* 0x0000007ee894723c */ /* 0x042fe60000081090 */
[----:B------:R-:W1:Y:S05]  /*42d90*/  LDS R231, [R4+0x6200] ;  /* 0x0062000004e77984 */ /* 0x000e6a0000000800 */
[C---:B------:R-:W-:Y:S08]  /*42da0*/  HMMA.1688.F32.TF32 R144, R232.reuse, R122, R136 ;  /* 0x0000007ae890723c */ /* 0x040ff00000081088 */
[C---:B------:R-:W-:Y:S07]  /*42db0*/  HMMA.1688.F32.TF32 R136, R232.reuse, R118, R140 ;  /* 0x00000076e888723c */ /* 0x040fee000008108c */
[----:B------:R-:W-:Y:S01]  /*42dc0*/  STL.64 [R1+0x2a50], R148 ;  /* 0x002a509401007387 */ /* 0x000fe20000100a00 */
[C---:B------:R-:W-:Y:S03]  /*42dd0*/  HMMA.1688.F32.TF32 R140, R232.reuse, R110, R216 ;  /* 0x0000006ee88c723c */ /* 0x040fe600000810d8 */
[----:B------:R-:W-:Y:S04]  /*42de0*/  STL.64 [R1+0x2a58], R150 ;  /* 0x002a589601007387 */ /* 0x000fe80000100a00 */
[----:B------:R-:W-:Y:S04]  /*42df0*/  STL.64 [R1+0x2a40], R144 ;  /* 0x002a409001007387 */ /* 0x000fe80000100a00 */
[----:B------:R-:W-:Y:S04]  /*42e00*/  STL.64 [R1+0x2a48], R146 ;  /* 0x002a489201007387 */ /* 0x000fe80000100a00 */
[----:B------:R-:W-:Y:S04]  /*42e10*/  STL.64 [R1+0x2a30], R136 ;  /* 0x002a308801007387 */ /* 0x000fe80000100a00 */
[----:B------:R2:W-:Y:S04]  /*42e20*/  STL.64 [R1+0x2a38], R138 ;  /* 0x002a388a01007387 */ /* 0x0005e80000100a00 */
[----:B------:R-:W-:Y:S04]  /*42e30*/  STL.64 [R1+0x2a20], R132 ;  /* 0x002a208401007387 */ /* 0x000fe80000100a00 */
[----:B------:R3:W-:Y:S01]  /*42e40*/  STL.64 [R1+0x2a28], R134 ;  /* 0x002a288601007387 */ /* 0x0007e20000100a00 */
[C---:B--2---:R-:W-:Y:S08]  /*42e50*/  HMMA.1688.F32.TF32 R136, R232.reuse, R106, R224 ;  /* 0x0000006ae888723c */ /* 0x044ff000000810e0 */
[C---:B---3--:R-:W-:Y:S01]  /*42e60*/  HMMA.1688.F32.TF32 R132, R232.reuse, R102, R220 ;  /* 0x00000066e884723c */ /* 0x048fe200000810dc */
[----:B------:R-:W-:Y:S04]  /*42e70*/  STL.64 [R1+0x2a10], R140 ;  /* 0x002a108c01007387 */ /* 0x000fe80000100a00 */
[----:B------:R2:W-:Y:S10]  /*42e80*/  STL.64 [R1+0x2a18], R142 ;  /* 0x002a188e01007387 */ /* 0x0005f40000100a00 */
[----:B------:R-:W-:Y:S01]  /*42e90*/  STL.64 [R1+0x2a00], R136 ;  /* 0x002a008801007387 */ /* 0x000fe20000100a00 */
[C---:B--2---:R-:W-:Y:S03]  /*42ea0*/  HMMA.1688.F32.TF32 R140, R232.reuse, R98, R248 ;  /* 0x00000062e88c723c */ /* 0x044fe600000810f8 */
[----:B------:R2:W-:Y:S04]  /*42eb0*/  STL.64 [R1+0x2a08], R138 ;  /* 0x002a088a01007387 */ /* 0x0005e80000100a00 */
[----:B------:R-:W-:Y:S04]  /*42ec0*/  STL.64 [R1+0x29f0], R132 ;  /* 0x0029f08401007387 */ /* 0x000fe80000100a00 */
[----:B------:R3:W-:Y:S01]  /*42ed0*/  STL.64 [R1+0x29f8], R134 ;  /* 0x0029f88601007387 */ /* 0x0007e20000100a00 */
[C---:B--2---:R-:W-:Y:S08]  /*42ee0*/  HMMA.1688.F32.TF32 R136, R232.reuse, R94, R236 ;  /* 0x0000005ee888723c */ /* 0x044ff000000810ec */
[C---:B---3--:R-:W-:Y:S03]  /*42ef0*/  HMMA.1688.F32.TF32 R132, R232.reuse, R90, R244 ;  /* 0x0000005ae884723c */ /* 0x048fe600000810f4 */
[----:B------:R2:W-:Y:S04]  /*42f00*/  STL.64 [R1+0x29e0], R140 ;  /* 0x0029e08c01007387 */ /* 0x0005e80000100a00 */
[----:B------:R3:W-:Y:S04]  /*42f10*/  STL.64 [R1+0x29e8], R142 ;  /* 0x0029e88e01007387 */ /* 0x0007e80000100a00 */
[----:B------:R-:W1:Y:S04]  /*42f20*/  LDL.LU R220, [R1+0x16d0] ;  /* 0x0016d00001dc7983 */ /* 0x000e680000300800 */
[----:B------:R2:W-:Y:S04]  /*42f30*/  STL.64 [R1+0x29d0], R136 ;  /* 0x0029d08801007387 */ /* 0x0005e80000100a00 */
[----:B------:R2:W-:Y:S04]  /*42f40*/  STL.64 [R1+0x29d8], R138 ;  /* 0x0029d88a01007387 */ /* 0x0005e80000100a00 */
[----:B------:R1:W-:Y:S04]  /*42f50*/  STL.64 [R1+0x29c0], R132 ;  /* 0x0029c08401007387 */ /* 0x0003e80000100a00 */
[----:B------:R1:W-:Y:S04]  /*42f60*/  STL.64 [R1+0x29c8], R134 ;  /* 0x0029c88601007387 */ /* 0x0003e80000100a00 */
        /* <DEDUP_REMOVED lines=11> */
[----:B--2---:R-:W2:Y:S04]  /*43020*/  LDL.LU R140, [R1+0x1790] ;  /* 0x00179000018c7983 */ /* 0x004ea80000300800 */
[----:B------:R-:W2:Y:S04]  /*43030*/  LDL.LU R141, [R1+0x1794] ;  /* 0x00179400018d7983 */ /* 0x000ea80000300800 */
[----:B---3--:R-:W2:Y:S04]  /*43040*/  LDL.LU R142, [R1+0x1798] ;  /* 0x00179800018e7983 */ /* 0x008ea80000300800 */
[----:B------:R-:W2:Y:S04]  /*43050*/  LDL.LU R143, [R1+0x179c] ;  /* 0x00179c00018f7983 */ /* 0x000ea80000300800 */
[----:B------:R-:W3:Y:S04]  /*43060*/  LDL.LU R136, [R1+0x17a0] ;  /* 0x0017a00001887983 */ /* 0x000ee80000300800 */
        /* <DEDUP_REMOVED lines=67> */
[----:B-1----:R-:W4:Y:S04]  /*434a0*/  LDL.LU R132, [R1+0x1770] ;  /* 0x0017700001847983 */ /* 0x002f280000300800 */
        /* <DEDUP_REMOVED lines=16> */
[C---:B---3--:R-:W-:Y:S08]  /*435b0*/  HMMA.1688.F32.TF32 R204, R232.reuse, R86, R212 ;  /* 0x00000056e8cc723c */ /* 0x048ff000000810d4 */
[C---:B----4-:R-:W-:Y:S11]  /*435c0*/  HMMA.1688.F32.TF32 R188, R232.reuse, R78, R196 ;  /* 0x0000004ee8bc723c */ /* 0x050ff600000810c4 */
[----:B------:R-:W-:Y:S04]  /*435d0*/  @!UPT UIADD3 URZ, URZ, URZ, URZ ;  /* 0x0000003f3f3ff290 */ /* 0x000fe8000fffe03f */
[----:B------:R-:W-:Y:S01]  /*435e0*/  STL.64 [R1+0x29b0], R204 ;  /* 0x0029b0cc01007387 */ /* 0x000fe20000100a00 */
[C---:B------:R-:W-:Y:S03]  /*435f0*/  HMMA.1688.F32.TF32 R196, R232.reuse, R74, R192 ;  /* 0x0000004ae8c4723c */ /* 0x040fe600000810c0 */
[----:B------:R-:W-:Y:S04]  /*43600*/  STL.64 [R1+0x29b8], R206 ;  /* 0x0029b8ce01007387 */ /* 0x000fe80000100a00 */
[----:B------:R-:W-:Y:S01]  /*43610*/  STL.64 [R1+0x29a0], R200 ;  /* 0x0029a0c801007387 */ /* 0x000fe20000100a00 */
[C---:B------:R-:W-:Y:S03]  /*43620*/  HMMA.1688.F32.TF32 R192, R232.reuse, R70, R208 ;  /* 0x00000046e8c0723c */ /* 0x040fe600000810d0 */
        /* <DEDUP_REMOVED lines=41> */
[----:B------:R-:W-:Y:S01]  /*438c0*/  STL.64 [R1+0x28c0], R148 ;  /* 0x0028c09401007387 */ /* 0x000fe20000100a00 */
[C---:B------:R-:W-:Y:S03]  /*438d0*/  HMMA.1688.F32.TF32 R140, R232.reuse, R10, R216 ;  /* 0x0000000ae88c723c */ /* 0x040fe600000810d8 */
[----:B------:R-:W-:Y:S04]  /*438e0*/  STL.64 [R1+0x28c8], R150 ;  /* 0x0028c89601007387 */ /* 0x000fe80000100a00 */
[----:B------:R-:W-:Y:S04]  /*438f0*/  STL.64 [R1+0x28b0], R144 ;  /* 0x0028b09001007387 */ /* 0x000fe80000100a00 */
[----:B------:R-:W-:Y:S04]  /*43900*/  STL.64 [R1+0x28b8], R146 ;  /* 0x0028b89201007387 */ /* 0x000fe80000100a00 */
[----:B------:R-:W-:Y:S04]  /*43910*/  STL.64 [R1+0x28a0], R136 ;  /* 0x0028a08801007387 */ /* 0x000fe80000100a00 */
[----:B------:R1:W-:Y:S02]  /*43920*/  STL.64 [R1+0x28a8], R138 ;  /* 0x0028a88a01007387 */ /* 0x0003e40000100a00 */
[----:B-1----:R-:W-:Y:S02]  /*43930*/  HMMA.1688.F32.TF32 R136, R232, R242, R224 ;  /* 0x000000f2e888723c */ /* 0x002fe400000810e0 */
[----:B------:R-:W-:Y:S04]  /*43940*/  STL.64 [R1+0x2890], R132 ;  /* 0x0028908401007387 */ /* 0x000fe80000100a00 */
[----:B------:R1:W-:Y:S04]  /*43950*/  STL.64 [R1+0x2898], R134 ;  /* 0x0028988601007387 */ /* 0x0003e80000100a00 */
[----:B------:R-:W-:Y:S04]  /*43960*/  STL.64 [R1+0x2880], R140 ;  /* 0x0028808c01007387 */ /* 0x000fe80000100a00 */
[----:B------:R-:W-:Y:S01]  /*43970*/  STL.64 [R1+0x2888], R142 ;  /* 0x0028888e01007387 */ /* 0x000fe20000100a00 */
[C---:B-1----:R-:W-:Y:S03]  /*43980*/  HMMA.1688.F32.TF32 R132, R228.reuse, R130, R220 ;  /* 0x00000082e484723c */ /* 0x042fe600000810dc */
[----:B------:R-:W-:Y:S04]  /*43990*/  LDS R232, [R3+0x4280] ;  /* 0x0042800003e87984 */ /* 0x000fe80000000800 */
[----:B------:R-:W-:Y:S04]  /*439a0*/  LDS R234, [R3+0x6280] ;  /* 0x0062800003ea7984 */ /* 0x000fe80000000800 */
[----:B------:R-:W-:Y:S04]  /*439b0*/  STL.64 [R1+0x2130], R136 ;  /* 0x0021308801007387 */ /* 0x000fe80000100a00 */
[----:B------:R1:W-:Y:S04]  /*439c0*/  STL.64 [R1+0x2138], R138 ;  /* 0x0021388a01007387 */ /* 0x0003e80000100a00 */
[----:B------:R-:W-:Y:S04]  /*439d0*/  LDS R233, [R4+0x4280] ;  /* 0x0042800004e97984 */ /* 0x000fe80000000800 */
[----:B------:R-:W2:Y:S01]  /*439e0*/  LDS R235, [R4+0x6280] ;  /* 0x0062800004eb7984 */ /* 0x000ea20000000800 */
[C---:B-1----:R-:W-:Y:S03]  /*439f0*/  HMMA.1688.F32.TF32 R136, R228.reuse, R126, R248 ;  /* 0x0000007ee488723c */ /* 0x042fe600000810f8 */
[----:B------:R-:W-:Y:S04]  /*43a00*/  STL.64 [R1+0x2120], R132 ;  /* 0x0021208401007387 */ /* 0x000fe80000100a00 */
[----:B------:R1:W-:Y:S04]  /*43a10*/  STL.64 [R1+0x2128], R134 ;  /* 0x0021288601007387 */ /* 0x0003e80000100a00 */
[----:B------:R-:W-:Y:S01]  /*43a20*/  STL.64 [R1+0x56a0], R122 ;  /* 0x0056a07a01007387 */ /* 0x000fe20000100a00 */
[C---:B-1----:R-:W-:Y:S11]  /*43a30*/  HMMA.1688.F32.TF32 R132, R228.reuse, R122, R236 ;  /* 0x0000007ae484723c */ /* 0x042ff600000810ec */
[----:B------:R-:W-:Y:S04]  /*43a40*/  STL.64 [R1+0x2870], R136 ;  /* 0x0028708801007387 */ /* 0x000fe80000100a00 */
[----:B------:R-:W-:Y:S04]  /*43a50*/  STL.64 [R1+0x2878], R138 ;  /* 0x0028788a01007387 */ /* 0x000fe80000100a00 */
[----:B------:R1:W-:Y:S02]  /*43a60*/  STL.64 [R1+0x5698], R120 ;  /* 0x0056987801007387 */ /* 0x0003e40000100a00 */
[C---:B-1----:R-:W-:Y:S02]  /*43a70*/  HMMA.1688.F32.TF32 R120, R228.reuse, R118, R244 ;  /* 0x00000076e478723c */ /* 0x042fe400000810f4 */
[----:B------:R-:W-:Y:S04]  /*43a80*/  STL.64 [R1+0x2860], R132 ;  /* 0x0028608401007387 */ /* 0x000fe80000100a00 */
[----:B------:R-:W-:Y:S04]  /*43a90*/  STL.64 [R1+0x2868], R134 ;  /* 0x0028688601007387 */ /* 0x000fe80000100a00 */
[----:B------:R-:W2:Y:S11]  /*43aa0*/  LDL.LU R244, [R1+0x12c0] ;  /* 0x0012c00001f47983 */ /* 0x000eb60000300800 */
[----:B------:R-:W-:Y:S02]  /*43ab0*/  @!UPT UIADD3 URZ, URZ, URZ, URZ ;  /* 0x0000003f3f3ff290 */ /* 0x000fe4000fffe03f */
[----:B------:R1:W-:Y:S04]  /*43ac0*/  STL.64 [R1+0x2850], R120 ;  /* 0x0028507801007387 */ /* 0x0003e80000100a00 */
[----:B------:R3:W-:Y:S04]  /*43ad0*/  STL.64 [R1+0x2858], R122 ;  /* 0x0028587a01007387 */ /* 0x0007e80000100a00 */
[----:B------:R-:W2:Y:S04]  /*43ae0*/  LDL.LU R245, [R1+0x12c4] ;  /* 0x0012c40001f57983 */ /* 0x000ea80000300800 */
[----:B------:R-:W2:Y:S04]  /*43af0*/  LDL.LU R246, [R1+0x12c8] ;  /* 0x0012c80001f67983 */ /* 0x000ea80000300800 */
        /* <DEDUP_REMOVED lines=109> */
[----:B------:R-:W-:Y:S04]  /*441d0*/  STL.64 [R1+0x5690], R118 ;  /* 0x0056907601007387 */ /* 0x000fe80000100a00 */
[----:B------:R1:W-:Y:S04]  /*441e0*/  STL.64 [R1+0x5688], R116 ;  /* 0x0056887401007387 */ /* 0x0003e80000100a00 */
[----:B-1----:R-:W2:Y:S04]  /*441f0*/  LDL.LU R116, [R1+0x1680] ;  /* 0x0016800001747983 */ /* 0x002ea80000300800 */
[----:B------:R-:W2:Y:S04]  /*44200*/  LDL.LU R117, [R1+0x1684] ;  /* 0x0016840001757983 */ /* 0x000ea80000300800 */
[----:B------:R-:W2:Y:S04]  /*44210*/  LDL.LU R118, [R1+0x1688] ;  /* 0x0016880001767983 */ /* 0x000ea80000300800 */
[----:B------:R-:W2:Y:S04]  /*44220*/  LDL.LU R119, [R1+0x168c] ;  /* 0x00168c0001777983 */ /* 0x000ea80000300800 */
[----:B------:R-:W-:Y:S04]  /*44230*/  STL.64 [R1+0x5680], R114 ;  /* 0x0056807201007387 */ /* 0x000fe80000100a00 */
[----:B------:R1:W-:Y:S01]  /*44240*/  STL.64 [R1+0x5678], R112 ;  /* 0x0056787001007387 */ /* 0x0003e20000100a00 */
[C---:B--2---:R-:W-:Y:S08]  /*44250*/  HMMA.1688.F32.TF32 R116, R228.reuse, R114, R116 ;  /* 0x00000072e474723c */ /* 0x044ff00000081074 */
[C---:B-1----:R-:W-:Y:S08]  /*44260*/  HMMA.1688.F32.TF32 R112, R228.reuse, R110, R120 ;  /* 0x0000006ee470723c */ /* 0x042ff00000081078 */
[C---:B---3--:R-:W-:Y:S07]  /*44270*/  HMMA.1688.F32.TF32 R120, R228.reuse, R106, R200 ;  /* 0x0000006ae478723c */ /* 0x048fee00000810c8 */
[----:B------:R-:W-:Y:S04]  /*44280*/  STL.64 [R1+0x2840], R116 ;  /* 0x0028407401007387 */ /* 0x000fe80000100a00 */
[----:B------:R1:W-:Y:S04]  /*44290*/  STL.64 [R1+0x2848], R118 ;  /* 0x0028487601007387 */ /* 0x0003e80000100a00 */
[----:B------:R-:W-:Y:S04]  /*442a0*/  STL.64 [R1+0x2830], R112 ;  /* 0x0028307001007387 */ /* 0x000fe80000100a00 */
[----:B------:R2:W-:Y:S01]  /*442b0*/  STL.64 [R1+0x2838], R114 ;  /* 0x0028387201007387 */ /* 0x0005e20000100a00 */
[C---:B-1----:R-:W-:Y:S08]  /*442c0*/  HMMA.1688.F32.TF32 R116, R228.reuse, R102, R204 ;  /* 0x00000066e474723c */ /* 0x042ff000000810cc */
[C---:B--2---:R-:W-:Y:S01]  /*442d0*/  HMMA.1688.F32.TF32 R112, R228.reuse, R98, R212 ;  /* 0x00000062e470723c */ /* 0x044fe200000810d4 */
        /* <DEDUP_REMOVED lines=8> */
[C---:B--2---:R-:W-:Y:S03]  /*44360*/  HMMA.1688.F32.TF32 R112, R228.reuse, R86, R192 ;  /* 0x00000056e470723c */ /* 0x044fe600000810c0 */
[----:B------:R-:W-:Y:S04]  /*44370*/  STL.64 [R1+0x27f0], R120 ;  /* 0x0027f07801007387 */ /* 0x000fe80000100a00 */
[----:B------:R1:W-:Y:S08]  /*44380*/  STL.64 [R1+0x27f8], R122 ;  /* 0x0027f87a01007387 */ /* 0x0003f00000100a00 */
        /* <DEDUP_REMOVED lines=59> */
[----:B----4-:R-:W-:Y:S03]  /*44740*/  HMMA.1688.F32.TF32 R116, R228, R242, R236 ;  /* 0x000000f2e474723c */ /* 0x010fe600000810ec */
[----:B------:R-:W-:Y:S04]  /*44750*/  LDS R228, [R3+0x4300] ;  /* 0x0043000003e47984 */ /* 0x000fe80000000800 */
[----:B------:R-:W-:Y:S01]  /*44760*/  LDS R230, [R3+0x6300] ;  /* 0x0063000003e67984 */ /* 0x000fe20000000800 */
[C---:B-1----:R-:W-:Y:S03]  /*44770*/  HMMA.1688.F32.TF32 R112, R232.reuse, R130, R244 ;  /* 0x00000082e870723c */ /* 0x042fe600000810f4 */
[----:B------:R-:W-:Y:S04]  /*44780*/  STL.64 [R1+0x26a0], R120 ;  /* 0x0026a07801007387 */ /* 0x000fe80000100a00 */
[----:B------:R-:W-:Y:S04]  /*44790*/  STL.64 [R1+0x26a8], R122 ;  /* 0x0026a87a01007387 */ /* 0x000fe80000100a00 */
[----:B------:R-:W2:Y:S04]  /*447a0*/  LDL.LU R132, [R1+0x10a0] ;  /* 0x0010a00001847983 */ /* 0x000ea80000300800 */
[----:B------:R-:W-:Y:S04]  /*447b0*/  LDS R229, [R4+0x4300] ;  /* 0x0043000004e57984 */ /* 0x000fe80000000800 */
[----:B------:R1:W-:Y:S04]  /*447c0*/  STL.64 [R1+0x2110], R116 ;  /* 0x0021107401007387 */ /* 0x0003e80000100a00 */
[----:B------:R3:W-:Y:S04]  /*447d0*/  STL.64 [R1+0x2118], R118 ;  /* 0x0021187601007387 */ /* 0x0007e80000100a00 */
[----:B------:R4:W-:Y:S04]  /*447e0*/  STL.64 [R1+0x2100], R112 ;  /* 0x0021007001007387 */ /* 0x0009e80000100a00 */
[----:B------:R1:W-:Y:S04]  /*447f0*/  STL.64 [R1+0x2108], R114 ;  /* 0x0021087201007387 */ /* 0x0003e80000100a00 */
        /* <DEDUP_REMOVED lines=91> */
[----:B----4-:R-:W4:Y:S04]  /*44db0*/  LDL.LU R112, [R1+0x1290] ;  /* 0x0012900001707983 */ /* 0x010f280000300800 */
        /* <DEDUP_REMOVED lines=27> */
[----:B------:R-:W1:Y:S01]  /*44f70*/  LDS R231, [R4+0x6300] ;  /* 0x0063000004e77984 */ /* 0x000e620000000800 */
[C---:B---3--:R-:W-:Y:S11]  /*44f80*/  HMMA.1688.F32.TF32 R120, R232.reuse, R126, R120 ;  /* 0x0000007ee878723c */ /* 0x048ff60000081078 */
[----:B------:R-:W-:Y:S11]  /*44f90*/  @!UPT UIADD3 URZ, URZ, URZ, URZ ;  /* 0x0000003f3f3ff290 */ /* 0x000ff6000fffe03f */
[----:B------:R-:W-:Y:S01]  /*44fa0*/  @!UPT UIADD3 URZ, URZ, URZ, URZ ;  /* 0x0000003f3f3ff290 */ /* 0x000fe2000fffe03f */
[----:B------:R-:W-:Y:S04]  /*44fb0*/  STL.64 [R1+0x2690], R120 ;  /* 0x0026907801007387 */ /* 0x000fe80000100a00 */
[----:B------:R3:W-:Y:S04]  /*44fc0*/  STL.64 [R1+0x2698], R122 ;  /* 0x0026987a01007387 */ /* 0x0007e80000100a00 */
[----:B---3--:R-:W2:Y:S04]  /*44fd0*/  LDL.LU.64 R122, [R1+0x56a0] ;  /* 0x0056a000017a7983 */ /* 0x008ea80000300a00 */
[----:B------:R-:W3:Y:S01]  /*44fe0*/  LDL.LU.64 R120, [R1+0x5698] ;  /* 0x0056980001787983 */ /* 0x000ee20000300a00 */
[C---:B--2---:R-:W-:Y:S11]  /*44ff0*/  HMMA.1688.F32.TF32 R116, R232.reuse, R122, R116 ;  /* 0x0000007ae874723c */ /* 0x044ff60000081074 */
[----:B------:R-:W-:Y:S11]  /*45000*/  @!UPT UIADD3 URZ, URZ, URZ, URZ ;  /* 0x0000003f3f3ff290 */ /* 0x000ff6000fffe03f */
[----:B------:R-:W-:Y:S01]  /*45010*/  @!UPT UIADD3 URZ, URZ, URZ, URZ ;  /* 0x0000003f3f3ff290 */ /* 0x000fe2000fffe03f */
[----:B------:R-:W-:Y:S04]  /*45020*/  STL.64 [R1+0x2680], R116 ;  /* 0x0026807401007387 */ /* 0x000fe80000100a00 */
[----:B------:R2:W-:Y:S04]  /*45030*/  STL.64 [R1+0x2688], R118 ;  /* 0x0026887601007387 */ /* 0x0005e80000100a00 */
[----:B--2---:R-:W4:Y:S04]  /*45040*/  LDL.LU.64 R118, [R1+0x5690] ;  /* 0x0056900001767983 */ /* 0x004f280000300a00 */
[----:B------:R-:W2:Y:S01]  /*45050*/  LDL.LU.64 R116, [R1+0x5688] ;  /* 0x0056880001747983 */ /* 0x000ea20000300a00 */
[C---:B----4-:R-:W-:Y:S11]  /*45060*/  HMMA.1688.F32.TF32 R112, R232.reuse, R118, R112 ;  /* 0x00000076e870723c */ /* 0x050ff60000081070 */
[----:B------:R-:W-:Y:S11]  /*45070*/  @!UPT UIADD3 URZ, URZ, URZ, URZ ;  /* 0x0000003f3f3ff290 */ /* 0x000ff6000fffe03f */
[----:B------:R-:W-:Y:S01]  /*45080*/  @!UPT UIADD3 URZ, URZ, URZ, URZ ;  /* 0x0000003f3f3ff290 */ /* 0x000fe2000fffe03f */
[----:B------:R-:W-:Y:S04]  /*45090*/  STL.64 [R1+0x2670], R112 ;  /* 0x0026707001007387 */ /* 0x000fe80000100a00 */
[----:B------:R4:W-:Y:S04]  /*450a0*/  STL.64 [R1+0x2678], R114 ;  /* 0x0026787201007387 */ /* 0x0009e80000100a00 */
[----:B----4-:R-:W4:Y:S01]  /*450b0*/  LDL.LU.64 R114, [R1+0x5680] ;  /* 0x0056800001727983 */ /* 0x010f220000300a00 */
[C---:B------:R-:W-:Y:S03]  /*450c0*/  HMMA.1688.F32.TF32 R224, R232.reuse, R110, R224 ;  /* 0x0000006ee8e0723c */ /* 0x040fe600000810e0 */
[----:B------:R-:W2:Y:S05]  /*450d0*/  LDL.LU.64 R112, [R1+0x5678] ;  /* 0x0056780001707983 */ /* 0x000eaa0000300a00 */
[C---:B------:R-:W-:Y:S08]  /*450e0*/  HMMA.1688.F32.TF32 R220, R232.reuse, R106, R220 ;  /* 0x0000006ae8dc723c */ /* 0x040ff000000810dc */
[C---:B------:R-:W-:Y:S08]  /*450f0*/  HMMA.1688.F32.TF32 R248, R232.reuse, R102, R248 ;  /* 0x00000066e8f8723c */ /* 0x040ff000000810f8 */
[C---:B------:R-:W-:Y:S08]  /*45100*/  HMMA.1688.F32.TF32 R236, R232.reuse, R98, R236 ;  /* 0x00000062e8ec723c */ /* 0x040ff000000810ec */
[C---:B------:R-:W-:Y:S08]  /*45110*/  HMMA.1688.F32.TF32 R244, R232.reuse, R94, R244 ;  /* 0x0000005ee8f4723c */ /* 0x040ff000000810f4 */
[C---:B------:R-:W-:Y:S08]  /*45120*/  HMMA.1688.F32.TF32 R200, R232.reuse, R90, R200 ;  /* 0x0000005ae8c8723c */ /* 0x040ff000000810c8 */
[C---:B----4-:R-:W-:Y:S11]  /*45130*/  HMMA.1688.F32.TF32 R216, R232.reuse, R114, R216 ;  /* 0x00000072e8d8723c */ /* 0x050ff600000810d8 */
[----:B------:R-:W-:Y:S11]  /*45140*/  @!UPT UIADD3 URZ, URZ, URZ, URZ ;  /* 0x0000003f3f3ff290 */ /* 0x000ff6000fffe03f */
[----:B------:R-:W-:Y:S01]  /*45150*/  @!UPT UIADD3 URZ, URZ, URZ, URZ ;  /* 0x0000003f3f3ff290 */ /* 0x000fe2000fffe03f */
[----:B------:R-:W-:Y:S04]  /*45160*/  STL.64 [R1+0x2660], R216 ;  /* 0x002660d801007387 */ /* 0x000fe80000100a00 */
[----:B------:R4:W-:Y:S04]  /*45170*/  STL.64 [R1+0x2668], R218 ;  /* 0x002668da01007387 */ /* 0x0009e80000100a00 */
[----:B----4-:R-:W4:Y:S04]  /*45180*/  LDL.LU.64 R218, [R1+0x5670] ;  /* 0x0056700001da7983 */ /* 0x010f280000300a00 */
[----:B------:R-:W2:Y:S04]  /*45190*/  LDL.LU.64 R216, [R1+0x5668] ;  /* 0x0056680001d87983 */ /* 0x000ea80000300a00 */
[----:B------:R-:W-:Y:S04]  /*451a0*/  STL.64 [R1+0x2650], R224 ;  /* 0x002650e001007387 */ /* 0x000fe80000100a00 */
[----:B------:R1:W-:Y:S04]  /*451b0*/  STL.64 [R1+0x2658], R226 ;  /* 0x002658e201007387 */ /* 0x0003e80000100a00 */
[----:B-1----:R-:W2:Y:S04]  /*451c0*/  LDL.LU.64 R226, [R1+0x5660] ;  /* 0x0056600001e27983 */ /* 0x002ea80000300a00 */
        /* <DEDUP_REMOVED lines=18> */
[----:B------:R1:W-:Y:S02]  /*452f0*/  STL.64 [R1+0x2608], R202 ;  /* 0x002608ca01007387 */ /* 0x0003e40000100a00 */
[C---:B-1----:R-:W-:Y:S08]  /*45300*/  HMMA.1688.F32.TF32 R200, R232.reuse, R86, R204 ;  /* 0x00000056e8c8723c */ /* 0x042ff000000810cc */
[C---:B------:R-:W-:Y:S11]  /*45310*/  HMMA.1688.F32.TF32 R204, R232.reuse, R82, R212 ;  /* 0x00000052e8cc723c */ /* 0x040ff600000810d4 */
[----:B------:R-:W-:Y:S04]  /*45320*/  @!UPT UIADD3 URZ, URZ, URZ, URZ ;  /* 0x0000003f3f3ff290 */ /* 0x000fe8000fffe03f */
[----:B------:R-:W-:Y:S04]  /*45330*/  STL.64 [R1+0x25f0], R200 ;  /* 0x0025f0c801007387 */ /* 0x000fe80000100a00 */
[----:B------:R1:W-:Y:S02]  /*45340*/  STL.64 [R1+0x25f8], R202 ;  /* 0x0025f8ca01007387 */ /* 0x0003e40000100a00 */
[C---:B-1----:R-:W-:Y:S08]  /*45350*/  HMMA.1688.F32.TF32 R200, R232.reuse, R78, R188 ;  /* 0x0000004ee8c8723c */ /* 0x042ff000000810bc */
[C---:B------:R-:W-:Y:S01]  /*45360*/  HMMA.1688.F32.TF32 R188, R232.reuse, R74, R196 ;  /* 0x0000004ae8bc723c */ /* 0x040fe200000810c4 */
[----:B------:R-:W-:Y:S04]  /*45370*/  STL.64 [R1+0x25e0], R204 ;  /* 0x0025e0cc01007387 */ /* 0x000fe80000100a00 */
[----:B------:R-:W-:Y:S03]  /*45380*/  STL.64 [R1+0x25e8], R206 ;  /* 0x0025e8ce01007387 */ /* 0x000fe60000100a00 */
[C---:B------:R-:W-:Y:S07]  /*45390*/  HMMA.1688.F32.TF32 R196, R232.reuse, R70, R192 ;  /* 0x00000046e8c4723c */ /* 0x040fee00000810c0 */
        /* <DEDUP_REMOVED lines=47> */
[----:B------:R1:W-:Y:S01]  /*45690*/  STL.64 [R1+0x24d0], R140 ;  /* 0x0024d08c01007387 */ /* 0x0003e20000100a00 */
[----:B--2---:R-:W-:Y:S03]  /*456a0*/  HMMA.1688.F32.TF32 R132, R232, R242, R244 ;  /* 0x000000f2e884723c */ /* 0x004fe600000810f4 */
[----:B------:R2:W-:Y:S04]  /*456b0*/  STL.64 [R1+0x24d8], R142 ;  /* 0x0024d88e01007387 */ /* 0x0005e80000100a00 */
[----:B-1----:R-:W3:Y:S04]  /*456c0*/  LDL.LU R140, [R1+0x1010] ;  /* 0x00101000018c7983 */ /* 0x002ee80000300800 */
[----:B------:R1:W-:Y:S04]  /*456d0*/  STL.64 [R1+0x24c0], R136 ;  /* 0x0024c08801007387 */ /* 0x0003e80000100a00 */
[----:B------:R1:W-:Y:S01]  /*456e0*/  STL.64 [R1+0x24c8], R138 ;  /* 0x0024c88a01007387 */ /* 0x0003e20000100a00 */
[----:B--2---:R-:W-:-:S03]  /*456f0*/  IMAD.MOV.U32 R143, RZ, RZ, R236 ;  /* 0x000000ffff8f7224 */ /* 0x004fc600078e00ec */
[----:B------:R-:W-:Y:S04]  /*45700*/  LDS R232, [R3+0x4380] ;  /* 0x0043800003e87984 */ /* 0x000fe80000000800 */
[----:B------:R-:W-:Y:S04]  /*45710*/  LDS R234, [R3+0x6380] ;  /* 0x0063800003ea7984 */ /* 0x000fe80000000800 */
[----:B------:R2:W-:Y:S04]  /*45720*/  STL.64 [R1+0x20f0], R132 ;  /* 0x0020f08401007387 */ /* 0x0005e80000100a00 */
[----:B------:R1:W-:Y:S04]  /*45730*/  STL.64 [R1+0x20f8], R134 ;  /* 0x0020f88601007387 */ /* 0x0003e80000100a00 */
[----:B------:R-:W3:Y:S04]  /*45740*/  LDL.LU R141, [R1+0x1014] ;  /* 0x00101400018d7983 */ /* 0x000ee80000300800 */
[----:B------:R-:W3:Y:S04]  /*45750*/  LDL.LU R142, [R1+0x1018] ;  /* 0x00101800018e7983 */ /* 0x000ee80000300800 */
        /* <DEDUP_REMOVED lines=25> */
[----:B-1----:R-:W-:-:S03]  /*458f0*/  IMAD.MOV.U32 R136, RZ, RZ, R237 ;  /* 0x000000ffff887224 */ /* 0x002fc600078e00ed */
[----:B------:R-:W4:Y:S01]  /*45900*/  LDL.LU R148, [R1+0x1040] ;  /* 0x0010400001947983 */ /* 0x000f220000300800 */
[----:B------:R-:W-:-:S03]  /*45910*/  MOV R137, R238 ;  /* 0x000000ee00897202 */ /* 0x000fc60000000f00 */
[----:B------:R-:W4:Y:S01]  /*45920*/  LDL.LU R149, [R1+0x1044] ;  /* 0x0010440001957983 */ /* 0x000f220000300800 */
[----:B------:R-:W-:-:S03]  /*45930*/  IMAD.MOV.U32 R138, RZ, RZ, R239 ;  /* 0x000000ffff8a7224 */ /* 0x000fc600078e00ef */
[----:B------:R-:W4:Y:S04]  /*45940*/  LDL.LU R150, [R1+0x1048] ;  /* 0x0010480001967983 */ /* 0x000f280000300800 */
[----:B------:R-:W-:Y:S04]  /*45950*/  LDS R233, [R4+0x4380] ;  /* 0x0043800004e97984 */ /* 0x000fe80000000800 */
[----:B------:R-:W1:Y:S01]  /*45960*/  LDS R235, [R4+0x6380] ;  /* 0x0063800004eb7984 */ /* 0x000e620000000800 */
[----:B--2---:R-:W-:-:S03]  /*45970*/  IMAD.MOV.U32 R151, RZ, RZ, R236 ;  /* 0x000000ffff977224 */ /* 0x004fc600078e00ec */
        /* <DEDUP_REMOVED lines=8> */
[----:B------:R-:W2:Y:S01]  /*45a00*/  LDL.LU R135, [R1+0x100c] ;  /* 0x00100c0001877983 */ /* 0x000ea20000300800 */
[C---:B---3--:R-:W-:Y:S08]  /*45a10*/  HMMA.1688.F32.TF32 R160, R228.reuse, R118, R160 ;  /* 0x00000076e4a0723c */ /* 0x048ff000000810a0 */
[C---:B------:R-:W-:Y:S08]  /*45a20*/  HMMA.1688.F32.TF32 R152, R228.reuse, R110, R152 ;  /* 0x0000006ee498723c */ /* 0x040ff00000081098 */
[C---:B----4-:R-:W-:Y:S08]  /*45a30*/  HMMA.1688.F32.TF32 R168, R228.reuse, R126, R168 ;  /* 0x0000007ee4a8723c */ /* 0x050ff000000810a8 */
[C---:B------:R-:W-:Y:S08]  /*45a40*/  HMMA.1688.F32.TF32 R164, R228.reuse, R122, R164 ;  /* 0x0000007ae4a4723c */ /* 0x040ff000000810a4 */
[C---:B------:R-:W-:Y:S08]  /*45a50*/  HMMA.1688.F32.TF32 R156, R228.reuse, R114, R156 ;  /* 0x00000072e49c723c */ /* 0x040ff0000008109c */
[C---:B------:R-:W-:Y:S08]  /*45a60*/  HMMA.1688.F32.TF32 R144, R228.reuse, R102, R144 ;  /* 0x00000066e490723c */ /* 0x040ff00000081090 */
[C---:B------:R-:W-:Y:S08]  /*45a70*/  HMMA.1688.F32.TF32 R148, R228.reuse, R106, R148 ;  /* 0x0000006ae494723c */ /* 0x040ff00000081094 */
[----:B--2---:R-:W-:Y:S11]  /*45a80*/  HMMA.1688.F32.TF32 R172, R228, R130, R236 ;  /* 0x00000082e4ac723c */ /* 0x004ff600000810ec */
[----:B------:R-:W-:Y:S11]  /*45a90*/  @!UPT UIADD3 URZ, URZ, URZ, URZ ;  /* 0x0000003f3f3ff290 */ /* 0x000ff6000fffe03f */
[----:B------:R-:W-:Y:S02]  /*45aa0*/  @!UPT UIADD3 URZ, URZ, URZ, URZ ;  /* 0x0000003f3f3ff290 */ /* 0x000fe4000fffe03f */
[----:B------:R-:W-:Y:S02]  /*45ab0*/  IMAD.MOV.U32 R85, RZ, RZ, R173 ;  /* 0x000000ffff557224 */ /* 0x000fe400078e00ad */
[----:B------:R-:W-:Y:S01]  /*45ac0*/  IMAD.MOV.U32 R84, RZ, RZ, R172 ;  /* 0x000000ffff547224 */ /* 0x000fe200078e00ac */
[----:B------:R-:W-:Y:S04]  /*45ad0*/  STL.64 [R1+0x20e8], R174 ;  /* 0x0020e8ae01007387 */ /* 0x000fe80000100a00 */
[----:B------:R2:W-:Y:S04]  /*45ae0*/  STL [R1+0x52e4], R85 ;  /* 0x0052e45501007387 */ /* 0x0005e80000100800 */
[----:B------:R3:W-:Y:S04]  /*45af0*/  STL [R1+0x52e0], R84 ;  /* 0x0052e05401007387 */ /* 0x0007e80000100800 */
[----:B------:R-:W-:Y:S01]  /*45b00*/  STL.64 [R1+0x24b0], R168 ;  /* 0x0024b0a801007387 */ /* 0x000fe20000100a00 */
[----:B--2---:R-:W-:-:S03]  /*45b10*/  IMAD.MOV.U32 R85, RZ, RZ, R162 ;  /* 0x000000ffff557224 */ /* 0x004fc600078e00a2 */
[----:B------:R-:W-:Y:S01]  /*45b20*/  STL.64 [R1+0x24b8], R170 ;  /* 0x0024b8aa01007387 */ /* 0x000fe20000100a00 */
[----:B---3--:R-:W-:-:S03]  /*45b30*/  IMAD.MOV.U32 R84, RZ, RZ, R163 ;  /* 0x000000ffff547224 */ /* 0x008fc600078e00a3 */
[----:B------:R-:W-:Y:S04]  /*45b40*/  STL.64 [R1+0x24a0], R164 ;  /* 0x0024a0a401007387 */ /* 0x000fe80000100a00 */
[----:B------:R-:W-:Y:S04]  /*45b50*/  STL.64 [R1+0x24a8], R166 ;  /* 0x0024a8a601007387 */ /* 0x000fe80000100a00 */
[----:B------:R-:W-:Y:S04]  /*45b60*/  STL.64 [R1+0x2490], R160 ;  /* 0x002490a001007387 */ /* 0x000fe80000100a00 */
[----:B------:R2:W-:Y:S04]  /*45b70*/  STL [R1+0x52ec], R84 ;  /* 0x0052ec5401007387 */ /* 0x0005e80000100800 */
[----:B------:R3:W-:Y:S04]  /*45b80*/  STL [R1+0x52e8], R85 ;  /* 0x0052e85501007387 */ /* 0x0007e80000100800 */
[----:B------:R-:W-:Y:S01]  /*45b90*/  STL.64 [R1+0x2480], R156 ;  /* 0x0024809c01007387 */ /* 0x000fe20000100a00 */
[----:B--2---:R-:W-:-:S03]  /*45ba0*/  IMAD.MOV.U32 R84, RZ, RZ, R154 ;  /* 0x000000ffff547224 */ /* 0x004fc600078e009a */
[----:B------:R-:W-:Y:S01]  /*45bb0*/  STL.64 [R1+0x2488], R158 ;  /* 0x0024889e01007387 */ /* 0x000fe20000100a00 */
[----:B---3--:R-:W-:-:S03]  /*45bc0*/  MOV R85, R155 ;  /* 0x0000009b00557202 */ /* 0x008fc60000000f00 */
[----:B------:R-:W-:Y:S04]  /*45bd0*/  STL.64 [R1+0x2470], R152 ;  /* 0x0024709801007387 */ /* 0x000fe80000100a00 */
[----:B------:R2:W-:Y:S04]  /*45be0*/  STL [R1+0x52f4], R84 ;  /* 0x0052f45401007387 */ /* 0x0005e80000100800 */
[----:B------:R3:W-:Y:S04]  /*45bf0*/  STL [R1+0x52f0], R85 ;  /* 0x0052f05501007387 */ /* 0x0007e80000100800 */
[----:B------:R-:W-:Y:S01]  /*45c00*/  STL.64 [R1+0x2460], R148 ;  /* 0x0024609401007387 */ /* 0x000fe20000100a00 */
[----:B--2---:R-:W-:-:S03]  /*45c10*/  IMAD.MOV.U32 R84, RZ, RZ, R144 ;  /* 0x000000ffff547224 */ /* 0x004fc600078e0090 */
[----:B------:R-:W-:Y:S01]  /*45c20*/  STL.64 [R1+0x2468], R150 ;  /* 0x0024689601007387 */ /* 0x000fe20000100a00 */
[----:B---3--:R-:W-:-:S03]  /*45c30*/  IMAD.MOV.U32 R85, RZ, RZ, R145 ;  /* 0x000000ffff557224 */ /* 0x008fc600078e0091 */
[----:B------:R2:W-:Y:S01]  /*45c40*/  STL.64 [R1+0x2458], R146 ;  /* 0x0024589201007387 */ /* 0x0005e20000100a00 */
[C---:B------:R-:W-:Y:S08]  /*45c50*/  HMMA.1688.F32.TF32 R132, R228.reuse, R90, R132 ;  /* 0x0000005ae484723c */ /* 0x040ff00000081084 */
[C---:B--2---:R-:W-:Y:S08]  /*45c60*/  HMMA.1688.F32.TF32 R144, R228.reuse, R98, R136 ;  /* 0x00000062e490723c */ /* 0x044ff00000081088 */
[----:B------:R-:W-:Y:S01]  /*45c70*/  HMMA.1688.F32.TF32 R136, R228, R94, R140 ;  /* 0x0000005ee488723c */ /* 0x000fe2000008108c */
[----:B------:R2:W-:Y:S04]  /*45c80*/  STL [R1+0x52fc], R84 ;  /* 0x0052fc5401007387 */ /* 0x0005e80000100800 */
[----:B------:R3:W-:Y:S10]  /*45c90*/  STL [R1+0x52f8], R85 ;  /* 0x0052f85501007387 */ /* 0x0007f40000100800 */
[----:B------:R-:W-:Y:S04]  /*45ca0*/  STL.64 [R1+0x2440], R144 ;  /* 0x0024409001007387 */ /* 0x000fe80000100a00 */
[----:B------:R-:W-:Y:S04]  /*45cb0*/  STL.64 [R1+0x2448], R146 ;  /* 0x0024489201007387 */ /* 0x000fe80000100a00 */
[----:B------:R-:W-:Y:S01]  /*45cc0*/  STL.64 [R1+0x2430], R136 ;  /* 0x0024308801007387 */ /* 0x000fe20000100a00 */
[----:B--2---:R-:W-:-:S03]  /*45cd0*/  IMAD.MOV.U32 R84, RZ, RZ, R134 ;  /* 0x000000ffff547224 */ /* 0x004fc600078e0086 */
[----:B------:R-:W-:Y:S01]  /*45ce0*/  STL.64 [R1+0x2438], R138 ;  /* 0x0024388a01007387 */ /* 0x000fe20000100a00 */
[----:B---3--:R-:W-:-:S03]  /*45cf0*/  IMAD.MOV.U32 R85, RZ, RZ, R135 ;  /* 0x000000ffff557224 */ /* 0x008fc600078e0087 */
[----:B------:R2:W-:Y:S04]  /*45d00*/  STL.64 [R1+0x2420], R132 ;  /* 0x0024208401007387 */ /* 0x0005e80000100a00 */
[----:B--2---:R-:W2:Y:S04]  /*45d10*/  LDL.LU R132, [R1+0x80] ;  /* 0x0000800001847983 */ /* 0x004ea80000300800 */
        /* <DEDUP_REMOVED lines=51> */
[----:B------:R-:W-:Y:S04]  /*46050*/  STL [R1+0x5304], R85 ;  /* 0x0053045501007387 */ /* 0x000fe80000100800 */
[----:B------:R1:W-:Y:S01]  /*46060*/  STL [R1+0x5300], R84 ;  /* 0x0053005401007387 */ /* 0x0003e20000100800 */
[C---:B---3--:R-:W-:Y:S08]  /*46070*/  HMMA.1688.F32.TF32 R136, R228.reuse, R46, R136 ;  /* 0x0000002ee488723c */ /* 0x048ff00000081088 */
[C---:B----4-:R-:W-:Y:S08]  /*46080*/  HMMA.1688.F32.TF32 R156, R228.reuse, R62, R156 ;  /* 0x0000003ee49c723c */ /* 0x050ff0000008109c */
[C---:B--2---:R-:W-:Y:S08]  /*46090*/  HMMA.1688.F32.TF32 R168, R228.reuse, R74, R168 ;  /* 0x0000004ae4a8723c */ /* 0x044ff000000810a8 */
[C---:B------:R-:W-:Y:S08]  /*460a0*/  HMMA.1688.F32.TF32 R176, R228.reuse, R82, R176 ;  /* 0x00000052e4b0723c */ /* 0x040ff000000810b0 */
[C---:B------:R-:W-:Y:S08]  /*460b0*/  HMMA.1688.F32.TF32 R180, R228.reuse, R86, R180 ;  /* 0x00000056e4b4723c */ /* 0x040ff000000810b4 */
[C---:B------:R-:W-:Y:S08]  /*460c0*/  HMMA.1688.F32.TF32 R172, R228.reuse, R78, R172 ;  /* 0x0000004ee4ac723c */ /* 0x040ff000000810ac */
[----:B------:R-:W-:Y:S01]  /*460d0*/  HMMA.1688.F32.TF32 R164, R228, R70, R164 ;  /* 0x00000046e4a4723c */ /* 0x000fe200000810a4 */
[----:B-1----:R-:W-:-:S06]  /*460e0*/  IMAD.MOV.U32 R84, RZ, RZ, R179 ;  /* 0x000000ffff547224 */ /* 0x002fcc00078e00b3 */
[----:B------:R-:W-:Y:S01]  /*460f0*/  STL.64 [R1+0x2410], R180 ;  /* 0x002410b401007387 */ /* 0x000fe20000100a00 */
[----:B------:R-:W-:Y:S01]  /*46100*/  IMAD.MOV.U32 R85, RZ, RZ, R178 ;  /* 0x000000ffff557224 */ /* 0x000fe200078e00b2 */
[C---:B------:R-:W-:Y:S02]  /*46110*/  HMMA.1688.F32.TF32 R160, R228.reuse, R66, R160 ;  /* 0x00000042e4a0723c */ /* 0x040fe400000810a0 */
[----:B------:R-:W-:Y:S04]  /*46120*/  STL.64 [R1+0x2418], R182 ;  /* 0x002418b601007387 */ /* 0x000fe80000100a00 */
[----:B------:R-:W-:Y:S04]  /*46130*/  STL.64 [R1+0x2400], R176 ;  /* 0x002400b001007387 */ /* 0x000fe80000100a00 */
[----:B------:R1:W-:Y:S01]  /*46140*/  STL [R1+0x530c], R84 ;  /* 0x00530c5401007387 */ /* 0x0003e20000100800 */
[----:B------:R-:W-:Y:S03]  /*46150*/  HMMA.1688.F32.TF32 R152, R228, R58, R152 ;  /* 0x0000003ae498723c */ /* 0x000fe60000081098 */
[----:B------:R2:W-:Y:S01]  /*46160*/  STL [R1+0x5308], R85 ;  /* 0x0053085501007387 */ /* 0x0005e20000100800 */
[----:B-1----:R-:W-:-:S04]  /*46170*/  MOV R84, R166 ;  /* 0x000000a600547202 */ /* 0x002fc80000000f00 */
[----:B------:R-:W-:Y:S01]  /*46180*/  HMMA.1688.F32.TF32 R148, R228, R54, R148 ;  /* 0x00000036e494723c */ /* 0x000fe20000081094 */
[----:B------:R-:W-:Y:S01]  /*46190*/  STL.64 [R1+0x23f0], R172 ;  /* 0x0023f0ac01007387 */ /* 0x000fe20000100a00 */
[----:B--2---:R-:W-:-:S03]  /*461a0*/  IMAD.MOV.U32 R85, RZ, RZ, R167 ;  /* 0x000000ffff557224 */ /* 0x004fc600078e00a7 */
[----:B------:R-:W-:Y:S04]  /*461b0*/  STL.64 [R1+0x23f8], R174 ;  /* 0x0023f8ae01007387 */ /* 0x000fe80000100a00 */
[----:B------:R-:W-:Y:S01]  /*461c0*/  STL.64 [R1+0x23e0], R168 ;  /* 0x0023e0a801007387 */ /* 0x000fe20000100a00 */
[----:B------:R-:W-:Y:S03]  /*461d0*/  HMMA.1688.F32.TF32 R144, R228, R50, R144 ;  /* 0x00000032e490723c */ /* 0x000fe60000081090 */
[----:B------:R-:W-:Y:S04]  /*461e0*/  STL.64 [R1+0x23e8], R170 ;  /* 0x0023e8aa01007387 */ /* 0x000fe80000100a00 */
[----:B------:R-:W-:Y:S04]  /*461f0*/  STL.64 [R1+0x23d0], R164 ;  /* 0x0023d0a401007387 */ /* 0x000fe80000100a00 */
[----:B------:R1:W-:Y:S04]  /*46200*/  STL [R1+0x5314], R85 ;  /* 0x0053145501007387 */ /* 0x0003e80000100800 */
[----:B------:R2:W-:Y:S04]  /*46210*/  STL [R1+0x5310], R84 ;  /* 0x0053105401007387 */ /* 0x0005e80000100800 */
[----:B------:R-:W-:Y:S01]  /*46220*/  STL.64 [R1+0x23c0], R160 ;  /* 0x0023c0a001007387 */ /* 0x000fe20000100a00 */
[----:B-1----:R-:W-:-:S03]  /*46230*/  IMAD.MOV.U32 R85, RZ, RZ, R158 ;  /* 0x000000ffff557224 */ /* 0x002fc600078e009e */
[----:B------:R-:W-:Y:S01]  /*46240*/  STL.64 [R1+0x23c8], R162 ;  /* 0x0023c8a201007387 */ /* 0x000fe20000100a00 */
[----:B--2---:R-:W-:-:S03]  /*46250*/  IMAD.MOV.U32 R84, RZ, RZ, R159 ;  /* 0x000000ffff547224 */ /* 0x004fc600078e009f */
        /* <DEDUP_REMOVED lines=13> */
[----:B--2---:R-:W-:-:S03]  /*46330*/  MOV R84, R139 ;  /* 0x0000008b00547202 */ /* 0x004fc60000000f00 */
[----:B------:R1:W-:Y:S01]  /*46340*/  STL.64 [R1+0x2370], R136 ;  /* 0x0023708801007387 */ /* 0x0003e20000100a00 */
[C---:B------:R-:W-:Y:S03]  /*46350*/  HMMA.1688.F32.TF32 R132, R228.reuse, R38, R132 ;  /* 0x00000026e484723c */ /* 0x040fe60000081084 */
[----:B------:R-:W2:Y:S05]  /*46360*/  LDL.LU R156, [R1] ;  /* 0x00000000019c7983 */ /* 0x000eaa0000300800 */
[----:B-1----:R-:W-:Y:S11]  /*46370*/  HMMA.1688.F32.TF32 R136, R228, R42, R140 ;  /* 0x0000002ae488723c */ /* 0x002ff6000008108c */
[----:B------:R-:W-:Y:S11]  /*46380*/  @!UPT UIADD3 URZ, URZ, URZ, URZ ;  /* 0x0000003f3f3ff290 */ /* 0x000ff6000fffe03f */
[----:B------:R-:W-:Y:S01]  /*46390*/  @!UPT UIADD3 URZ, URZ, URZ, URZ ;  /* 0x0000003f3f3ff290 */ /* 0x000fe2000fffe03f */
[----:B------:R-:W-:Y:S04]  /*463a0*/  STL.64 [R1+0x2360], R136 ;  /* 0x0023608801007387 */ /* 0x000fe80000100a00 */
[----:B------:R-:W-:Y:S04]  /*463b0*/  STL.64 [R1+0x2368], R138 ;  /* 0x0023688a01007387 */ /* 0x000fe80000100a00 */
        /* <DEDUP_REMOVED lines=51> */
[----:B------:R-:W-:-:S03]  /*466f0*/  IMAD.MOV.U32 R133, RZ, RZ, R249 ;  /* 0x000000ffff857224 */ /* 0x000fc600078e00f9 */
[----:B------:R-:W4:Y:S01]  /*46700*/  LDL.LU R137, [R1+0xf14] ;  /* 0x000f140001897983 */ /* 0x000f220000300800 */
[----:B---3--:R-:W-:-:S03]  /*46710*/  IMAD.MOV.U32 R134, RZ, RZ, R250 ;  /* 0x000000ffff867224 */ /* 0x008fc600078e00fa */
[----:B------:R-:W3:Y:S01]  /*46720*/  LDL.LU R138, [R1+0xf18] ;  /* 0x000f1800018a7983 */ /* 0x000ee20000300800 */
[----:B------:R-:W-:-:S03]  /*46730*/  IMAD.MOV.U32 R135, RZ, RZ, R251 ;  /* 0x000000ffff877224 */ /* 0x000fc600078e00fb */
[----:B------:R-:W3:Y:S04]  /*46740*/  LDL.LU R139, [R1+0xf1c] ;  /* 0x000f1c00018b7983 */ /* 0x000ee80000300800 */
[----:B------:R-:W3:Y:S04]  /*46750*/  LDL.LU R248, [R1+0x55fc] ;  /* 0x0055fc0001f87983 */ /* 0x000ee80000300800 */
[----:B------:R-:W3:Y:S04]  /*46760*/  LDL.LU R249, [R1+0x55f8] ;  /* 0x0055f80001f97983 */ /* 0x000ee80000300800 */
[----:B------:R-:W3:Y:S04]  /*46770*/  LDL.LU R250, [R1+0x55f4] ;  /* 0x0055f40001fa7983 */ /* 0x000ee80000300800 */
[----:B------:R-:W3:Y:S01]  /*46780*/  LDL.LU R251, [R1+0x55f0] ;  /* 0x0055f00001fb7983 */ /* 0x000ee20000300800 */
[C---:B--2---:R-:W-:Y:S08]  /*46790*/  HMMA.1688.F32.TF32 R188, R228.reuse, R34, R184 ;  /* 0x00000022e4bc723c */ /* 0x044ff000000810b8 */
[C---:B------:R-:W-:Y:S08]  /*467a0*/  HMMA.1688.F32.TF32 R184, R228.reuse, R30, R180 ;  /* 0x0000001ee4b8723c */ /* 0x040ff000000810b4 */
[C---:B----4-:R-:W-:Y:S08]  /*467b0*/  HMMA.1688.F32.TF32 R180, R228.reuse, R26, R176 ;  /* 0x0000001ae4b4723c */ /* 0x050ff000000810b0 */
[C---:B------:R-:W-:Y:S08]  /*467c0*/  HMMA.1688.F32.TF32 R176, R228.reuse, R22, R172 ;  /* 0x00000016e4b0723c */ /* 0x040ff000000810ac */
[C---:B------:R-:W-:Y:S08]  /*467d0*/  HMMA.1688.F32.TF32 R172, R228.reuse, R18, R168 ;  /* 0x00000012e4ac723c */ /* 0x040ff000000810a8 */
[C---:B------:R-:W-:Y:S08]  /*467e0*/  HMMA.1688.F32.TF32 R168, R228.reuse, R14, R164 ;  /* 0x0000000ee4a8723c */ /* 0x040ff000000810a4 */
[C---:B------:R-:W-:Y:S08]  /*467f0*/  HMMA.1688.F32.TF32 R164, R228.reuse, R10, R160 ;  /* 0x0000000ae4a4723c */ /* 0x040ff000000810a0 */
[----:B------:R-:W-:Y:S01]  /*46800*/  HMMA.1688.F32.TF32 R160, R228, R242, R156 ;  /* 0x000000f2e4a0723c */ /* 0x000fe2000008109c */
[----:B------:R-:W-:Y:S07]  /*46810*/  STL.64 [R1+0x2340], R188 ;  /* 0x002340bc01007387 */ /* 0x000fee0000100a00 */
[C---:B------:R-:W-:Y:S01]  /*46820*/  HMMA.1688.F32.TF32 R152, R232.reuse, R126, R152 ;  /* 0x0000007ee898723c */ /* 0x040fe20000081098 */
[----:B------:R-:W-:Y:S04]  /*46830*/  STL.64 [R1+0x2348], R190 ;  /* 0x002348be01007387 */ /* 0x000fe80000100a00 */
[----:B------:R-:W-:Y:S03]  /*46840*/  STL.64 [R1+0x2330], R184 ;  /* 0x002330b801007387 */ /* 0x000fe60000100a00 */
        /* <DEDUP_REMOVED lines=10> */
[----:B------:R-:W-:Y:S04]  /*468f0*/  LDS R228, [R3+0x4400] ;  /* 0x0044000003e47984 */ /* 0x000fe80000000800 */
[----:B------:R-:W-:Y:S04]  /*46900*/  LDS R230, [R3+0x6400] ;  /* 0x0064000003e67984 */ /* 0x000fe80000000800 */
[----:B------:R-:W-:Y:S04]  /*46910*/  LDS R229, [R4+0x4400] ;  /* 0x0044000004e57984 */ /* 0x000fe80000000800 */
[----:B------:R-:W1:Y:S01]  /*46920*/  LDS R231, [R4+0x6400] ;  /* 0x0064000004e77984 */ /* 0x000e620000000800 */
[----:B---3--:R-:W-:Y:S03]  /*46930*/  HMMA.1688.F32.TF32 R156, R232, R130, R248 ;  /* 0x00000082e89c723c */ /* 0x008fe600000810f8 */
[----:B------:R-:W-:Y:S04]  /*46940*/  STL.64 [R1+0x22f8], R170 ;  /* 0x0022f8aa01007387 */ /* 0x000fe80000100a00 */
[----:B------:R-:W-:Y:S04]  /*46950*/  STL.64 [R1+0x22e0], R164 ;  /* 0x0022e0a401007387 */ /* 0x000fe80000100a00 */
[----:B------:R-:W-:Y:S04]  /*46960*/  STL.64 [R1+0x22e8], R166 ;  /* 0x0022e8a601007387 */ /* 0x000fe80000100a00 */
[----:B------:R-:W-:Y:S04]  /*46970*/  STL.64 [R1+0x20d0], R160 ;  /* 0x0020d0a001007387 */ /* 0x000fe80000100a00 */
[----:B------:R-:W-:Y:S05]  /*46980*/  STL.64 [R1+0x20d8], R162 ;  /* 0x0020d8a201007387 */ /* 0x000fea0000100a00 */
[----:B------:R-:W-:-:S02]  /*46990*/  IMAD.MOV.U32 R93, RZ, RZ, R157 ;  /* 0x000000ffff5d7224 */ /* 0x000fc400078e009d */
[----:B------:R-:W-:Y:S01]  /*469a0*/  IMAD.MOV.U32 R92, RZ, RZ, R156 ;  /* 0x000000ffff5c7224 */ /* 0x000fe200078e009c */
[----:B------:R-:W-:Y:S04]  /*469b0*/  STL.64 [R1+0x20c8], R158 ;  /* 0x0020c89e01007387 */ /* 0x000fe80000100a00 */
[----:B------:R-:W-:Y:S04]  /*469c0*/  STL [R1+0x5274], R93 ;  /* 0x0052745d01007387 */ /* 0x000fe80000100800 */
[----:B------:R-:W-:Y:S04]  /*469d0*/  STL [R1+0x5270], R92 ;  /* 0x0052705c01007387 */ /* 0x000fe80000100800 */
[----:B------:R-:W-:Y:S04]  /*469e0*/  STL.64 [R1+0x22d0], R152 ;  /* 0x0022d09801007387 */ /* 0x000fe80000100a00 */
[----:B------:R-:W-:Y:S04]  /*469f0*/  STL.64 [R1+0x22d8], R154 ;  /* 0x0022d89a01007387 */ /* 0x000fe80000100a00 */
[----:B------:R-:W-:Y:S04]  /*46a00*/  STL.64 [R1+0x22c0], R148 ;  /* 0x0022c09401007387 */ /* 0x000fe80000100a00 */
[----:B------:R-:W-:Y:S04]  /*46a10*/  STL.64 [R1+0x22c8], R150 ;  /* 0x0022c89601007387 */ /* 0x000fe80000100a00 */
[----:B------:R-:W-:Y:S04]  /*46a20*/  STL.64 [R1+0x22b0], R144 ;  /* 0x0022b09001007387 */ /* 0x000fe80000100a00 */
[----:B------:R-:W-:Y:S04]  /*46a30*/  STL.64 [R1+0x55d8], R118 ;  /* 0x0055d87601007387 */ /* 0x000fe80000100a00 */
[----:B------:R2:W-:Y:S02]  /*46a40*/  STL.64 [R1+0x55d0], R116 ;  /* 0x0055d07401007387 */ /* 0x0005e40000100a00 */
[----:B--2---:R-:W-:Y:S01]  /*46a50*/  HMMA.1688.F32.TF32 R116, R232, R114, R136 ;  /* 0x00000072e874723c */ /* 0x004fe20000081088 */
[----:B------:R-:W-:Y:S01]  /*46a60*/  IMAD.MOV.U32 R92, RZ, RZ, R147 ;  /* 0x000000ffff5c7224 */ /* 0x000fe200078e0093 */
[----:B------:R-:W-:-:S04]  /*46a70*/  MOV R93, R146 ;  /* 0x00000092005d7202 */ /* 0x000fc80000000f00 */
[----:B------:R-:W-:Y:S04]  /*46a80*/  STL [R1+0x527c], R92 ;  /* 0x00527c5c01007387 */ /* 0x000fe80000100800 */
[----:B------:R-:W-:Y:S04]  /*46a90*/  STL [R1+0x5278], R93 ;  /* 0x0052785d01007387 */ /* 0x000fe80000100800 */
[----:B------:R-:W-:Y:S04]  /*46aa0*/  STL.64 [R1+0x55c8], R114 ;  /* 0x0055c87201007387 */ /* 0x000fe80000100a00 */
[----:B------:R2:W-:Y:S05]  /*46ab0*/  STL.64 [R1+0x55c0], R112 ;  /* 0x0055c07001007387 */ /* 0x0005ea0000100a00 */
[----:B------:R-:W-:Y:S04]  /*46ac0*/  STL.64 [R1+0x22a0], R116 ;  /* 0x0022a07401007387 */ /* 0x000fe80000100a00 */
[----:B------:R3:W-:Y:S01]  /*46ad0*/  STL.64 [R1+0x22a8], R118 ;  /* 0x0022a87601007387 */ /* 0x0007e20000100a00 */
[C---:B--2---:R-:W-:Y:S08]  /*46ae0*/  HMMA.1688.F32.TF32 R112, R232.reuse, R106, R132 ;  /* 0x0000006ae870723c */ /* 0x044ff00000081084 */
[----:B---3--:R-:W-:Y:S11]  /*46af0*/  HMMA.1688.F32.TF32 R116, R232, R110, R140 ;  /* 0x0000006ee874723c */ /* 0x008ff6000008108c */
[----:B------:R-:W-:Y:S11]  /*46b00*/  @!UPT UIADD3 URZ, URZ, URZ, URZ ;  /* 0x0000003f3f3ff290 */ /* 0x000ff6000fffe03f */
[----:B------:R-:W-:Y:S01]  /*46b10*/  @!UPT UIADD3 URZ, URZ, URZ, URZ ;  /* 0x0000003f3f3ff290 */ /* 0x000fe2000fffe03f */
[----:B------:R-:W-:Y:S04]  /*46b20*/  STL.64 [R1+0x2290], R116 ;  /* 0x0022907401007387 */ /* 0x000fe80000100a00 */
[----:B------:R-:W-:Y:S04]  /*46b30*/  STL.64 [R1+0x2298], R118 ;  /* 0x0022987601007387 */ /* 0x000fe80000100a00 */
[----:B------:R2:W-:Y:S04]  /*46b40*/  STL.64 [R1+0x2280], R112 ;  /* 0x0022807001007387 */ /* 0x0005e80000100a00 */
        /* <DEDUP_REMOVED lines=32> */
[----:B------:R-:W-:-:S02]  /*46d50*/  IMAD.MOV.U32 R92, RZ, RZ, R114 ;  /* 0x000000ffff5c7224 */ /* 0x000fc400078e0072 */
[----:B------:R-:W-:Y:S01]  /*46d60*/  IMAD.MOV.U32 R93, RZ, RZ, R115 ;  /* 0x000000ffff5d7224 */ /* 0x000fe200078e0073 */
[----:B------:R-:W3:Y:S04]  /*46d70*/  LDL.LU R140, [R1+0xe60] ;  /* 0x000e6000018c7983 */ /* 0x000ee80000300800 */
[----:B------:R-:W3:Y:S04]  /*46d80*/  LDL.LU R141, [R1+0xe64] ;  /* 0x000e6400018d7983 */ /* 0x000ee80000300800 */
[----:B------:R-:W3:Y:S04]  /*46d90*/  LDL.LU R142, [R1+0xe68] ;  /* 0x000e6800018e7983 */ /* 0x000ee80000300800 */
[----:B------:R-:W3:Y:S01]  /*46da0*/  LDL.LU R143, [R1+0xe6c] ;  /* 0x000e6c00018f7983 */ /* 0x000ee20000300800 */
[----:B--2---:R-:W-:Y:S11]  /*46db0*/  HMMA.1688.F32.TF32 R112, R232, R102, R132 ;  /* 0x00000066e870723c */ /* 0x004ff60000081084 */
[----:B------:R-:W-:Y:S11]  /*46dc0*/  @!UPT UIADD3 URZ, URZ, URZ, URZ ;  /* 0x0000003f3f3ff290 */ /* 0x000ff6000fffe03f */
[----:B------:R-:W-:Y:S01]  /*46dd0*/  @!UPT UIADD3 URZ, URZ, URZ, URZ ;  /* 0x0000003f3f3ff290 */ /* 0x000fe2000fffe03f */
[----:B------:R4:W-:Y:S04]  /*46de0*/  STL.64 [R1+0x2278], R114 ;  /* 0x0022787201007387 */ /* 0x0009e80000100a00 */
[----:B------:R-:W2:Y:S04]  /*46df0*/  LDL.LU R132, [R1+0xe50] ;  /* 0x000e500001847983 */ /* 0x000ea80000300800 */
[----:B------:R-:W2:Y:S04]  /*46e00*/  LDL.LU R133, [R1+0xe54] ;  /* 0x000e540001857983 */ /* 0x000ea80000300800 */
[----:B------:R-:W2:Y:S04]  /*46e10*/  LDL.LU R134, [R1+0xe58] ;  /* 0x000e580001867983 */ /* 0x000ea80000300800 */
[----:B------:R-:W2:Y:S01]  /*46e20*/  LDL.LU R135, [R1+0xe5c] ;  /* 0x000e5c0001877983 */ /* 0x000ea20000300800 */
[----:B------:R-:W-:-:S02]  /*46e30*/  IMAD.MOV.U32 R24, RZ, RZ, R112 ;  /* 0x000000ffff187224 */ /* 0x000fc400078e0070 */
[----:B------:R-:W-:Y:S02]  /*46e40*/  IMAD.MOV.U32 R25, RZ, RZ, R113 ;  /* 0x000000ffff197224 */ /* 0x000fe400078e0071 */
[C---:B----4-:R-:W-:Y:S11]  /*46e50*/  HMMA.1688.F32.TF32 R112, R232.reuse, R98, R164 ;  /* 0x00000062e870723c */ /* 0x050ff600000810a4 */
[----:B------:R-:W-:Y:S11]  /*46e60*/  @!UPT UIADD3 URZ, URZ, URZ, URZ ;  /* 0x0000003f3f3ff290 */ /* 0x000ff6000fffe03f */
[----:B------:R-:W-:Y:S01]  /*46e70*/  @!UPT UIADD3 URZ, URZ, URZ, URZ ;  /* 0x0000003f3f3ff290 */ /* 0x000fe2000fffe03f */
[----:B------:R3:W-:Y:S01]  /*46e80*/  STL.64 [R1+0x2268], R114 ;  /* 0x0022687201007387 */ /* 0x0007e20000100a00 */
[----:B------:R-:W-:Y:S01]  /*46e90*/  IMAD.MOV.U32 R28, RZ, RZ, R112 ;  /* 0x000000ffff1c7224 */ /* 0x000fe200078e0070 */
[----:B------:R-:W-:Y:S02]  /*46ea0*/  MOV R29, R113 ;  /* 0x00000071001d7202 */ /* 0x000fe40000000f00 */
[C---:B---3--:R-:W-:Y:S11]  /*46eb0*/  HMMA.1688.F32.TF32 R112, R232.reuse, R94, R160 ;  /* 0x0000005ee870723c */ /* 0x048ff600000810a0 */
[----:B------:R-:W-:Y:S11]  /*46ec0*/  @!UPT UIADD3 URZ, URZ, URZ, URZ ;  /* 0x0000003f3f3ff290 */ /* 0x000ff6000fffe03f */
[----:B------:R-:W-:Y:S01]  /*46ed0*/  @!UPT UIADD3 URZ, URZ, URZ, URZ ;  /* 0x0000003f3f3ff290 */ /* 0x000fe2000fffe03f */
[----:B------:R3:W-:Y:S01]  /*46ee0*/  STL.64 [R1+0x2258], R114 ;  /* 0x0022587201007387 */ /* 0x0007e20000100a00 */
[----:B------:R-:W-:Y:S02]  /*46ef0*/  IMAD.MOV.U32 R32, RZ, RZ, R112 ;  /* 0x000000ffff207224 */ /* 0x000fe400078e0070 */
[----:B------:R-:W-:Y:S02]  /*46f00*/  IMAD.MOV.U32 R33, RZ, RZ, R113 ;  /* 0x000000ffff217224 */ /* 0x000fe400078e0071 */
[C---:B---3--:R-:W-:Y:S11]  /*46f10*/  HMMA.1688.F32.TF32 R112, R232.reuse, R90, R156 ;  /* 0x0000005ae870723c */ /* 0x048ff6000008109c */
[----:B------:R-:W-:Y:S11]  /*46f20*/  @!UPT UIADD3 URZ, URZ, URZ, URZ ;  /* 0x0000003f3f3ff290 */ /* 0x000ff6000fffe03f */
[----:B------:R-:W-:Y:S01]  /*46f30*/  @!UPT UIADD3 URZ, URZ, URZ, URZ ;  /* 0x0000003f3f3ff290 */ /* 0x000fe2000fffe03f */
[----:B------:R3:W-:Y:S01]  /*46f40*/  STL.64 [R1+0x2248], R114 ;  /* 0x0022487201007387 */ /* 0x0007e20000100a00 */
[----:B------:R-:W-:Y:S02]  /*46f50*/  IMAD.MOV.U32 R36, RZ, RZ, R112 ;  /* 0x000000ffff247224 */ /* 0x000fe400078e0070 */
[----:B------:R-:W-:Y:S02]  /*46f60*/  IMAD.MOV.U32 R37, RZ, RZ, R113 ;  /* 0x000000ffff257224 */ /* 0x000fe400078e0071 */
[C---:B---3--:R-:W-:Y:S03]  /*46f70*/  HMMA.1688.F32.TF32 R112, R232.reuse, R86, R152 ;  /* 0x00000056e870723c */ /* 0x048fe60000081098 */
[----:B------:R-:W-:Y:S04]  /*46f80*/  STL [R1+0x5214], R37 ;  /* 0x0052142501007387 */ /* 0x000fe80000100800 */
[----:B------:R-:W-:Y:S11]  /*46f90*/  STL [R1+0x5210], R36 ;  /* 0x0052102401007387 */ /* 0x000ff60000100800 */
[----:B------:R-:W-:Y:S05]  /*46fa0*/  @!UPT UIADD3 URZ, URZ, URZ, URZ ;  /* 0x0000003f3f3ff290 */ /* 0x000fea000fffe03f */
[----:B------:R3:W-:Y:S01]  /*46fb0*/  STL.64 [R1+0x2238], R114 ;  /* 0x0022387201007387 */ /* 0x0007e20000100a00 */
[----:B------:R-:W-:Y:S02]  /*46fc0*/  IMAD.MOV.U32 R40, RZ, RZ, R112 ;  /* 0x000000ffff287224 */ /* 0x000fe400078e0070 */
[----:B------:R-:W-:Y:S02]  /*46fd0*/  IMAD.MOV.U32 R41, RZ, RZ, R113 ;  /* 0x000000ffff297224 */ /* 0x000fe400078e0071 */
[C---:B---3--:R-:W-:Y:S11]  /*46fe0*/  HMMA.1688.F32.TF32 R112, R232.reuse, R82, R148 ;  /* 0x00000052e870723c */ /* 0x048ff60000081094 */
[----:B------:R-:W-:Y:S11]  /*46ff0*/  @!UPT UIADD3 URZ, URZ, URZ, URZ ;  /* 0x0000003f3f3ff290 */ /* 0x000ff6000fffe03f */
[----:B------:R-:W-:Y:S01]  /*47000*/  @!UPT UIADD3 URZ, URZ, URZ, URZ ;  /* 0x0000003f3f3ff290 */ /* 0x000fe2000fffe03f */
[----:B------:R3:W-:Y:S01]  /*47010*/  STL.64 [R1+0x2228], R114 ;  /* 0x0022287201007387 */ /* 0x0007e20000100a00 */
[----:B------:R-:W-:Y:S01]  /*47020*/  MOV R44, R112 ;  /* 0x00000070002c7202 */ /* 0x000fe20000000f00 */
        /* <DEDUP_REMOVED lines=16> */
[----:B------:R-:W-:Y:S02]  /*47130*/  @!UPT UIADD3 URZ, URZ, URZ, URZ ;  /* 0x0000003f3f3ff290 */ /* 0x000fe4000fffe03f */
[----:B------:R-:W-:Y:S01]  /*47140*/  IMAD.MOV.U32 R56, RZ, RZ, R112 ;  /* 0x000000ffff387224 */ /* 0x000fe200078e0070 */
[----:B------:R-:W-:Y:S01]  /*47150*/  MOV R57, R113 ;  /* 0x0000007100397202 */ /* 0x000fe20000000f00 */
[----:B------:R-:W-:Y:S02]  /*47160*/  IMAD.MOV.U32 R45, RZ, RZ, R114 ;  /* 0x000000ffff2d7224 */ /* 0x000fe400078e0072 */
[----:B------:R-:W-:Y:S02]  /*47170*/  IMAD.MOV.U32 R44, RZ, RZ, R115 ;  /* 0x000000ffff2c7224 */ /* 0x000fe400078e0073 */
[----:B--2---:R-:W-:Y:S11]  /*47180*/  HMMA.1688.F32.TF32 R112, R232, R66, R132 ;  /* 0x00000042e870723c */ /* 0x004ff60000081084 */
[----:B------:R-:W-:Y:S11]  /*47190*/  @!UPT UIADD3 URZ, URZ, URZ, URZ ;  /* 0x0000003f3f3ff290 */ /* 0x000ff6000fffe03f */
[----:B------:R-:W-:Y:S01]  /*471a0*/  @!UPT UIADD3 URZ, URZ, URZ, URZ ;  /* 0x0000003f3f3ff290 */ /* 0x000fe2000fffe03f */
[----:B------:R2:W-:Y:S04]  /*471b0*/  STL.64 [R1+0x21e8], R114 ;  /* 0x0021e87201007387 */ /* 0x0005e80000100a00 */
        /* <DEDUP_REMOVED lines=54> */
[C---:B--2---:R-:W-:Y:S11]  /*47520*/  HMMA.1688.F32.TF32 R112, R232.reuse, R62, R180 ;  /* 0x0000003ee870723c */ /* 0x044ff600000810b4 */
[----:B------:R-:W-:Y:S11]  /*47530*/  @!UPT UIADD3 URZ, URZ, URZ, URZ ;  /* 0x0000003f3f3ff290 */ /* 0x000ff6000fffe03f */
[----:B------:R-:W-:Y:S01]  /*47540*/  @!UPT UIADD3 URZ, URZ, URZ, URZ ;  /* 0x0000003f3f3ff290 */ /* 0x000fe2000fffe03f */
[----:B------:R3:W-:Y:S01]  /*47550*/  STL.64 [R1+0x21d8], R114 ;  /* 0x0021d87201007387 */ /* 0x0007e20000100a00 */
[----:B------:R-:W-:Y:S02]  /*47560*/  IMAD.MOV.U32 R64, RZ, RZ, R112 ;  /* 0x000000ffff407224 */ /* 0x000fe400078e0070 */
[----:B------:R-:W-:Y:S02]  /*47570*/  IMAD.MOV.U32 R65, RZ, RZ, R113 ;  /* 0x000000ffff417224 */ /* 0x000fe400078e0071 */
[----:B---3--:R-:W-:Y:S07]  /*47580*/  HMMA.1688.F32.TF32 R112, R232, R58, R132 ;  /* 0x0000003ae870723c */ /* 0x008fee0000081084 */
[----:B------:R-:W-:-:S02]  /*47590*/  IMAD.MOV.U32 R132, RZ, RZ, R216 ;  /* 0x000000ffff847224 */ /* 0x000fc400078e00d8 */
[----:B------:R-:W-:Y:S02]  /*475a0*/  IMAD.MOV.U32 R133, RZ, RZ, R217 ;  /* 0x000000ffff857224 */ /* 0x000fe400078e00d9 */
[----:B------:R-:W-:Y:S02]  /*475b0*/  IMAD.MOV.U32 R134, RZ, RZ, R218 ;  /* 0x000000ffff867224 */ /* 0x000fe400078e00da */
[----:B------:R-:W-:-:S10]  /*475c0*/  IMAD.MOV.U32 R135, RZ, RZ, R219 ;  /* 0x000000ffff877224 */ /* 0x000fd400078e00db */
[----:B------:R4:W-:Y:S04]  /*475d0*/  STL.64 [R1+0x21c8], R114 ;  /* 0x0021c87201007387 */ /* 0x0009e80000100a00 */
[----:B------:R-:W2:Y:S04]  /*475e0*/  LDL.LU R216, [R1+0x55ec] ;  /* 0x0055ec0001d87983 */ /* 0x000ea80000300800 */
[----:B------:R-:W2:Y:S04]  /*475f0*/  LDL.LU R217, [R1+0x55e8] ;  /* 0x0055e80001d97983 */ /* 0x000ea80000300800 */
[----:B------:R-:W2:Y:S04]  /*47600*/  LDL.LU R218, [R1+0x55e4] ;  /* 0x0055e40001da7983 */ /* 0x000ea80000300800 */
[----:B------:R-:W2:Y:S01]  /*47610*/  LDL.LU R219, [R1+0x55e0] ;  /* 0x0055e00001db7983 */ /* 0x000ea20000300800 */
[----:B------:R-:W-:Y:S01]  /*47620*/  MOV R68, R112 ;  /* 0x0000007000447202 */ /* 0x000fe20000000f00 */
[----:B------:R-:W-:-:S02]  /*47630*/  IMAD.MOV.U32 R69, RZ, RZ, R113 ;  /* 0x000000ffff457224 */ /* 0x000fc400078e0071 */
[C---:B----4-:R-:W-:Y:S11]  /*47640*/  HMMA.1688.F32.TF32 R112, R232.reuse, R54, R176 ;  /* 0x00000036e870723c */ /* 0x050ff600000810b0 */
[----:B------:R-:W-:Y:S11]  /*47650*/  @!UPT UIADD3 URZ, URZ, URZ, URZ ;  /* 0x0000003f3f3ff290 */ /* 0x000ff6000fffe03f */
[----:B------:R-:W-:Y:S02]  /*47660*/  @!UPT UIADD3 URZ, URZ, URZ, URZ ;  /* 0x0000003f3f3ff290 */ /* 0x000fe4000fffe03f */
[----:B------:R-:W-:Y:S01]  /*47670*/  IMAD.MOV.U32 R72, RZ, RZ, R112 ;  /* 0x000000ffff487224 */ /* 0x000fe200078e0070 */
[----:B------:R-:W-:Y:S01]  /*47680*/  MOV R73, R113 ;  /* 0x0000007100497202 */ /* 0x000fe20000000f00 */
[----:B------:R-:W-:Y:S02]  /*47690*/  IMAD.MOV.U32 R37, RZ, RZ, R114 ;  /* 0x000000ffff257224 */ /* 0x000fe400078e0072 */
[----:B------:R-:W-:Y:S02]  /*476a0*/  IMAD.MOV.U32 R36, RZ, RZ, R115 ;  /* 0x000000ffff247224 */ /* 0x000fe400078e0073 */
[C---:B------:R-:W-:Y:S11]  /*476b0*/  HMMA.1688.F32.TF32 R112, R232.reuse, R50, R172 ;  /* 0x00000032e870723c */ /* 0x040ff600000810ac */
[----:B------:R-:W-:Y:S11]  /*476c0*/  @!UPT UIADD3 URZ, URZ, URZ, URZ ;  /* 0x0000003f3f3ff290 */ /* 0x000ff6000fffe03f */
[----:B------:R-:W-:Y:S01]  /*476d0*/  @!UPT UIADD3 URZ, URZ, URZ, URZ ;  /* 0x0000003f3f3ff290 */ /* 0x000fe2000fffe03f */
[----:B------:R3:W-:Y:S01]  /*476e0*/  STL.64 [R1+0x21a8], R114 ;  /* 0x0021a87201007387 */ /* 0x0007e20000100a00 */
[----:B------:R-:W-:Y:S02]  /*476f0*/  IMAD.MOV.U32 R76, RZ, RZ, R112 ;  /* 0x000000ffff4c7224 */ /* 0x000fe400078e0070 */
[----:B------:R-:W-:Y:S02]  /*47700*/  IMAD.MOV.U32 R77, RZ, RZ, R113 ;  /* 0x000000ffff4d7224 */ /* 0x000fe400078e0071 */
[C---:B---3--:R-:W-:Y:S08]  /*47710*/  HMMA.1688.F32.TF32 R112, R232.reuse, R46, R168 ;  /* 0x0000002ee870723c */ /* 0x048ff000000810a8 */
[C---:B------:R-:W-:Y:S08]  /*47720*/  HMMA.1688.F32.TF32 R164, R232.reuse, R42, R164 ;  /* 0x0000002ae8a4723c */ /* 0x040ff000000810a4 */
[----:B------:R-:W-:Y:S07]  /*47730*/  HMMA.1688.F32.TF32 R116, R232, R38, R160 ;  /* 0x00000026e874723c */ /* 0x000fee00000810a0 */
[----:B------:R3:W-:Y:S01]  /*47740*/  STL.64 [R1+0x2198], R114 ;  /* 0x0021987201007387 */ /* 0x0007e20000100a00 */
[----:B------:R-:W-:-:S02]  /*47750*/  IMAD.MOV.U32 R80, RZ, RZ, R112 ;  /* 0x000000ffff507224 */ /* 0x000fc400078e0070 */
[----:B------:R-:W-:Y:S02]  /*47760*/  IMAD.MOV.U32 R81, RZ, RZ, R113 ;  /* 0x000000ffff517224 */ /* 0x000fe400078e0071 */
[C---:B---3--:R-:W-:Y:S03]  /*47770*/  HMMA.1688.F32.TF32 R112, R232.reuse, R34, R156 ;  /* 0x00000022e870723c */ /* 0x048fe6000008109c */
[----:B------:R-:W-:Y:S04]  /*47780*/  STL [R1+0x5204], R81 ;  /* 0x0052045101007387 */ /* 0x000fe80000100800 */
[----:B------:R-:W-:Y:S04]  /*47790*/  STL [R1+0x5200], R80 ;  /* 0x0052005001007387 */ /* 0x000fe80000100800 */
[----:B------:R-:W-:Y:S01]  /*477a0*/  STL.64 [R1+0x2180], R164 ;  /* 0x002180a401007387 */ /* 0x000fe20000100a00 */
[C---:B------:R-:W-:Y:S03]  /*477b0*/  HMMA.1688.F32.TF32 R152, R232.reuse, R30, R152 ;  /* 0x0000001ee898723c */ /* 0x040fe60000081098 */
[----:B------:R-:W-:Y:S04]  /*477c0*/  STL.64 [R1+0x2188], R166 ;  /* 0x002188a601007387 */ /* 0x000fe80000100a00 */
[----:B------:R-:W-:Y:S04]  /*477d0*/  STL.64 [R1+0x20b0], R116 ;  /* 0x0020b07401007387 */ /* 0x000fe80000100a00 */
[----:B------:R3:W-:Y:S04]  /*477e0*/  STL.64 [R1+0x20b8], R118 ;  /* 0x0020b87601007387 */ /* 0x0007e80000100a00 */
[----:B------:R-:W-:Y:S04]  /*477f0*/  STL.64 [R1+0x20a0], R112 ;  /* 0x0020a07001007387 */ /* 0x000fe80000100a00 */
[----:B------:R4:W-:Y:S01]  /*47800*/  STL.64 [R1+0x20a8], R114 ;  /* 0x0020a87201007387 */ /* 0x0009e20000100a00 */
[C---:B---3--:R-:W-:Y:S08]  /*47810*/  HMMA.1688.F32.TF32 R116, R232.reuse, R26, R148 ;  /* 0x0000001ae874723c */ /* 0x048ff00000081094 */
[C---:B----4-:R-:W-:Y:S01]  /*47820*/  HMMA.1688.F32.TF32 R112, R232.reuse, R22, R144 ;  /* 0x00000016e870723c */ /* 0x050fe20000081090 */
[----:B------:R-:W-:Y:S04]  /*47830*/  STL.64 [R1+0x2090], R152 ;  /* 0x0020909801007387 */ /* 0x000fe80000100a00 */
[----:B------:R-:W-:Y:S03]  /*47840*/  STL.64 [R1+0x2098], R154 ;  /* 0x0020989a01007387 */ /* 0x000fe60000100a00 */
[C---:B------:R-:W-:Y:S07]  /*47850*/  HMMA.1688.F32.TF32 R136, R232.reuse, R18, R136 ;  /* 0x00000012e888723c */ /* 0x040fee0000081088 */
[----:B------:R-:W-:Y:S04]  /*47860*/  STL.64 [R1+0x2080], R116 ;  /* 0x0020807401007387 */ /* 0x000fe80000100a00 */
[----:B------:R3:W-:Y:S04]  /*47870*/  STL.64 [R1+0x2088], R118 ;  /* 0x0020887601007387 */ /* 0x0007e80000100a00 */
[----:B------:R-:W-:Y:S04]  /*47880*/  STL.64 [R1+0x2070], R112 ;  /* 0x0020707001007387 */ /* 0x000fe80000100a00 */
[----:B------:R-:W-:Y:S01]  /*47890*/  STL.64 [R1+0x2078], R114 ;  /* 0x0020787201007387 */ /* 0x000fe20000100a00 */
[C---:B---3--:R-:W-:Y:S03]  /*478a0*/  HMMA.1688.F32.TF32 R116, R232.reuse, R14, R140 ;  /* 0x0000000ee874723c */ /* 0x048fe6000008108c */
[----:B------:R-:W-:Y:S04]  /*478b0*/  STL.64 [R1+0x2060], R136 ;  /* 0x0020608801007387 */ /* 0x000fe80000100a00 */
[----:B------:R-:W-:Y:S11]  /*478c0*/  STL.64 [R1+0x2068], R138 ;  /* 0x0020688a01007387 */ /* 0x000ff60000100a00 */
[----:B------:R-:W-:Y:S05]  /*478d0*/  @!UPT UIADD3 URZ, URZ, URZ, URZ ;  /* 0x0000003f3f3ff290 */ /* 0x000fea000fffe03f */
[----:B------:R-:W-:Y:S04]  /*478e0*/  STL.64 [R1+0x2050], R116 ;  /* 0x0020507401007387 */ /* 0x000fe80000100a00 */
[----:B------:R3:W-:Y:S02]  /*478f0*/  STL.64 [R1+0x2058], R118 ;  /* 0x0020587601007387 */ /* 0x0007e40000100a00 */
[C---:B---3--:R-:W-:Y:S08]  /*47900*/  HMMA.1688.F32.TF32 R116, R232.reuse, R242, R220 ;  /* 0x000000f2e874723c */ /* 0x048ff000000810dc */
[----:B--2---:R-:W-:Y:S01]  /*47910*/  HMMA.1688.F32.TF32 R112, R232, R10, R216 ;  /* 0x0000000ae870723c */ /* 0x004fe200000810d8 */
[----:B------:R-:W-:Y:S04]  /*47920*/  LDS R216, [R3+0x4480] ;  /* 0x0044800003d87984 */ /* 0x000fe80000000800 */
[----:B------:R-:W-:Y:S04]  /*47930*/  LDS R218, [R3+0x6480] ;  /* 0x0064800003da7984 */ /* 0x000fe80000000800 */
[----:B------:R-:W-:Y:S04]  /*47940*/  LDS R217, [R4+0x4480] ;  /* 0x0044800004d97984 */ /* 0x000fe80000000800 */
[----:B------:R-:W2:Y:S10]  /*47950*/  LDS R219, [R4+0x6480] ;  /* 0x0064800004db7984 */ /* 0x000eb40000000800 */
[----:B------:R-:W-:Y:S01]  /*47960*/  STL [R1+0x2040], R112 ;  /* 0x0020407001007387 */ /* 0x000fe20000100800 */
[----:B------:R-:W-:Y:S01]  /*47970*/  MOV R81, R113 ;  /* 0x0000007100517202 */ /* 0x000fe20000000f00 */
[----:B------:R-:W-:-:S02]  /*47980*/  IMAD.MOV.U32 R80, RZ, RZ, R114 ;  /* 0x000000ffff507224 */ /* 0x000fc400078e0072 */
[----:B------:R1:W-:Y:S02]  /*47990*/  STL [R1+0x204c], R115 ;  /* 0x00204c7301007387 */ /* 0x0003e40000100800 */
[C---:B-1----:R-:W-:Y:S02]  /*479a0*/  HMMA.1688.F32.TF32 R112, R228.reuse, R130, R224 ;  /* 0x00000082e470723c */ /* 0x042fe400000810e0 */
[----:B------:R-:W-:Y:S04]  /*479b0*/  STL.64 [R1+0x2020], R116 ;  /* 0x0020207401007387 */ /* 0x000fe80000100a00 */
[----:B------:R-:W-:Y:S11]  /*479c0*/  STL.64 [R1+0x2028], R118 ;  /* 0x0020287601007387 */ /* 0x000ff60000100a00 */
[----:B------:R-:W-:Y:S06]  /*479d0*/  @!UPT UIADD3 URZ, URZ, URZ, URZ ;  /* 0x0000003f3f3ff290 */ /* 0x000fec000fffe03f */
[----:B------:R1:W-:Y:S01]  /*479e0*/  STL.64 [R1+0x2018], R114 ;  /* 0x0020187201007387 */ /* 0x0003e20000100a00 */
[----:B------:R-:W-:Y:S02]  /*479f0*/  IMAD.MOV.U32 R88, RZ, RZ, R112 ;  /* 0x000000ffff587224 */ /* 0x000fe400078e0070 */
[----:B------:R-:W-:Y:S01]  /*47a00*/  IMAD.MOV.U32 R89, RZ, RZ, R113 ;  /* 0x000000ffff597224 */ /* 0x000fe200078e0071 */
[----:B------:R-:W3:Y:S01]  /*47a10*/  LDL.LU R140, [R1+0xc50] ;  /* 0x000c5000018c7983 */ /* 0x000ee20000300800 */
[C---:B-1----:R-:W-:Y:S11]  /*47a20*/  HMMA.1688.F32.TF32 R112, R228.reuse, R126, R132 ;  /* 0x0000007ee470723c */ /* 0x042ff60000081084 */
[----:B------:R-:W-:Y:S11]  /*47a30*/  @!UPT UIADD3 URZ, URZ, URZ, URZ ;  /* 0x0000003f3f3ff290 */ /* 0x000ff6000fffe03f */
[----:B------:R-:W-:Y:S01]  /*47a40*/  @!UPT UIADD3 URZ, URZ, URZ, URZ ;  /* 0x0000003f3f3ff290 */ /* 0x000fe2000fffe03f */
        /* <DEDUP_REMOVED lines=117> */
[C---:B----4-:R-:W-:Y:S11]  /*481a0*/  HMMA.1688.F32.TF32 R116, R228.reuse, R122, R116 ;  /* 0x0000007ae474723c */ /* 0x050ff60000081074 */
[----:B------:R-:W-:Y:S11]  /*481b0*/  @!UPT UIADD3 URZ, URZ, URZ, URZ ;  /* 0x0000003f3f3ff290 */ /* 0x000ff6000fffe03f */
[----:B------:R-:W-:Y:S01]  /*481c0*/  @!UPT UIADD3 URZ, URZ, URZ, URZ ;  /* 0x0000003f3f3ff290 */ /* 0x000fe2000fffe03f */
[----:B------:R-:W-:Y:S04]  /*481d0*/  STL.64 [R1+0x2000], R116 ;  /* 0x0020007401007387 */ /* 0x000fe80000100a00 */
[----:B------:R1:W-:Y:S04]  /*481e0*/  STL.64 [R1+0x2008], R118 ;  /* 0x0020087601007387 */ /* 0x0003e80000100a00 */
[----:B-1----:R-:W2:Y:S04]  /*481f0*/  LDL.LU.64 R118, [R1+0x55d8] ;  /* 0x0055d80001767983 */ /* 0x002ea80000300a00 */
[----:B------:R-:W4:Y:S01]  /*48200*/  LDL.LU.64 R116, [R1+0x55d0] ;  /* 0x0055d00001747983 */ /* 0x000f220000300a00 */
[C---:B--2---:R-:W-:Y:S11]  /*48210*/  HMMA.1688.F32.TF32 R112, R228.reuse, R118, R112 ;  /* 0x00000076e470723c */ /* 0x044ff60000081070 */
[----:B------:R-:W-:Y:S11]  /*48220*/  @!UPT UIADD3 URZ, URZ, URZ, URZ ;  /* 0x0000003f3f3ff290 */ /* 0x000ff6000fffe03f */
[----:B------:R-:W-:Y:S01]  /*48230*/  @!UPT UIADD3 URZ, URZ, URZ, URZ ;  /* 0x0000003f3f3ff290 */ /* 0x000fe2000fffe03f */
[----:B------:R-:W-:Y:S04]  /*48240*/  STL.64 [R1+0x1ff0], R112 ;  /* 0x001ff07001007387 */ /* 0x000fe80000100a00 */
[----:B------:R1:W-:Y:S04]  /*48250*/  STL.64 [R1+0x1ff8], R114 ;  /* 0x001ff87201007387 */ /* 0x0003e80000100a00 */
[----:B-1----:R-:W2:Y:S04]  /*48260*/  LDL.LU.64 R114, [R1+0x55c8] ;  /* 0x0055c80001727983 */ /* 0x002ea80000300a00 */
[----:B------:R-:W3:Y:S01]  /*48270*/  LDL.LU.64 R112, [R1+0x55c0] ;  /* 0x0055c00001707983 */ /* 0x000ee20000300a00 */
[C---:B------:R-:W-:Y:S08]  /*48280*/  HMMA.1688.F32.TF32 R200, R228.reuse, R90, R200 ;  /* 0x0000005ae4c8723c */ /* 0x040ff000000810c8 */
[C---:B------:R-:W-:Y:S08]  /*48290*/  HMMA.1688.F32.TF32 R132, R228.reuse, R10, R132 ;  /* 0x0000000ae484723c */ /* 0x040ff00000081084 */
[C---:B--2---:R-:W-:Y:S11]  /*482a0*/  HMMA.1688.F32.TF32 R224, R228.reuse, R114, R224 ;  /* 0x00000072e4e0723c */ /* 0x044ff600000810e0 */
[----:B------:R-:W-:Y:S11]  /*482b0*/  @!UPT UIADD3 URZ, URZ, URZ, URZ ;  /* 0x0000003f3f3ff290 */ /* 0x000ff6000fffe03f */
[----:B------:R-:W-:Y:S01]  /*482c0*/  @!UPT UIADD3 URZ, URZ, URZ, URZ ;  /* 0x0000003f3f3ff290 */ /* 0x000fe2000fffe03f */
[----:B------:R-:W-:Y:S04]  /*482d0*/  STL.64 [R1+0x1fe0], R224 ;  /* 0x001fe0e001007387 */ /* 0x000fe80000100a00 */
[----:B------:R1:W-:Y:S02]  /*482e0*/  STL.64 [R1+0x1fe8], R226 ;  /* 0x001fe8e201007387 */ /* 0x0003e40000100a00 */
[C---:B-1----:R-:W-:Y:S11]  /*482f0*/  HMMA.1688.F32.TF32 R224, R228.reuse, R110, R232 ;  /* 0x0000006ee4e0723c */ /* 0x042ff600000810e8 */
[----:B------:R-:W-:Y:S11]  /*48300*/  @!UPT UIADD3 URZ, URZ, URZ, URZ ;  /* 0x0000003f3f3ff290 */ /* 0x000ff6000fffe03f */
[----:B------:R-:W-:Y:S01]  /*48310*/  @!UPT UIADD3 URZ, URZ, URZ, URZ ;  /* 0x0000003f3f3ff290 */ /* 0x000fe2000fffe03f */
[----:B------:R1:W-:Y:S01]  /*48320*/  STL.64 [R1+0x1fd0], R224 ;  /* 0x001fd0e001007387 */ /* 0x0003e20000100a00 */
[----:B------:R-:W-:Y:S02]  /*48330*/  IMAD.MOV.U32 R101, RZ, RZ, R226 ;  /* 0x000000ffff657224 */ /* 0x000fe400078e00e2 */
[----:B------:R-:W-:Y:S02]  /*48340*/  IMAD.MOV.U32 R100, RZ, RZ, R227 ;  /* 0x000000ffff647224 */ /* 0x000fe400078e00e3 */
[C---:B-1----:R-:W-:Y:S08]  /*48350*/  HMMA.1688.F32.TF32 R224, R228.reuse, R106, R220 ;  /* 0x0000006ae4e0723c */ /* 0x042ff000000810dc */
[C---:B------:R-:W-:Y:S08]  /*48360*/  HMMA.1688.F32.TF32 R232, R228.reuse, R102, R248 ;  /* 0x00000066e4e8723c */ /* 0x040ff000000810f8 */
[C---:B------:R-:W-:Y:S07]  /*48370*/  HMMA.1688.F32.TF32 R220, R228.reuse, R98, R236 ;  /* 0x00000062e4dc723c */ /* 0x040fee00000810ec */
[----:B------:R-:W-:Y:S04]  /*48380*/  STL.64 [R1+0x1fc0], R224 ;  /* 0x001fc0e001007387 */ /* 0x000fe80000100a00 */
[----:B------:R1:W-:Y:S02]  /*48390*/  STL.64 [R1+0x1fc8], R226 ;  /* 0x001fc8e201007387 */ /* 0x0003e40000100a00 */
[C---:B-1----:R-:W-:Y:S02]  /*483a0*/  HMMA.1688.F32.TF32 R224, R228.reuse, R94, R244 ;  /* 0x0000005ee4e0723c */ /* 0x042fe400000810f4 */
[----:B------:R-:W-:Y:S04]  /*483b0*/  STL.64 [R1+0x1fb0], R232 ;  /* 0x001fb0e801007387 */ /* 0x000fe80000100a00 */
[----:B------:R-:W-:Y:S04]  /*483c0*/  STL.64 [R1+0x1fb8], R234 ;  /* 0x001fb8ea01007387 */ /* 0x000fe80000100a00 */
[----:B------:R-:W-:Y:S04]  /*483d0*/  STL.64 [R1+0x1fa0], R220 ;  /* 0x001fa0dc01007387 */ /* 0x000fe80000100a00 */
[----:B------:R1:W-:Y:S09]  /*483e0*/  STL.64 [R1+0x1fa8], R222 ;  /* 0x001fa8de01007387 */ /* 0x0003f20000100a00 */
[----:B------:R-:W-:Y:S01]  /*483f0*/  STL.64 [R1+0x1f90], R224 ;  /* 0x001f90e001007387 */ /* 0x000fe20000100a00 */
[C---:B-1----:R-:W-:Y:S03]  /*48400*/  HMMA.1688.F32.TF32 R220, R228.reuse, R86, R204 ;  /* 0x00000056e4dc723c */ /* 0x042fe600000810cc */
[----:B------:R-:W-:Y:S04]  /*48410*/  STL.64 [R1+0x1f98], R226 ;  /* 0x001f98e201007387 */ /* 0x000fe80000100a00 */
[----:B------:R-:W-:Y:S01]  /*48420*/  STL.64 [R1+0x1f80], R200 ;  /* 0x001f80c801007387 */ /* 0x000fe20000100a00 */
[C---:B------:R-:W-:Y:S03]  /*48430*/  HMMA.1688.F32.TF32 R204, R228.reuse, R82, R212 ;  /* 0x00000052e4cc723c */ /* 0x040fe600000810d4 */
[----:B------:R1:W-:Y:S05]  /*48440*/  STL.64 [R1+0x1f88], R202 ;  /* 0x001f88ca01007387 */ /* 0x0003ea0000100a00 */
[C---:B-1----:R-:W-:Y:S08]  /*48450*/  HMMA.1688.F32.TF32 R200, R228.reuse, R78, R188 ;  /* 0x0000004ee4c8723c */ /* 0x042ff000000810bc */
[C---:B------:R-:W-:Y:S01]  /*48460*/  HMMA.1688.F32.TF32 R188, R228.reuse, R74, R196 ;  /* 0x0000004ae4bc723c */ /* 0x040fe200000810c4 */
        /* <DEDUP_REMOVED lines=31> */
[C---:B---3--:R-:W-:Y:S01]  /*48660*/  HMMA.1688.F32.TF32 R136, R228.reuse, R14, R140 ;  /* 0x0000000ee488723c */ /* 0x048fe2000008108c */
        /* <DEDUP_REMOVED lines=19> */
[----:B------:R-:W2:Y:S04]  /*487a0*/  LDL.LU R140, [R1+0xb00] ;  /* 0x000b0000018c7983 */ /* 0x000ea80000300800 */
[----:B------:R1:W-:Y:S04]  /*487b0*/  STL.64 [R1+0x1e30], R136 ;  /* 0x001e308801007387 */ /* 0x0003e80000100a00 */
[----:B------:R3:W-:Y:S04]  /*487c0*/  STL.64 [R1+0x1e38], R138 ;  /* 0x001e388a01007387 */ /* 0x0007e80000100a00 */
[----:B------:R1:W-:Y:S04]  /*487d0*/  STL.64 [R1+0x1e20], R132 ;  /* 0x001e208401007387 */ /* 0x0003e80000100a00 */
[----:B------:R1:W-:Y:S04]  /*487e0*/  STL.64 [R1+0x1e28], R134 ;  /* 0x001e288601007387 */ /* 0x0003e80000100a00 */
        /* <DEDUP_REMOVED lines=91> */
[----:B--2---:R-:W-:Y:S08]  /*48da0*/  HMMA.1688.F32.TF32 R220, R228, R242, R236 ;  /* 0x000000f2e4dc723c */ /* 0x004ff000000810ec */
[C---:B---3--:R-:W-:Y:S11]  /*48db0*/  HMMA.1688.F32.TF32 R232, R216.reuse, R130, R244 ;  /* 0x00000082d8e8723c */ /* 0x048ff600000810f4 */
[----:B------:R-:W-:Y:S04]  /*48dc0*/  @!UPT UIADD3 URZ, URZ, URZ, URZ ;  /* 0x0000003f3f3ff290 */ /* 0x000fe8000fffe03f */
[----:B------:R-:W-:Y:S01]  /*48dd0*/  STL.64 [R1+0x1e08], R222 ;  /* 0x001e08de01007387 */ /* 0x000fe20000100a00 */
[C---:B----4-:R-:W-:Y:S07]  /*48de0*/  HMMA.1688.F32.TF32 R200, R216.reuse, R126, R200 ;  /* 0x0000007ed8c8723c */ /* 0x050fee00000810c8 */
[----:B------:R-:W-:Y:S04]  /*48df0*/  STL.64 [R1+0x5220], R234 ;  /* 0x005220ea01007387 */ /* 0x000fe80000100a00 */
[----:B------:R-:W-:Y:S01]  /*48e00*/  STL.64 [R1+0x5218], R232 ;  /* 0x005218e801007387 */ /* 0x000fe20000100a00 */
[C---:B------:R-:W-:Y:S08]  /*48e10*/  HMMA.1688.F32.TF32 R224, R216.reuse, R122, R204 ;  /* 0x0000007ad8e0723c */ /* 0x040ff000000810cc */
[C---:B------:R-:W-:Y:S03]  /*48e20*/  HMMA.1688.F32.TF32 R132, R216.reuse, R46, R132 ;  /* 0x0000002ed884723c */ /* 0x040fe60000081084 */
[----:B------:R-:W-:Y:S04]  /*48e30*/  STL.64 [R1+0x1e10], R200 ;  /* 0x001e10c801007387 */ /* 0x000fe80000100a00 */
[----:B------:R1:W-:Y:S01]  /*48e40*/  STL.64 [R1+0x1e18], R202 ;  /* 0x001e18ca01007387 */ /* 0x0003e20000100a00 */
[C---:B------:R-:W-:Y:S01]  /*48e50*/  HMMA.1688.F32.TF32 R204, R216.reuse, R118, R212 ;  /* 0x00000076d8cc723c */ /* 0x040fe200000810d4 */
[----:B------:R-:W-:Y:S01]  /*48e60*/  IMAD.MOV.U32 R96, RZ, RZ, R220 ;  /* 0x000000ffff607224 */ /* 0x000fe200078e00dc */
[----:B------:R-:W-:Y:S01]  /*48e70*/  MOV R97, R221 ;  /* 0x000000dd00617202 */ /* 0x000fe20000000f00 */
[----:B------:R-:W-:Y:S04]  /*48e80*/  LDS R222, [R3+0x6500] ;  /* 0x0065000003de7984 */ /* 0x000fe80000000800 */
[----:B------:R-:W-:Y:S01]  /*48e90*/  LDS R223, [R4+0x6500] ;  /* 0x0065000004df7984 */ /* 0x000fe20000000800 */
[C---:B-1----:R-:W-:Y:S03]  /*48ea0*/  HMMA.1688.F32.TF32 R200, R216.reuse, R114, R188 ;  /* 0x00000072d8c8723c */ /* 0x042fe600000810bc */
[----:B------:R-:W-:Y:S04]  /*48eb0*/  STL.64 [R1+0x1df0], R224 ;  /* 0x001df0e001007387 */ /* 0x000fe80000100a00 */
[----:B------:R-:W-:Y:S01]  /*48ec0*/  LDS R220, [R3+0x4500] ;  /* 0x0045000003dc7984 */ /* 0x000fe20000000800 */
[C---:B------:R-:W-:Y:S03]  /*48ed0*/  HMMA.1688.F32.TF32 R188, R216.reuse, R110, R196 ;  /* 0x0000006ed8bc723c */ /* 0x040fe600000810c4 */
[----:B------:R-:W-:Y:S04]  /*48ee0*/  STL.64 [R1+0x1df8], R226 ;  /* 0x001df8e201007387 */ /* 0x000fe80000100a00 */
[----:B------:R-:W-:Y:S01]  /*48ef0*/  STL.64 [R1+0x1de0], R204 ;  /* 0x001de0cc01007387 */ /* 0x000fe20000100a00 */
[C---:B------:R-:W-:Y:S03]  /*48f00*/  HMMA.1688.F32.TF32 R196, R216.reuse, R106, R192 ;  /* 0x0000006ad8c4723c */ /* 0x040fe600000810c0 */
[----:B------:R-:W-:Y:S04]  /*48f10*/  STL.64 [R1+0x1de8], R206 ;  /* 0x001de8ce01007387 */ /* 0x000fe80000100a00 */
[----:B------:R-:W1:Y:S01]  /*48f20*/  LDS R221, [R4+0x4500] ;  /* 0x0045000004dd7984 */ /* 0x000e620000000800 */
[C---:B------:R-:W-:Y:S03]  /*48f30*/  HMMA.1688.F32.TF32 R192, R216.reuse, R102, R208 ;  /* 0x00000066d8c0723c */ /* 0x040fe600000810d0 */
[----:B------:R-:W-:Y:S04]  /*48f40*/  STL.64 [R1+0x1dd0], R200 ;  /* 0x001dd0c801007387 */ /* 0x000fe80000100a00 */
[----:B------:R-:W-:Y:S04]  /*48f50*/  STL.64 [R1+0x1dd8], R202 ;  /* 0x001dd8ca01007387 */ /* 0x000fe80000100a00 */
[----:B------:R-:W-:Y:S04]  /*48f60*/  STL.64 [R1+0x1dc0], R188 ;  /* 0x001dc0bc01007387 */ /* 0x000fe80000100a00 */
[----:B------:R2:W-:Y:S02]  /*48f70*/  STL.64 [R1+0x1dc8], R190 ;  /* 0x001dc8be01007387 */ /* 0x0005e40000100a00 */
[C---:B--2---:R-:W-:Y:S08]  /*48f80*/  HMMA.1688.F32.TF32 R188, R216.reuse, R98, R184 ;  /* 0x00000062d8bc723c */ /* 0x044ff000000810b8 */
        /* <DEDUP_REMOVED lines=36> */
[----:B------:R-:W-:Y:S04]  /*491d0*/  STL.64 [R1+0x1cf0], R148 ;  /* 0x001cf09401007387 */ /* 0x000fe80000100a00 */
[----:B------:R-:W-:Y:S04]  /*491e0*/  STL.64 [R1+0x1cf8], R150 ;  /* 0x001cf89601007387 */ /* 0x000fe80000100a00 */
[----:B------:R-:W-:Y:S04]  /*491f0*/  STL.64 [R1+0x1ce0], R144 ;  /* 0x001ce09001007387 */ /* 0x000fe80000100a00 */
[----:B------:R-:W-:Y:S04]  /*49200*/  STL.64 [R1+0x1ce8], R146 ;  /* 0x001ce89201007387 */ /* 0x000fe80000100a00 */
[----:B--2---:R-:W2:Y:S04]  /*49210*/  LDL.LU R156, [R1+0x1b0] ;  /* 0x0001b000019c7983 */ /* 0x004ea80000300800 */
[----:B------:R-:W-:Y:S04]  /*49220*/  STL.64 [R1+0x1cd0], R136 ;  /* 0x001cd08801007387 */ /* 0x000fe80000100a00 */
[----:B------:R-:W-:Y:S04]  /*49230*/  STL.64 [R1+0x1cd8], R138 ;  /* 0x001cd88a01007387 */ /* 0x000fe80000100a00 */
[----:B------:R4:W-:Y:S04]  /*49240*/  STL.64 [R1+0x1cc0], R132 ;  /* 0x001cc08401007387 */ /* 0x0009e80000100a00 */
[----:B------:R1:W-:Y:S04]  /*49250*/  STL.64 [R1+0x1cc8], R134 ;  /* 0x001cc88601007387 */ /* 0x0003e80000100a00 */
        /* <DEDUP_REMOVED lines=23> */
[----:B----4-:R-:W4:Y:S04]  /*493d0*/  LDL.LU R132, [R1+0xae0] ;  /* 0x000ae00001847983 */ /* 0x010f280000300800 */
[----:B------:R-:W4:Y:S04]  /*493e0*/  LDL.LU R133, [R1+0xae4] ;  /* 0x000ae40001857983 */ /* 0x000f280000300800 */
[----:B-1----:R-:W4:Y:S04]  /*493f0*/  LDL.LU R134, [R1+0xae8] ;  /* 0x000ae80001867983 */ /* 0x002f280000300800 */
        /* <DEDUP_REMOVED lines=33> */
[C---:B----4-:R-:W-:Y:S03]  /*49610*/  HMMA.1688.F32.TF32 R188, R216.reuse, R42, R132 ;  /* 0x0000002ad8bc723c */ /* 0x050fe60000081084 */
[----:B------:R-:W4:Y:S11]  /*49620*/  LDL.LU R132, [R1+0xa10] ;  /* 0x000a100001847983 */ /* 0x000f360000300800 */
[----:B------:R-:W-:Y:S09]  /*49630*/  @!UPT UIADD3 URZ, URZ, URZ, URZ ;  /* 0x0000003f3f3ff290 */ /* 0x000ff2000fffe03f */
[----:B------:R-:W-:Y:S04]  /*49640*/  STL.64 [R1+0x1cb0], R188 ;  /* 0x001cb0bc01007387 */ /* 0x000fe80000100a00 */
[----:B------:R2:W-:Y:S04]  /*49650*/  STL.64 [R1+0x1cb8], R190 ;  /* 0x001cb8be01007387 */ /* 0x0005e80000100a00 */
[----:B------:R-:W4:Y:S04]  /*49660*/  LDL.LU R133, [R1+0xa14] ;  /* 0x000a140001857983 */ /* 0x000f280000300800 */
[----:B------:R-:W4:Y:S04]  /*49670*/  LDL.LU R134, [R1+0xa18] ;  /* 0x000a180001867983 */ /* 0x000f280000300800 */
[----:B------:R-:W4:Y:S01]  /*49680*/  LDL.LU R135, [R1+0xa1c] ;  /* 0x000a1c0001877983 */ /* 0x000f220000300800 */
[C---:B--2---:R-:W-:Y:S08]  /*49690*/  HMMA.1688.F32.TF32 R188, R216.reuse, R38, R208 ;  /* 0x00000026d8bc723c */ /* 0x044ff000000810d0 */
[C---:B------:R-:W-:Y:S08]  /*496a0*/  HMMA.1688.F32.TF32 R184, R216.reuse, R34, R184 ;  /* 0x00000022d8b8723c */ /* 0x040ff000000810b8 */
[C---:B------:R-:W-:Y:S08]  /*496b0*/  HMMA.1688.F32.TF32 R180, R216.reuse, R30, R180 ;  /* 0x0000001ed8b4723c */ /* 0x040ff000000810b4 */
[C---:B------:R-:W-:Y:S08]  /*496c0*/  HMMA.1688.F32.TF32 R176, R216.reuse, R26, R176 ;  /* 0x0000001ad8b0723c */ /* 0x040ff000000810b0 */
[C---:B------:R-:W-:Y:S08]  /*496d0*/  HMMA.1688.F32.TF32 R172, R216.reuse, R22, R172 ;  /* 0x00000016d8ac723c */ /* 0x040ff000000810ac */
[C---:B---3--:R-:W-:Y:S08]  /*496e0*/  HMMA.1688.F32.TF32 R168, R216.reuse, R18, R168 ;  /* 0x00000012d8a8723c */ /* 0x048ff000000810a8 */
        /* <DEDUP_REMOVED lines=16> */
[----:B------:R-:W-:Y:S01]  /*497f0*/  HMMA.1688.F32.TF32 R136, R220, R114, R140 ;  /* 0x00000072dc88723c */ /* 0x000fe2000008108c */
[----:B------:R-:W-:Y:S01]  /*49800*/  STL.64 [R1+0x1c68], R174 ;  /* 0x001c68ae01007387 */ /* 0x000fe20000100a00 */
[----:B------:R-:W-:-:S03]  /*49810*/  IMAD.MOV.U32 R105, RZ, RZ, R157 ;  /* 0x000000ffff697224 */ /* 0x000fc600078e009d */
[----:B------:R-:W-:Y:S01]  /*49820*/  STL.64 [R1+0x1c50], R168 ;  /* 0x001c50a801007387 */ /* 0x000fe20000100a00 */
[----:B------:R-:W-:-:S03]  /*49830*/  IMAD.MOV.U32 R104, RZ, RZ, R156 ;  /* 0x000000ffff687224 */ /* 0x000fc600078e009c */
[----:B------:R-:W-:Y:S04]  /*49840*/  STL.64 [R1+0x1c58], R170 ;  /* 0x001c58aa01007387 */ /* 0x000fe80000100a00 */
[----:B------:R-:W-:Y:S04]  /*49850*/  STL.64 [R1+0x1c40], R164 ;  /* 0x001c40a401007387 */ /* 0x000fe80000100a00 */
[----:B------:R-:W-:Y:S04]  /*49860*/  STL.64 [R1+0x1c48], R166 ;  /* 0x001c48a601007387 */ /* 0x000fe80000100a00 */
[----:B------:R-:W-:Y:S04]  /*49870*/  STL.64 [R1+0x1c30], R160 ;  /* 0x001c30a001007387 */ /* 0x000fe80000100a00 */
[----:B------:R-:W-:Y:S04]  /*49880*/  STL.64 [R1+0x1c38], R162 ;  /* 0x001c38a201007387 */ /* 0x000fe80000100a00 */
[----:B------:R-:W-:Y:S04]  /*49890*/  STL.64 [R1+0x1c18], R158 ;  /* 0x001c189e01007387 */ /* 0x000fe80000100a00 */
[----:B------:R1:W-:Y:S04]  /*498a0*/  STL [R1+0x51e4], R105 ;  /* 0x0051e46901007387 */ /* 0x0003e80000100800 */
[----:B------:R2:W-:Y:S04]  /*498b0*/  STL [R1+0x51e0], R104 ;  /* 0x0051e06801007387 */ /* 0x0005e80000100800 */
[----:B------:R-:W-:Y:S04]  /*498c0*/  STL [R1+0x51dc], R228 ;  /* 0x0051dce401007387 */ /* 0x000fe80000100800 */
[----:B------:R-:W-:Y:S04]  /*498d0*/  STL [R1+0x51d8], R229 ;  /* 0x0051d8e501007387 */ /* 0x000fe80000100800 */
[----:B------:R-:W-:Y:S04]  /*498e0*/  STL [R1+0x51d4], R230 ;  /* 0x0051d4e601007387 */ /* 0x000fe80000100800 */
[----:B------:R-:W-:Y:S04]  /*498f0*/  STL [R1+0x51d0], R231 ;  /* 0x0051d0e701007387 */ /* 0x000fe80000100800 */
[----:B------:R-:W-:Y:S04]  /*49900*/  STL.64 [R1+0x1c20], R152 ;  /* 0x001c209801007387 */ /* 0x000fe80000100a00 */
[----:B------:R-:W-:Y:S04]  /*49910*/  STL.64 [R1+0x1c28], R154 ;  /* 0x001c289a01007387 */ /* 0x000fe80000100a00 */
[----:B------:R-:W-:Y:S01]  /*49920*/  STL.64 [R1+0x1c00], R148 ;  /* 0x001c009401007387 */ /* 0x000fe20000100a00 */
[----:B-1----:R-:W-:-:S03]  /*49930*/  IMAD.MOV.U32 R105, RZ, RZ, R138 ;  /* 0x000000ffff697224 */ /* 0x002fc600078e008a */
[----:B------:R-:W-:Y:S01]  /*49940*/  STL.64 [R1+0x1c08], R150 ;  /* 0x001c089601007387 */ /* 0x000fe20000100a00 */
[----:B--2---:R-:W-:-:S03]  /*49950*/  IMAD.MOV.U32 R104, RZ, RZ, R139 ;  /* 0x000000ffff687224 */ /* 0x004fc600078e008b */
[----:B------:R-:W-:Y:S04]  /*49960*/  STL.64 [R1+0x1bf0], R144 ;  /* 0x001bf09001007387 */ /* 0x000fe80000100a00 */
[----:B------:R-:W-:Y:S04]  /*49970*/  STL.64 [R1+0x1bf8], R146 ;  /* 0x001bf89201007387 */ /* 0x000fe80000100a00 */
[----:B------:R4:W-:Y:S04]  /*49980*/  STL.64 [R1+0x1be0], R136 ;  /* 0x001be08801007387 */ /* 0x0009e80000100a00 */
[----:B------:R-:W-:Y:S04]  /*49990*/  STL [R1+0x51ec], R104 ;  /* 0x0051ec6801007387 */ /* 0x000fe80000100800 */
[----:B------:R-:W-:Y:S04]  /*499a0*/  STL [R1+0x51e8], R105 ;  /* 0x0051e86901007387 */ /* 0x000fe80000100800 */
[----:B------:R-:W-:Y:S04]  /*499b0*/  LDS R216, [R3+0x4580] ;  /* 0x0045800003d87984 */ /* 0x000fe80000000800 */
[----:B------:R-:W-:Y:S04]  /*499c0*/  LDS R218, [R3+0x6580] ;  /* 0x0065800003da7984 */ /* 0x000fe80000000800 */
[----:B------:R-:W-:Y:S04]  /*499d0*/  LDS R217, [R4+0x4580] ;  /* 0x0045800004d97984 */ /* 0x000fe80000000800 */
[----:B------:R-:W1:Y:S01]  /*499e0*/  LDS R219, [R4+0x6580] ;  /* 0x0065800004db7984 */ /* 0x000e620000000800 */
[C---:B----4-:R-:W-:Y:S03]  /*499f0*/  HMMA.1688.F32.TF32 R136, R220.reuse, R110, R132 ;  /* 0x0000006edc88723c */ /* 0x050fe60000081084 */
[----:B------:R-:W2:Y:S11]  /*49a00*/  LDL.LU R132, [R1+0x910] ;  /* 0x0009100001847983 */ /* 0x000eb60000300800 */
[----:B------:R-:W-:Y:S09]  /*49a10*/  @!UPT UIADD3 URZ, URZ, URZ, URZ ;  /* 0x0000003f3f3ff290 */ /* 0x000ff2000fffe03f */
[----:B------:R3:W-:Y:S04]  /*49a20*/  STL.64 [R1+0x1bd0], R136 ;  /* 0x001bd08801007387 */ /* 0x0007e80000100a00 */
[----:B------:R4:W-:Y:S04]  /*49a30*/  STL.64 [R1+0x1bd8], R138 ;  /* 0x001bd88a01007387 */ /* 0x0009e80000100a00 */
[----:B------:R-:W2:Y:S04]  /*49a40*/  LDL.LU R133, [R1+0x914] ;  /* 0x0009140001857983 */ /* 0x000ea80000300800 */
[----:B------:R-:W2:Y:S04]  /*49a50*/  LDL.LU R134, [R1+0x918] ;  /* 0x0009180001867983 */ /* 0x000ea80000300800 */
[----:B------:R-:W2:Y:S04]  /*49a60*/  LDL.LU R135, [R1+0x91c] ;  /* 0x00091c0001877983 */ /* 0x000ea80000300800 */
[----:B---3--:R-:W3:Y:S04]  /*49a70*/  LDL.LU R136, [R1+0x930] ;  /* 0x0009300001887983 */ /* 0x008ee80000300800 */
[----:B------:R-:W3:Y:S04]  /*49a80*/  LDL.LU R137, [R1+0x934] ;  /* 0x0009340001897983 */ /* 0x000ee80000300800 */
[----:B----4-:R-:W3:Y:S04]  /*49a90*/  LDL.LU R138, [R1+0x938] ;  /* 0x00093800018a7983 */ /* 0x010ee80000300800 */
        /* <DEDUP_REMOVED lines=59> */
[C---:B----4-:R-:W-:Y:S08]  /*49e50*/  HMMA.1688.F32.TF32 R144, R220.reuse, R58, R144 ;  /* 0x0000003adc90723c */ /* 0x050ff00000081090 */
[C---:B------:R-:W-:Y:S08]  /*49e60*/  HMMA.1688.F32.TF32 R148, R220.reuse, R62, R148 ;  /* 0x0000003edc94723c */ /* 0x040ff00000081094 */
[C---:B------:R-:W-:Y:S08]  /*49e70*/  HMMA.1688.F32.TF32 R156, R220.reuse, R70, R156 ;  /* 0x00000046dc9c723c */ /* 0x040ff0000008109c */
[C---:B------:R-:W-:Y:S08]  /*49e80*/  HMMA.1688.F32.TF32 R188, R220.reuse, R106, R192 ;  /* 0x0000006adcbc723c */ /* 0x040ff000000810c0 */
[C---:B------:R-:W-:Y:S11]  /*49e90*/  HMMA.1688.F32.TF32 R176, R220.reuse, R90, R176 ;  /* 0x0000005adcb0723c */ /* 0x040ff600000810b0 */
[----:B------:R-:W-:Y:S04]  /*49ea0*/  @!UPT UIADD3 URZ, URZ, URZ, URZ ;  /* 0x0000003f3f3ff290 */ /* 0x000fe8000fffe03f */
[----:B------:R2:W-:Y:S01]  /*49eb0*/  STL.64 [R1+0x1bc0], R188 ;  /* 0x001bc0bc01007387 */ /* 0x0005e20000100a00 */
[----:B------:R-:W-:Y:S02]  /*49ec0*/  IMAD.MOV.U32 R104, RZ, RZ, R190 ;  /* 0x000000ffff687224 */ /* 0x000fe400078e00be */
[----:B------:R-:W-:Y:S01]  /*49ed0*/  IMAD.MOV.U32 R105, RZ, RZ, R191 ;  /* 0x000000ffff697224 */ /* 0x000fe200078e00bf */
[C---:B------:R-:W-:Y:S08]  /*49ee0*/  HMMA.1688.F32.TF32 R184, R220.reuse, R98, R184 ;  /* 0x00000062dcb8723c */ /* 0x040ff000000810b8 */
[C---:B--2---:R-:W-:Y:S08]  /*49ef0*/  HMMA.1688.F32.TF32 R188, R220.reuse, R102, R208 ;  /* 0x00000066dcbc723c */ /* 0x044ff000000810d0 */
[C---:B------:R-:W-:Y:S08]  /*49f00*/  HMMA.1688.F32.TF32 R180, R220.reuse, R94, R180 ;  /* 0x0000005edcb4723c */ /* 0x040ff000000810b4 */
[C---:B------:R-:W-:Y:S01]  /*49f10*/  HMMA.1688.F32.TF32 R172, R220.reuse, R86, R172 ;  /* 0x00000056dcac723c */ /* 0x040fe200000810ac */
[----:B------:R2:W-:Y:S07]  /*49f20*/  STL [R1+0x51f4], R104 ;  /* 0x0051f46801007387 */ /* 0x0005ee0000100800 */
[C---:B------:R-:W-:Y:S08]  /*49f30*/  HMMA.1688.F32.TF32 R160, R220.reuse, R74, R160 ;  /* 0x0000004adca0723c */ /* 0x040ff000000810a0 */
[----:B------:R-:W-:Y:S01]  /*49f40*/  HMMA.1688.F32.TF32 R164, R220, R78, R164 ;  /* 0x0000004edca4723c */ /* 0x000fe200000810a4 */
[----:B------:R3:W-:Y:S01]  /*49f50*/  STL [R1+0x51f0], R105 ;  /* 0x0051f06901007387 */ /* 0x0007e20000100800 */
[----:B--2---:R-:W-:-:S06]  /*49f60*/  MOV R104, R184 ;  /* 0x000000b800687202 */ /* 0x004fcc0000000f00 */
[C---:B------:R-:W-:Y:S01]  /*49f70*/  HMMA.1688.F32.TF32 R168, R220.reuse, R82, R168 ;  /* 0x00000052dca8723c */ /* 0x040fe200000810a8 */
[----:B---3--:R-:W-:Y:S01]  /*49f80*/  IMAD.MOV.U32 R105, RZ, RZ, R185 ;  /* 0x000000ffff697224 */ /* 0x008fe200078e00b9 */
[----:B------:R-:W-:Y:S01]  /*49f90*/  STL.64 [R1+0x1bb0], R188 ;  /* 0x001bb0bc01007387 */ /* 0x000fe20000100a00 */
[----:B------:R-:W-:Y:S01]  /*49fa0*/  IMAD.MOV.U32 R230, RZ, RZ, R174 ;  /* 0x000000ffffe67224 */ /* 0x000fe200078e00ae */
[----:B------:R-:W-:Y:S02]  /*49fb0*/  MOV R231, R175 ;  /* 0x000000af00e77202 */ /* 0x000fe40000000f00 */
[----:B------:R-:W-:Y:S01]  /*49fc0*/  STL.64 [R1+0x1bb8], R190 ;  /* 0x001bb8be01007387 */ /* 0x000fe20000100a00 */
[----:B------:R-:W-:Y:S01]  /*49fd0*/  IMAD.MOV.U32 R228, RZ, RZ, R172 ;  /* 0x000000ffffe47224 */ /* 0x000fe200078e00ac */
[----:B------:R-:W-:Y:S02]  /*49fe0*/  HMMA.1688.F32.TF32 R152, R220, R66, R152 ;  /* 0x00000042dc98723c */ /* 0x000fe40000081098 */
[----:B------:R-:W-:Y:S01]  /*49ff0*/  STL.64 [R1+0x1ba8], R186 ;  /* 0x001ba8ba01007387 */ /* 0x000fe20000100a00 */
[----:B------:R-:W-:-:S03]  /*4a000*/  IMAD.MOV.U32 R229, RZ, RZ, R173 ;  /* 0x000000ffffe57224 */ /* 0x000fc600078e00ad */
[----:B------:R-:W-:Y:S04]  /*4a010*/  STL [R1+0x51fc], R104 ;  /* 0x0051fc6801007387 */ /* 0x000fe80000100800 */
[----:B------:R-:W-:Y:S04]  /*4a020*/  STL [R1+0x51f8], R105 ;  /* 0x0051f86901007387 */ /* 0x000fe80000100800 */
[----:B------:R-:W-:Y:S01]  /*4a030*/  STL.64 [R1+0x1b90], R180 ;  /* 0x001b90b401007387 */ /* 0x000fe20000100a00 */
[----:B------:R-:W-:Y:S03]  /*4a040*/  HMMA.1688.F32.TF32 R140, R220, R50, R140 ;  /* 0x00000032dc8c723c */ /* 0x000fe6000008108c */
        /* <DEDUP_REMOVED lines=50> */
[----:B------:R-:W-:-:S03]  /*4a370*/  IMAD.MOV.U32 R104, RZ, RZ, R178 ;  /* 0x000000ffff687224 */ /* 0x000fc600078e00b2 */
[----:B------:R-:W2:Y:S01]  /*4a380*/  LDL.LU R174, [R1+0x818] ;  /* 0x0008180001ae7983 */ /* 0x000ea20000300800 */
[----:B------:R-:W-:-:S03]  /*4a390*/  IMAD.MOV.U32 R105, RZ, RZ, R179 ;  /* 0x000000ffff697224 */ /* 0x000fc600078e00b3 */
        /* <DEDUP_REMOVED lines=81> */
[C---:B----4-:R-:W-:Y:S08]  /*4a8b0*/  HMMA.1688.F32.TF32 R132, R220.reuse, R38, R132 ;  /* 0x00000026dc84723c */ /* 0x050ff00000081084 */
[C---:B--2---:R-:W-:Y:S08]  /*4a8c0*/  HMMA.1688.F32.TF32 R204, R220.reuse, R42, R204 ;  /* 0x0000002adccc723c */ /* 0x044ff000000810cc */
[C---:B---3--:R-:W-:Y:S11]  /*4a8d0*/  HMMA.1688.F32.TF32 R228, R220.reuse, R34, R228 ;  /* 0x00000022dce4723c */ /* 0x048ff600000810e4 */
[----:B------:R-:W-:Y:S04]  /*4a8e0*/  @!UPT UIADD3 URZ, URZ, URZ, URZ ;  /* 0x0000003f3f3ff290 */ /* 0x000fe8000fffe03f */
[----:B------:R-:W-:Y:S04]  /*4a8f0*/  STL.64 [R1+0x1ac0], R204 ;  /* 0x001ac0cc01007387 */ /* 0x000fe80000100a00 */
[----:B------:R1:W-:Y:S01]  /*4a900*/  STL.64 [R1+0x1ac8], R206 ;  /* 0x001ac8ce01007387 */ /* 0x0003e20000100a00 */
[C---:B------:R-:W-:Y:S03]  /*4a910*/  HMMA.1688.F32.TF32 R232, R220.reuse, R30, R232 ;  /* 0x0000001edce8723c */ /* 0x040fe600000810e8 */
[----:B-1----:R-:W2:Y:S04]  /*4a920*/  LDL.LU.64 R206, [R1+0x55b8] ;  /* 0x0055b80001ce7983 */ /* 0x002ea80000300a00 */
[----:B------:R-:W3:Y:S04]  /*4a930*/  LDL.LU.64 R204, [R1+0x55b0] ;  /* 0x0055b00001cc7983 */ /* 0x000ee80000300a00 */
[----:B------:R-:W-:Y:S04]  /*4a940*/  STL.64 [R1+0x1ab0], R132 ;  /* 0x001ab08401007387 */ /* 0x000fe80000100a00 */
[----:B------:R1:W-:Y:S04]  /*4a950*/  STL.64 [R1+0x1ab8], R134 ;  /* 0x001ab88601007387 */ /* 0x0003e80000100a00 */
[----:B-1----:R-:W4:Y:S04]  /*4a960*/  LDL.LU.64 R134, [R1+0x55a8] ;  /* 0x0055a80001867983 */ /* 0x002f280000300a00 */
[----:B------:R-:W2:Y:S04]  /*4a970*/  LDL.LU.64 R132, [R1+0x55a0] ;  /* 0x0055a00001847983 */ /* 0x000ea80000300a00 */
[----:B------:R-:W-:Y:S04]  /*4a980*/  STL.64 [R1+0x1aa0], R228 ;  /* 0x001aa0e401007387 */ /* 0x000fe80000100a00 */
[----:B------:R1:W-:Y:S02]  /*4a990*/  STL.64 [R1+0x1aa8], R230 ;  /* 0x001aa8e601007387 */ /* 0x0003e40000100a00 */
[C---:B-1----:R-:W-:Y:S08]  /*4a9a0*/  HMMA.1688.F32.TF32 R228, R220.reuse, R26, R224 ;  /* 0x0000001adce4723c */ /* 0x042ff000000810e0 */
[C---:B------:R-:W-:Y:S01]  /*4a9b0*/  HMMA.1688.F32.TF32 R224, R220.reuse, R22, R248 ;  /* 0x00000016dce0723c */ /* 0x040fe200000810f8 */
[----:B------:R-:W-:Y:S04]  /*4a9c0*/  STL.64 [R1+0x1a90], R232 ;  /* 0x001a90e801007387 */ /* 0x000fe80000100a00 */
[----:B------:R1:W-:Y:S10]  /*4a9d0*/  STL.64 [R1+0x1a98], R234 ;  /* 0x001a98ea01007387 */ /* 0x0003f40000100a00 */
[----:B------:R-:W-:Y:S01]  /*4a9e0*/  STL.64 [R1+0x1a80], R228 ;  /* 0x001a80e401007387 */ /* 0x000fe20000100a00 */
[C---:B-1----:R-:W-:Y:S03]  /*4a9f0*/  HMMA.1688.F32.TF32 R232, R220.reuse, R18, R236 ;  /* 0x00000012dce8723c */ /* 0x042fe600000810ec */
[----:B------:R1:W-:Y:S04]  /*4aa00*/  STL.64 [R1+0x1a88], R230 ;  /* 0x001a88e601007387 */ /* 0x0003e80000100a00 */
[----:B------:R-:W-:Y:S04]  /*4aa10*/  STL.64 [R1+0x1a70], R224 ;  /* 0x001a70e001007387 */ /* 0x000fe80000100a00 */
[----:B------:R1:W-:Y:S02]  /*4aa20*/  STL.64 [R1+0x1a78], R226 ;  /* 0x001a78e201007387 */ /* 0x0003e40000100a00 */
[C---:B-1----:R-:W-:Y:S08]  /*4aa30*/  HMMA.1688.F32.TF32 R228, R220.reuse, R14, R244 ;  /* 0x0000000edce4723c */ /* 0x042ff000000810f4 */
[C---:B------:R-:W-:Y:S08]  /*4aa40*/  HMMA.1688.F32.TF32 R224, R220.reuse, R10, R200 ;  /* 0x0000000adce0723c */ /* 0x040ff000000810c8 */
[----:B------:R-:W-:Y:S08]  /*4aa50*/  HMMA.1688.F32.TF32 R200, R220, R242, R212 ;  /* 0x000000f2dcc8723c */ /* 0x000ff000000810d4 */
        /* <DEDUP_REMOVED lines=11> */
[C---:B------:R-:W-:Y:S03]  /*4ab10*/  HMMA.1688.F32.TF32 R140, R216.reuse, R66, R140 ;  /* 0x00000042d88c723c */ /* 0x040fe6000008108c */
[----:B------:R-:W-:Y:S04]  /*4ab20*/  LDS R220, [R3+0x4600] ;  /* 0x0046000003dc7984 */ /* 0x000fe80000000800 */
[----:B------:R-:W-:Y:S01]  /*4ab30*/  LDS R222, [R3+0x6600] ;  /* 0x0066000003de7984 */ /* 0x000fe20000000800 */
[C---:B-1----:R-:W-:Y:S03]  /*4ab40*/  HMMA.1688.F32.TF32 R188, R216.reuse, R126, R196 ;  /* 0x0000007ed8bc723c */ /* 0x042fe600000810c4 */
[----:B------:R-:W-:Y:S04]  /*4ab50*/  LDS R221, [R4+0x4600] ;  /* 0x0046000004dd7984 */ /* 0x000fe80000000800 */
[----:B------:R-:W1:Y:S01]  /*4ab60*/  LDS R223, [R4+0x6600] ;  /* 0x0066000004df7984 */ /* 0x000e620000000800 */
[C---:B------:R-:W-:Y:S08]  /*4ab70*/  HMMA.1688.F32.TF32 R196, R216.reuse, R122, R192 ;  /* 0x0000007ad8c4723c */ /* 0x040ff000000810c0 */
[C---:B------:R-:W-:Y:S07]  /*4ab80*/  HMMA.1688.F32.TF32 R192, R216.reuse, R118, R208 ;  /* 0x00000076d8c0723c */ /* 0x040fee00000810d0 */
        /* <DEDUP_REMOVED lines=20> */
[----:B------:R-:W-:Y:S01]  /*4acd0*/  HMMA.1688.F32.TF32 R144, R216, R70, R136 ;  /* 0x00000046d890723c */ /* 0x000fe20000081088 */
        /* <DEDUP_REMOVED lines=23> */
[----:B------:R-:W-:Y:S04]  /*4ae50*/  STL.64 [R1+0x1928], R142 ;  /* 0x0019288e01007387 */ /* 0x000fe80000100a00 */
[----:B------:R-:W2:Y:S04]  /*4ae60*/  LDL.LU R137, [R1+0x634] ;  /* 0x0006340001897983 */ /* 0x000ea80000300800 */
[----:B------:R-:W2:Y:S04]  /*4ae70*/  LDL.LU R138, [R1+0x638] ;  /* 0x00063800018a7983 */ /* 0x000ea80000300800 */
[----:B------:R-:W2:Y:S04]  /*4ae80*/  LDL.LU R139, [R1+0x63c] ;  /* 0x00063c00018b7983 */ /* 0x000ea80000300800 */
[----:B-1----:R-:W2:Y:S04]  /*4ae90*/  LDL.LU R144, [R1+0x640] ;  /* 0x0006400001907983 */ /* 0x002ea80000300800 */
        /* <DEDUP_REMOVED lines=89> */
[C---:B---3--:R-:W-:Y:S08]  /*4b430*/  HMMA.1688.F32.TF32 R176, R216.reuse, R10, R176 ;  /* 0x0000000ad8b0723c */ /* 0x048ff000000810b0 */
[C---:B----4-:R-:W-:Y:S08]  /*4b440*/  HMMA.1688.F32.TF32 R180, R216.reuse, R14, R180 ;  /* 0x0000000ed8b4723c */ /* 0x050ff000000810b4 */
        /* <DEDUP_REMOVED lines=9> */
[----:B------:R1:W-:Y:S04]  /*4b4e0*/  STL.64 [R1+0x1918], R234 ;  /* 0x001918ea01007387 */ /* 0x0003e80000100a00 */
[----:B------:R-:W-:Y:S04]  /*4b4f0*/  STL.64 [R1+0x1900], R228 ;  /* 0x001900e401007387 */ /* 0x000fe80000100a00 */
[----:B------:R2:W-:Y:S01]  /*4b500*/  STL.64 [R1+0x1908], R230 ;  /* 0x001908e601007387 */ /* 0x0005e20000100a00 */
[C---:B-1----:R-:W-:Y:S03]  /*4b510*/  HMMA.1688.F32.TF32 R232, R216.reuse, R50, R236 ;  /* 0x00000032d8e8723c */ /* 0x042fe600000810ec */
[----:B------:R-:W-:Y:S04]  /*4b520*/  STL.64 [R1+0x18f0], R224 ;  /* 0x0018f0e001007387 */ /* 0x000fe80000100a00 */
[----:B------:R1:W-:Y:S01]  /*4b530*/  STL.64 [R1+0x18f8], R226 ;  /* 0x0018f8e201007387 */ /* 0x0003e20000100a00 */
[C---:B--2---:R-:W-:Y:S08]  /*4b540*/  HMMA.1688.F32.TF32 R228, R216.reuse, R46, R244 ;  /* 0x0000002ed8e4723c */ /* 0x044ff000000810f4 */
[C---:B-1----:R-:W-:Y:S08]  /*4b550*/  HMMA.1688.F32.TF32 R224, R216.reuse, R42, R200 ;  /* 0x0000002ad8e0723c */ /* 0x042ff000000810c8 */
        /* <DEDUP_REMOVED lines=16> */
[----:B------:R-:W-:Y:S01]  /*4b660*/  STL.64 [R1+0x1868], R194 ;  /* 0x001868c201007387 */ /* 0x000fe20000100a00 */
[----:B------:R-:W-:-:S02]  /*4b670*/  IMAD.MOV.U32 R141, RZ, RZ, R252 ;  /* 0x000000ffff8d7224 */ /* 0x000fc400078e00fc */
[----:B------:R-:W-:Y:S01]  /*4b680*/  IMAD.MOV.U32 R142, RZ, RZ, R2 ;  /* 0x000000ffff8e7224 */ /* 0x000fe200078e0002 */
[----:B------:R-:W-:Y:S01]  /*4b690*/  LDS R216, [R3+0x4680] ;  /* 0x0046800003d87984 */ /* 0x000fe20000000800 */
[----:B------:R-:W-:-:S03]  /*4b6a0*/  IMAD.MOV.U32 R143, RZ, RZ, R0 ;  /* 0x000000ffff8f7224 */ /* 0x000fc600078e0000 */
[----:B------:R-:W-:Y:S04]  /*4b6b0*/  LDS R218, [R3+0x6680] ;  /* 0x0066800003da7984 */ /* 0x000fe80000000800 */
[----:B------:R-:W-:Y:S04]  /*4b6c0*/  STL.64 [R1+0x1840], R188 ;  /* 0x001840bc01007387 */ /* 0x000fe80000100a00 */
[----:B------:R-:W-:Y:S04]  /*4b6d0*/  STL.64 [R1+0x1848], R190 ;  /* 0x001848be01007387 */ /* 0x000fe80000100a00 */
[----:B------:R-:W-:Y:S04]  /*4b6e0*/  STL.64 [R1+0x1830], R184 ;  /* 0x001830b801007387 */ /* 0x000fe80000100a00 */
[----:B------:R-:W-:Y:S04]  /*4b6f0*/  STL.64 [R1+0x1838], R186 ;  /* 0x001838ba01007387 */ /* 0x000fe80000100a00 */
[----:B------:R-:W-:Y:S04]  /*4b700*/  STL.64 [R1+0x1820], R180 ;  /* 0x001820b401007387 */ /* 0x000fe80000100a00 */
[----:B------:R-:W-:Y:S04]  /*4b710*/  STL.64 [R1+0x1828], R182 ;  /* 0x001828b601007387 */ /* 0x000fe80000100a00 */
[----:B------:R-:W-:Y:S01]  /*4b720*/  STL.64 [R1+0x1810], R176 ;  /* 0x001810b001007387 */ /* 0x000fe20000100a00 */
[----:B------:R-:W-:-:S03]  /*4b730*/  IMAD.MOV.U32 R252, RZ, RZ, R169 ;  /* 0x000000fffffc7224 */ /* 0x000fc600078e00a9 */
[----:B------:R-:W-:Y:S01]  /*4b740*/  STL.64 [R1+0x1818], R178 ;  /* 0x001818b201007387 */ /* 0x000fe20000100a00 */
[----:B------:R-:W-:-:S03]  /*4b750*/  IMAD.MOV.U32 R2, RZ, RZ, R170 ;  /* 0x000000ffff027224 */ /* 0x000fc600078e00aa */
[----:B------:R-:W-:Y:S01]  /*4b760*/  STL.64 [R1+0x1800], R172 ;  /* 0x001800ac01007387 */ /* 0x000fe20000100a00 */
[----:B------:R-:W-:-:S03]  /*4b770*/  IMAD.MOV.U32 R0, RZ, RZ, R171 ;  /* 0x000000ffff007224 */ /* 0x000fc600078e00ab */
[----:B------:R-:W-:Y:S04]  /*4b780*/  STL.64 [R1+0x1808], R174 ;  /* 0x001808ae01007387 */ /* 0x000fe80000100a00 */
[----:B------:R1:W-:Y:S04]  /*4b790*/  STL [R1+0x17e0], R168 ;  /* 0x0017e0a801007387 */ /* 0x0003e80000100800 */
        /* <DEDUP_REMOVED lines=20> */
[----:B------:R4:W-:Y:S04]  /*4b8e0*/  STL.64 [R1+0x1760], R148 ;  /* 0x0017609401007387 */ /* 0x0009e80000100a00 */
[----:B------:R1:W-:Y:S04]  /*4b8f0*/  STL.64 [R1+0x1768], R150 ;  /* 0x0017689601007387 */ /* 0x0003e80000100a00 */
[----:B------:R1:W-:Y:S04]  /*4b900*/  STL.64 [R1+0x1730], R144 ;  /* 0x0017309001007387 */ /* 0x0003e80000100a00 */
[----:B------:R1:W-:Y:S04]  /*4b910*/  STL.64 [R1+0x1738], R146 ;  /* 0x0017389201007387 */ /* 0x0003e80000100a00 */
[----:B------:R2:W-:Y:S04]  /*4b920*/  STL.64 [R1+0x1710], R140 ;  /* 0x0017108c01007387 */ /* 0x0005e80000100a00 */
[----:B------:R2:W-:Y:S04]  /*4b930*/  STL.64 [R1+0x1718], R142 ;  /* 0x0017188e01007387 */ /* 0x0005e80000100a00 */
[----:B-1----:R-:W2:Y:S04]  /*4b940*/  LDL.LU R152, [R1+0x4c0] ;  /* 0x0004c00001987983 */ /* 0x002ea80000300800 */
[----:B------:R-:W2:Y:S04]  /*4b950*/  LDL.LU R153, [R1+0x4c4] ;  /* 0x0004c40001997983 */ /* 0x000ea80000300800 */
[----:B---3--:R-:W3:Y:S04]  /*4b960*/  LDL.LU R154, [R1+0x4c8] ;  /* 0x0004c800019a7983 */ /* 0x008ee80000300800 */
        /* <DEDUP_REMOVED lines=37> */
[----:B------:R-:W-:-:S03]  /*4bbc0*/  IMAD.MOV.U32 R139, RZ, RZ, R132 ;  /* 0x000000ffff8b7224 */ /* 0x000fc600078e0084 */
[----:B------:R-:W3:Y:S01]  /*4bbd0*/  LDL.LU R228, [R1+0x590] ;  /* 0x0005900001e47983 */ /* 0x000ee20000300800 */
[----:B------:R-:W-:-:S03]  /*4bbe0*/  IMAD.MOV.U32 R138, RZ, RZ, R133 ;  /* 0x000000ffff8a7224 */ /* 0x000fc600078e0085 */
[----:B------:R-:W3:Y:S01]  /*4bbf0*/  LDL.LU R229, [R1+0x594] ;  /* 0x0005940001e57983 */ /* 0x000ee20000300800 */
[----:B------:R-:W-:-:S03]  /*4bc00*/  IMAD.MOV.U32 R137, RZ, RZ, R134 ;  /* 0x000000ffff897224 */ /* 0x000fc600078e0086 */
[----:B------:R-:W3:Y:S01]  /*4bc10*/  LDL.LU R230, [R1+0x598] ;  /* 0x0005980001e67983 */ /* 0x000ee20000300800 */
[----:B------:R-:W-:-:S03]  /*4bc20*/  MOV R136, R135 ;  /* 0x0000008700887202 */ /* 0x000fc60000000f00 */
        /* <DEDUP_REMOVED lines=55> */
[----:B------:R-:W2:Y:S04]  /*4bfa0*/  LDL.LU R142, [R1+0x498] ;  /* 0x00049800018e7983 */ /* 0x000ea80000300800 */
[----:B------:R-:W2:Y:S01]  /*4bfb0*/  LDL.LU R143, [R1+0x49c] ;  /* 0x00049c00018f7983 */ /* 0x000ea20000300800 */
[C---:B---3--:R-:W-:Y:S08]  /*4bfc0*/  HMMA.1688.F32.TF32 R132, R220.reuse, R66, R132 ;  /* 0x00000042dc84723c */ /* 0x048ff00000081084 */
        /* <DEDUP_REMOVED lines=8> */
[----:B------:R1:W-:Y:S01]  /*4c050*/  STL.64 [R1+0x16d8], R202 ;  /* 0x0016d8ca01007387 */ /* 0x0003e20000100a00 */
[C---:B------:R-:W-:Y:S03]  /*4c060*/  HMMA.1688.F32.TF32 R184, R220.reuse, R70, R184 ;  /* 0x00000046dcb8723c */ /* 0x040fe600000810b8 */
[----:B-1----:R-:W3:Y:S04]  /*4c070*/  LDL.LU.64 R202, [R1+0x5598] ;  /* 0x0055980001ca7983 */ /* 0x002ee80000300a00 */
        /* <DEDUP_REMOVED lines=28> */
[----:B------:R-:W2:Y:S01]  /*4c240*/  LDL.LU.64 R132, [R1+0x5520] ;  /* 0x0055200001847983 */ /* 0x000ea20000300a00 */
[C---:B------:R-:W-:Y:S08]  /*4c250*/  HMMA.1688.F32.TF32 R228, R220.reuse, R62, R228 ;  /* 0x0000003edce4723c */ /* 0x040ff000000810e4 */
[C---:B------:R-:W-:Y:S11]  /*4c260*/  HMMA.1688.F32.TF32 R224, R220.reuse, R54, R224 ;  /* 0x00000036dce0723c */ /* 0x040ff600000810e0 */
[----:B------:R-:W-:Y:S04]  /*4c270*/  @!UPT UIADD3 URZ, URZ, URZ, URZ ;  /* 0x0000003f3f3ff290 */ /* 0x000fe8000fffe03f */
[----:B------:R-:W-:Y:S04]  /*4c280*/  STL.64 [R1+0x1630], R228 ;  /* 0x001630e401007387 */ /* 0x000fe80000100a00 */
[----:B------:R1:W-:Y:S02]  /*4c290*/  STL.64 [R1+0x1638], R230 ;  /* 0x001638e601007387 */ /* 0x0003e40000100a00 */
[C---:B-1----:R-:W-:Y:S08]  /*4c2a0*/  HMMA.1688.F32.TF32 R228, R220.reuse, R58, R232 ;  /* 0x0000003adce4723c */ /* 0x042ff000000810e8 */
[C---:B------:R-:W-:Y:S08]  /*4c2b0*/  HMMA.1688.F32.TF32 R232, R220.reuse, R50, R248 ;  /* 0x00000032dce8723c */ /* 0x040ff000000810f8 */
[C---:B------:R-:W-:Y:S07]  /*4c2c0*/  HMMA.1688.F32.TF32 R180, R220.reuse, R38, R180 ;  /* 0x00000026dcb4723c */ /* 0x040fee00000810b4 */
[----:B------:R-:W-:Y:S04]  /*4c2d0*/  STL.64 [R1+0x1610], R228 ;  /* 0x001610e401007387 */ /* 0x000fe80000100a00 */
[----:B------:R1:W-:Y:S04]  /*4c2e0*/  STL.64 [R1+0x1618], R230 ;  /* 0x001618e601007387 */ /* 0x0003e80000100a00 */
[----:B------:R-:W-:Y:S04]  /*4c2f0*/  STL.64 [R1+0x1600], R224 ;  /* 0x001600e001007387 */ /* 0x000fe80000100a00 */
[----:B------:R4:W-:Y:S01]  /*4c300*/  STL.64 [R1+0x1608], R226 ;  /* 0x001608e201007387 */ /* 0x0009e20000100a00 */
[C---:B-1----:R-:W-:Y:S08]  /*4c310*/  HMMA.1688.F32.TF32 R228, R220.reuse, R46, R236 ;  /* 0x0000002edce4723c */ /* 0x042ff000000810ec */
[C---:B----4-:R-:W-:Y:S08]  /*4c320*/  HMMA.1688.F32.TF32 R224, R220.reuse, R42, R244 ;  /* 0x0000002adce0723c */ /* 0x050ff000000810f4 */
        /* <DEDUP_REMOVED lines=29> */
[----:B------:R-:W-:Y:S01]  /*4c500*/  STL.64 [R1+0x1510], R152 ;  /* 0x0015109801007387 */ /* 0x000fe20000100a00 */
[C---:B------:R-:W-:Y:S03]  /*4c510*/  HMMA.1688.F32.TF32 R136, R216.reuse, R122, R136 ;  /* 0x0000007ad888723c */ /* 0x040fe60000081088 */
[----:B------:R-:W-:Y:S04]  /*4c520*/  STL.64 [R1+0x1518], R154 ;  /* 0x0015189a01007387 */ /* 0x000fe80000100a00 */
[----:B------:R-:W-:Y:S04]  /*4c530*/  STL.64 [R1+0x1500], R148 ;  /* 0x0015009401007387 */ /* 0x000fe80000100a00 */
[----:B------:R-:W-:Y:S04]  /*4c540*/  STL.64 [R1+0x1508], R150 ;  /* 0x0015089601007387 */ /* 0x000fe80000100a00 */
        /* <DEDUP_REMOVED lines=8> */
[----:B------:R2:W-:Y:S02]  /*4c5d0*/  STL.64 [R1+0x14f8], R134 ;  /* 0x0014f88601007387 */ /* 0x0005e40000100a00 */
[C---:B--2---:R-:W-:Y:S02]  /*4c5e0*/  HMMA.1688.F32.TF32 R132, R216.reuse, R118, R140 ;  /* 0x00000076d884723c */ /* 0x044fe4000008108c */
[----:B------:R2:W-:Y:S04]  /*4c5f0*/  STL.64 [R1+0x14e0], R144 ;  /* 0x0014e09001007387 */ /* 0x0005e80000100a00 */
[----:B------:R4:W-:Y:S04]  /*4c600*/  STL.64 [R1+0x14e8], R146 ;  /* 0x0014e89201007387 */ /* 0x0009e80000100a00 */
[----:B--2---:R-:W2:Y:S04]  /*4c610*/  LDL.LU R144, [R1+0x3b0] ;  /* 0x0003b00001907983 */ /* 0x004ea80000300800 */
[----:B------:R-:W-:Y:S04]  /*4c620*/  STL.64 [R1+0x14c0], R136 ;  /* 0x0014c08801007387 */ /* 0x000fe80000100a00 */
[----:B------:R-:W-:Y:S05]  /*4c630*/  STL.64 [R1+0x14c8], R138 ;  /* 0x0014c88a01007387 */ /* 0x000fea0000100a00 */
[----:B------:R1:W-:Y:S04]  /*4c640*/  STL.64 [R1+0x14b0], R132 ;  /* 0x0014b08401007387 */ /* 0x0003e80000100a00 */
[----:B------:R1:W-:Y:S04]  /*4c650*/  STL.64 [R1+0x14b8], R134 ;  /* 0x0014b88601007387 */ /* 0x0003e80000100a00 */
        /* <DEDUP_REMOVED lines=78> */
[----:B------:R-:W-:Y:S04]  /*4cb40*/  STL.64 [R1+0x1490], R136 ;  /* 0x0014908801007387 */ /* 0x000fe80000100a00 */
[----:B------:R1:W-:Y:S04]  /*4cb50*/  STL.64 [R1+0x1498], R138 ;  /* 0x0014988a01007387 */ /* 0x0003e80000100a00 */
[----:B-1----:R-:W2:Y:S04]  /*4cb60*/  LDL.LU.64 R138, [R1+0x5518] ;  /* 0x00551800018a7983 */ /* 0x002ea80000300a00 */
[----:B------:R-:W2:Y:S01]  /*4cb70*/  LDL.LU.64 R136, [R1+0x5510] ;  /* 0x0055100001887983 */ /* 0x000ea20000300a00 */
[C---:B------:R-:W-:Y:S11]  /*4cb80*/  HMMA.1688.F32.TF32 R132, R216.reuse, R110, R132 ;  /* 0x0000006ed884723c */ /* 0x040ff60000081084 */
[----:B------:R-:W-:Y:S11]  /*4cb90*/  @!UPT UIADD3 URZ, URZ, URZ, URZ ;  /* 0x0000003f3f3ff290 */ /* 0x000ff6000fffe03f */
[----:B------:R-:W-:Y:S01]  /*4cba0*/  @!UPT UIADD3 URZ, URZ, URZ, URZ ;  /* 0x0000003f3f3ff290 */ /* 0x000fe2000fffe03f */
[----:B------:R-:W-:Y:S04]  /*4cbb0*/  STL.64 [R1+0x1480], R132 ;  /* 0x0014808401007387 */ /* 0x000fe80000100a00 */
[----:B------:R3:W-:Y:S02]  /*4cbc0*/  STL.64 [R1+0x1488], R134 ;  /* 0x0014888601007387 */ /* 0x0007e40000100a00 */
[C---:B---3--:R-:W-:Y:S08]  /*4cbd0*/  HMMA.1688.F32.TF32 R132, R216.reuse, R106, R228 ;  /* 0x0000006ad884723c */ /* 0x048ff000000810e4 */
[C---:B------:R-:W-:Y:S08]  /*4cbe0*/  HMMA.1688.F32.TF32 R228, R216.reuse, R102, R232 ;  /* 0x00000066d8e4723c */ /* 0x040ff000000810e8 */
[C---:B------:R-:W-:Y:S07]  /*4cbf0*/  HMMA.1688.F32.TF32 R224, R216.reuse, R98, R224 ;  /* 0x00000062d8e0723c */ /* 0x040fee00000810e0 */
[----:B------:R-:W-:Y:S04]  /*4cc00*/  STL.64 [R1+0x1470], R132 ;  /* 0x0014708401007387 */ /* 0x000fe80000100a00 */
[----:B------:R1:W-:Y:S02]  /*4cc10*/  STL.64 [R1+0x1478], R134 ;  /* 0x0014788601007387 */ /* 0x0003e40000100a00 */
[C---:B-1----:R-:W-:Y:S02]  /*4cc20*/  HMMA.1688.F32.TF32 R132, R216.reuse, R94, R248 ;  /* 0x0000005ed884723c */ /* 0x042fe400000810f8 */
[----:B------:R-:W-:Y:S04]  /*4cc30*/  STL.64 [R1+0x1460], R228 ;  /* 0x001460e401007387 */ /* 0x000fe80000100a00 */
[----:B------:R1:W-:Y:S04]  /*4cc40*/  STL.64 [R1+0x1468], R230 ;  /* 0x001468e601007387 */ /* 0x0003e80000100a00 */
[----:B------:R-:W-:Y:S04]  /*4cc50*/  STL.64 [R1+0x1450], R224 ;  /* 0x001450e001007387 */ /* 0x000fe80000100a00 */
[----:B------:R3:W-:Y:S01]  /*4cc60*/  STL.64 [R1+0x1458], R226 ;  /* 0x001458e201007387 */ /* 0x0007e20000100a00 */
[C---:B-1----:R-:W-:Y:S08]  /*4cc70*/  HMMA.1688.F32.TF32 R228, R216.reuse, R90, R236 ;  /* 0x0000005ad8e4723c */ /* 0x042ff000000810ec */
[----:B------:R-:W-:Y:S01]  /*4cc80*/  STL.64 [R1+0x1440], R132 ;  /* 0x0014408401007387 */ /* 0x000fe20000100a00 */
[C---:B---3--:R-:W-:Y:S03]  /*4cc90*/  HMMA.1688.F32.TF32 R224, R216.reuse, R86, R244 ;  /* 0x00000056d8e0723c */ /* 0x048fe600000810f4 */
[----:B------:R1:W-:Y:S05]  /*4cca0*/  STL.64 [R1+0x1448], R134 ;  /* 0x0014488601007387 */ /* 0x0003ea0000100a00 */
[C---:B-1----:R-:W-:Y:S06]  /*4ccb0*/  HMMA.1688.F32.TF32 R132, R216.reuse, R82, R180 ;  /* 0x00000052d884723c */ /* 0x042fec00000810b4 */
[----:B------:R-:W-:Y:S04]  /*4ccc0*/  STL.64 [R1+0x1430], R228 ;  /* 0x001430e401007387 */ /* 0x000fe80000100a00 */
[----:B------:R-:W-:Y:S01]  /*4ccd0*/  STL.64 [R1+0x1438], R230 ;  /* 0x001438e601007387 */ /* 0x000fe20000100a00 */
[C---:B------:R-:W-:Y:S04]  /*4cce0*/  HMMA.1688.F32.TF32 R176, R216.reuse, R78, R176 ;  /* 0x0000004ed8b0723c */ /* 0x040fe800000810b0 */
[----:B------:R-:W-:Y:S04]  /*4ccf0*/  STL.64 [R1+0x1420], R224 ;  /* 0x001420e001007387 */ /* 0x000fe80000100a00 */
[----:B------:R-:W-:Y:S01]  /*4cd00*/  STL.64 [R1+0x1428], R226 ;  /* 0x001428e201007387 */ /* 0x000fe20000100a00 */
[C---:B------:R-:W-:Y:S03]  /*4cd10*/  HMMA.1688.F32.TF32 R172, R216.reuse, R74, R172 ;  /* 0x0000004ad8ac723c */ /* 0x040fe600000810ac */
[----:B------:R-:W-:Y:S04]  /*4cd20*/  STL.64 [R1+0x1410], R132 ;  /* 0x0014108401007387 */ /* 0x000fe80000100a00 */
[----:B------:R1:W-:Y:S02]  /*4cd30*/  STL.64 [R1+0x1418], R134 ;  /* 0x0014188601007387 */ /* 0x0003e40000100a00 */
[C---:B-1----:R-:W-:Y:S05]  /*4cd40*/  HMMA.1688.F32.TF32 R132, R216.reuse, R70, R168 ;  /* 0x00000046d884723c */ /* 0x042fea00000810a8 */
[----:B------:R-:W-:Y:S04]  /*4cd50*/  STL.64 [R1+0x1400], R176 ;  /* 0x001400b001007387 */ /* 0x000fe80000100a00 */
[----:B------:R-:W-:Y:S01]  /*4cd60*/  STL.64 [R1+0x1408], R178 ;  /* 0x001408b201007387 */ /* 0x000fe20000100a00 */
[C---:B----4-:R-:W-:Y:S04]  /*4cd70*/  HMMA.1688.F32.TF32 R168, R216.reuse, R66, R148 ;  /* 0x00000042d8a8723c */ /* 0x050fe80000081094 */
[----:B------:R-:W-:Y:S04]  /*4cd80*/  STL.64 [R1+0x13f0], R172 ;  /* 0x0013f0ac01007387 */ /* 0x000fe80000100a00 */
[----:B------:R-:W-:Y:S01]  /*4cd90*/  STL.64 [R1+0x13f8], R174 ;  /* 0x0013f8ae01007387 */ /* 0x000fe20000100a00 */
[C---:B------:R-:W-:Y:S04]  /*4cda0*/  HMMA.1688.F32.TF32 R148, R216.reuse, R62, R144 ;  /* 0x0000003ed894723c */ /* 0x040fe80000081090 */
[----:B------:R-:W-:Y:S04]  /*4cdb0*/  STL.64 [R1+0x13e0], R132 ;  /* 0x0013e08401007387 */ /* 0x000fe80000100a00 */
[----:B------:R1:W-:Y:S02]  /*4cdc0*/  STL.64 [R1+0x13e8], R134 ;  /* 0x0013e88601007387 */ /* 0x0003e40000100a00 */
[C---:B-1----:R-:W-:Y:S04]  /*4cdd0*/  HMMA.1688.F32.TF32 R132, R216.reuse, R58, R140 ;  /* 0x0000003ad884723c */ /* 0x042fe8000008108c */
[----:B------:R-:W-:Y:S04]  /*4cde0*/  STL.64 [R1+0x1370], R168 ;  /* 0x001370a801007387 */ /* 0x000fe80000100a00 */
[----:B------:R-:W-:Y:S04]  /*4cdf0*/  STL.64 [R1+0x1378], R170 ;  /* 0x001378aa01007387 */ /* 0x000fe80000100a00 */
[----:B------:R-:W3:Y:S04]  /*4ce00*/  LDL.LU R144, [R1+0x340] ;  /* 0x0003400001907983 */ /* 0x000ee80000300800 */
[----:B------:R-:W-:Y:S04]  /*4ce10*/  STL.64 [R1+0x1360], R148 ;  /* 0x0013609401007387 */ /* 0x000fe80000100a00 */
[----:B------:R-:W-:Y:S04]  /*4ce20*/  STL.64 [R1+0x1368], R150 ;  /* 0x0013689601007387 */ /* 0x000fe80000100a00 */
[----:B------:R-:W-:Y:S04]  /*4ce30*/  STL.64 [R1+0x1350], R132 ;  /* 0x0013508401007387 */ /* 0x000fe80000100a00 */
[----:B------:R1:W-:Y:S04]  /*4ce40*/  STL.64 [R1+0x1358], R134 ;  /* 0x0013588601007387 */ /* 0x0003e80000100a00 */
[----:B------:R-:W3:Y:S04]  /*4ce50*/  LDL.LU R145, [R1+0x344] ;  /* 0x0003440001917983 */ /* 0x000ee80000300800 */
[----:B------:R-:W3:Y:S01]  /*4ce60*/  LDL.LU R146, [R1+0x348] ;  /* 0x0003480001927983 */ /* 0x000ee20000300800 */
[C---:B-1----:R-:W-:Y:S03]  /*4ce70*/  HMMA.1688.F32.TF32 R132, R216.reuse, R54, R164 ;  /* 0x00000036d884723c */ /* 0x042fe600000810a4 */
[----:B------:R-:W3:Y:S04]  /*4ce80*/  LDL.LU R147, [R1+0x34c] ;  /* 0x00034c0001937983 */ /* 0x000ee80000300800 */
[----:B------:R-:W4:Y:S04]  /*4ce90*/  LDL.LU R148, [R1+0x350] ;  /* 0x0003500001947983 */ /* 0x000f280000300800 */
[----:B------:R-:W4:Y:S01]  /*4cea0*/  LDL.LU R149, [R1+0x354] ;  /* 0x0003540001957983 */ /* 0x000f220000300800 */
[C---:B------:R-:W-:Y:S03]  /*4ceb0*/  HMMA.1688.F32.TF32 R160, R216.reuse, R50, R160 ;  /* 0x00000032d8a0723c */ /* 0x040fe600000810a0 */
[----:B------:R-:W4:Y:S04]  /*4cec0*/  LDL.LU R150, [R1+0x358] ;  /* 0x0003580001967983 */ /* 0x000f280000300800 */
[----:B------:R-:W4:Y:S04]  /*4ced0*/  LDL.LU R151, [R1+0x35c] ;  /* 0x00035c0001977983 */ /* 0x000f280000300800 */
[----:B------:R-:W4:Y:S01]  /*4cee0*/  LDL.LU R140, [R1+0x330] ;  /* 0x00033000018c7983 */ /* 0x000f220000300800 */
[C---:B------:R-:W-:Y:S03]  /*4cef0*/  HMMA.1688.F32.TF32 R156, R216.reuse, R46, R156 ;  /* 0x0000002ed89c723c */ /* 0x040fe6000008109c */
[----:B------:R-:W4:Y:S04]  /*4cf00*/  LDL.LU R141, [R1+0x334] ;  /* 0x00033400018d7983 */ /* 0x000f280000300800 */
[----:B------:R-:W4:Y:S04]  /*4cf10*/  LDL.LU R142, [R1+0x338] ;  /* 0x00033800018e7983 */ /* 0x000f280000300800 */
[----:B------:R-:W4:Y:S04]  /*4cf20*/  LDL.LU R143, [R1+0x33c] ;  /* 0x00033c00018f7983 */ /* 0x000f280000300800 */
[----:B------:R-:W-:Y:S04]  /*4cf30*/  STL.64 [R1+0x1340], R132 ;  /* 0x0013408401007387 */ /* 0x000fe80000100a00 */
[----:B------:R1:W-:Y:S02]  /*4cf40*/  STL.64 [R1+0x1348], R134 ;  /* 0x0013488601007387 */ /* 0x0003e40000100a00 */
[----:B-1----:R-:W-:Y:S02]  /*4cf50*/  HMMA.1688.F32.TF32 R132, R216, R42, R152 ;  /* 0x0000002ad884723c */ /* 0x002fe40000081098 */
[----:B------:R-:W-:Y:S04]  /*4cf60*/  STL.64 [R1+0x1330], R160 ;  /* 0x001330a001007387 */ /* 0x000fe80000100a00 */
[----:B------:R-:W-:Y:S04]  /*4cf70*/  STL.64 [R1+0x1338], R162 ;  /* 0x001338a201007387 */ /* 0x000fe80000100a00 */
[----:B------:R-:W4:Y:S04]  /*4cf80*/  LDL.LU R236, [R1+0x120] ;  /* 0x0001200001ec7983 */ /* 0x000f280000300800 */
[----:B------:R-:W-:Y:S04]  /*4cf90*/  STL.64 [R1+0x1320], R156 ;  /* 0x0013209c01007387 */ /* 0x000fe80000100a00 */
[----:B------:R-:W-:Y:S05]  /*4cfa0*/  STL.64 [R1+0x1328], R158 ;  /* 0x0013289e01007387 */ /* 0x000fea0000100a00 */
[----:B------:R-:W-:Y:S04]  /*4cfb0*/  STL.64 [R1+0x1310], R132 ;  /* 0x0013108401007387 */ /* 0x000fe80000100a00 */
        /* <DEDUP_REMOVED lines=16> */
[----:B--2---:R-:W-:-:S03]  /*4d0c0*/  IMAD.MOV.U32 R244, RZ, RZ, R139 ;  /* 0x000000fffff47224 */ /* 0x004fc600078e008b */
[----:B------:R-:W2:Y:S01]  /*4d0d0*/  LDL.LU R232, [R1+0x210] ;  /* 0x0002100001e87983 */ /* 0x000ea20000300800 */
[----:B------:R-:W-:-:S03]  /*4d0e0*/  IMAD.MOV.U32 R245, RZ, RZ, R136 ;  /* 0x000000fffff57224 */ /* 0x000fc600078e0088 */
[----:B------:R-:W2:Y:S01]  /*4d0f0*/  LDL.LU R233, [R1+0x214] ;  /* 0x0002140001e97983 */ /* 0x000ea20000300800 */
[----:B------:R-:W-:-:S03]  /*4d100*/  IMAD.MOV.U32 R246, RZ, RZ, R138 ;  /* 0x000000fffff67224 */ /* 0x000fc600078e008a */
[----:B------:R-:W2:Y:S01]  /*4d110*/  LDL.LU R234, [R1+0x218] ;  /* 0x0002180001ea7983 */ /* 0x000ea20000300800 */
[----:B------:R-:W-:-:S03]  /*4d120*/  MOV R247, R137 ;  /* 0x0000008900f77202 */ /* 0x000fc60000000f00 */
[----:B------:R-:W2:Y:S04]  /*4d130*/  LDL.LU R235, [R1+0x21c] ;  /* 0x00021c0001eb7983 */ /* 0x000ea80000300800 */
[----:B------:R-:W2:Y:S04]  /*4d140*/  LDL.LU R139, [R1+0x550c] ;  /* 0x00550c00018b7983 */ /* 0x000ea80000300800 */
[----:B------:R-:W2:Y:S04]  /*4d150*/  LDL.LU R136, [R1+0x5508] ;  /* 0x0055080001887983 */ /* 0x000ea80000300800 */
[----:B------:R-:W2:Y:S04]  /*4d160*/  LDL.LU R138, [R1+0x5504] ;  /* 0x00550400018a7983 */ /* 0x000ea80000300800 */
[----:B------:R-:W2:Y:S01]  /*4d170*/  LDL.LU R137, [R1+0x5500] ;  /* 0x0055000001897983 */ /* 0x000ea20000300800 */
[C---:B---3--:R-:W-:Y:S08]  /*4d180*/  HMMA.1688.F32.TF32 R144, R216.reuse, R34, R144 ;  /* 0x00000022d890723c */ /* 0x048ff00000081090 */
[C---:B----4-:R-:W-:Y:S08]  /*4d190*/  HMMA.1688.F32.TF32 R148, R216.reuse, R38, R148 ;  /* 0x00000026d894723c */ /* 0x050ff00000081094 */
[----:B-1----:R-:W-:Y:S11]  /*4d1a0*/  HMMA.1688.F32.TF32 R132, R216, R30, R140 ;  /* 0x0000001ed884723c */ /* 0x002ff6000008108c */
[----:B------:R-:W-:Y:S04]  /*4d1b0*/  @!UPT UIADD3 URZ, URZ, URZ, URZ ;  /* 0x0000003f3f3ff290 */ /* 0x000fe8000fffe03f */
[----:B------:R-:W-:Y:S04]  /*4d1c0*/  STL.64 [R1+0x12d0], R148 ;  /* 0x0012d09401007387 */ /* 0x000fe80000100a00 */
[----:B------:R-:W-:Y:S04]  /*4d1d0*/  STL.64 [R1+0x12d8], R150 ;  /* 0x0012d89601007387 */ /* 0x000fe80000100a00 */
[----:B------:R-:W-:Y:S04]  /*4d1e0*/  STL.64 [R1+0x12c0], R144 ;  /* 0x0012c09001007387 */ /* 0x000fe80000100a00 */
[----:B------:R-:W-:Y:S04]  /*4d1f0*/  STL.64 [R1+0x12c8], R146 ;  /* 0x0012c89201007387 */ /* 0x000fe80000100a00 */
[----:B------:R1:W-:Y:S04]  /*4d200*/  STL.64 [R1+0x12b0], R132 ;  /* 0x0012b08401007387 */ /* 0x0003e80000100a00 */
[----:B------:R3:W-:Y:S04]  /*4d210*/  STL.64 [R1+0x12b8], R134 ;  /* 0x0012b88601007387 */ /* 0x0007e80000100a00 */
[----:B-1----:R-:W4:Y:S04]  /*4d220*/  LDL.LU R132, [R1+0x2e0] ;  /* 0x0002e00001847983 */ /* 0x002f280000300800 */
[----:B------:R-:W4:Y:S04]  /*4d230*/  LDL.LU R133, [R1+0x2e4] ;  /* 0x0002e40001857983 */ /* 0x000f280000300800 */
[----:B---3--:R-:W4:Y:S04]  /*4d240*/  LDL.LU R134, [R1+0x2e8] ;  /* 0x0002e80001867983 */ /* 0x008f280000300800 */
[----:B------:R-:W4:Y:S01]  /*4d250*/  LDL.LU R135, [R1+0x2ec] ;  /* 0x0002ec0001877983 */ /* 0x000f220000300800 */
[----:B--2---:R-:W-:-:S02]  /*4d260*/  IMAD.MOV.U32 R148, RZ, RZ, R139 ;  /* 0x000000ffff947224 */ /* 0x004fc400078e008b */
[----:B------:R-:W-:Y:S02]  /*4d270*/  IMAD.MOV.U32 R151, RZ, RZ, R136 ;  /* 0x000000ffff977224 */ /* 0x000fe400078e0088 */
[----:B------:R-:W2:Y:S01]  /*4d280*/  LDL.LU R136, [R1+0x2f0] ;  /* 0x0002f00001887983 */ /* 0x000ea20000300800 */
[----:B------:R-:W-:Y:S02]  /*4d290*/  IMAD.MOV.U32 R149, RZ, RZ, R138 ;  /* 0x000000ffff957224 */ /* 0x000fe400078e008a */
[----:B------:R-:W-:Y:S02]  /*4d2a0*/  IMAD.MOV.U32 R150, RZ, RZ, R137 ;  /* 0x000000ffff967224 */ /* 0x000fe400078e0089 */
        /* <DEDUP_REMOVED lines=46> */
[C---:B------:R-:W-:Y:S11]  /*4d590*/  HMMA.1688.F32.TF32 R140, R216.reuse, R18, R140 ;  /* 0x00000012d88c723c */ /* 0x040ff6000008108c */
[----:B------:R-:W-:Y:S04]  /*4d5a0*/  @!UPT UIADD3 URZ, URZ, URZ, URZ ;  /* 0x0000003f3f3ff290 */ /* 0x000fe8000fffe03f */
[----:B------:R-:W-:Y:S04]  /*4d5b0*/  STL.64 [R1+0x12a0], R180 ;  /* 0x0012a0b401007387 */ /* 0x000fe80000100a00 */
[----:B------:R1:W-:Y:S04]  /*4d5c0*/  STL.64 [R1+0x12a8], R182 ;  /* 0x0012a8b601007387 */ /* 0x0003e80000100a00 */
[----:B-1----:R-:W2:Y:S04]  /*4d5d0*/  LDL.LU.64 R182, [R1+0x54f8] ;  /* 0x0054f80001b67983 */ /* 0x002ea80000300a00 */
[----:B------:R-:W2:Y:S04]  /*4d5e0*/  LDL.LU.64 R180, [R1+0x54f0] ;  /* 0x0054f00001b47983 */ /* 0x000ea80000300a00 */
[----:B------:R-:W-:Y:S04]  /*4d5f0*/  STL.64 [R1+0x1290], R176 ;  /* 0x001290b001007387 */ /* 0x000fe80000100a00 */
[----:B------:R1:W-:Y:S04]  /*4d600*/  STL.64 [R1+0x1298], R178 ;  /* 0x001298b201007387 */ /* 0x0003e80000100a00 */
[----:B-1----:R-:W3:Y:S04]  /*4d610*/  LDL.LU.64 R178, [R1+0x54e8] ;  /* 0x0054e80001b27983 */ /* 0x002ee80000300a00 */
[----:B------:R-:W3:Y:S04]  /*4d620*/  LDL.LU.64 R176, [R1+0x54e0] ;  /* 0x0054e00001b07983 */ /* 0x000ee80000300a00 */
[----:B------:R-:W-:Y:S04]  /*4d630*/  STL.64 [R1+0x1280], R140 ;  /* 0x0012808c01007387 */ /* 0x000fe80000100a00 */
[----:B------:R1:W-:Y:S04]  /*4d640*/  STL.64 [R1+0x1288], R142 ;  /* 0x0012888e01007387 */ /* 0x0003e80000100a00 */
[----:B-1----:R-:W4:Y:S04]  /*4d650*/  LDL.LU.64 R142, [R1+0x54d8] ;  /* 0x0054d800018e7983 */ /* 0x002f280000300a00 */
[----:B------:R-:W2:Y:S04]  /*4d660*/  LDL.LU.64 R140, [R1+0x54d0] ;  /* 0x0054d000018c7983 */ /* 0x000ea80000300a00 */
        /* <DEDUP_REMOVED lines=9> */
[----:B--2---:R-:W-:Y:S07]  /*4d700*/  HMMA.1688.F32.TF32 R132, R216, R242, R136 ;  /* 0x000000f2d884723c */ /* 0x004fee0000081088 */
[----:B------:R-:W-:-:S02]  /*4d710*/  IMAD.MOV.U32 R216, RZ, RZ, R141 ;  /* 0x000000ffffd87224 */ /* 0x000fc400078e008d */
[----:B------:R-:W2:Y:S01]  /*4d720*/  LDL.LU R141, [R1+0x54b8] ;  /* 0x0054b800018d7983 */ /* 0x000ea20000300800 */
[----:B----4-:R-:W-:Y:S01]  /*4d730*/  IMAD.MOV.U32 R217, RZ, RZ, R142 ;  /* 0x000000ffffd97224 */ /* 0x010fe200078e008e */
[----:B------:R-:W-:Y:S11]  /*4d740*/  MOV R218, R143 ;  /* 0x0000008f00da7202 */ /* 0x000ff60000000f00 */
[----:B------:R-:W-:Y:S01]  /*4d750*/  @!UPT UIADD3 URZ, URZ, URZ, URZ ;  /* 0x0000003f3f3ff290 */ /* 0x000fe2000fffe03f */
[----:B------:R-:W-:Y:S04]  /*4d760*/  STL.64 [R1+0x1250], R132 ;  /* 0x0012508401007387 */ /* 0x000fe80000100a00 */
[----:B------:R2:W-:Y:S04]  /*4d770*/  STL.64 [R1+0x1258], R134 ;  /* 0x0012588601007387 */ /* 0x0005e80000100a00 */
[----:B------:R-:W2:Y:S04]  /*4d780*/  LDL.LU R142, [R1+0x54b4] ;  /* 0x0054b400018e7983 */ /* 0x000ea80000300800 */
[----:B------:R-:W2:Y:S04]  /*4d790*/  LDL.LU R143, [R1+0x54b0] ;  /* 0x0054b000018f7983 */ /* 0x000ea80000300800 */
[----:B------:R-:W4:Y:S04]  /*4d7a0*/  LDL.LU R219, [R1+0x24c] ;  /* 0x00024c0001db7983 */ /* 0x000f280000300800 */
[----:B------:R-:W3:Y:S04]  /*4d7b0*/  LDL.LU R136, [R1+0x230] ;  /* 0x0002300001887983 */ /* 0x000ee80000300800 */
[----:B------:R-:W3:Y:S04]  /*4d7c0*/  LDL.LU R137, [R1+0x234] ;  /* 0x0002340001897983 */ /* 0x000ee80000300800 */
[----:B------:R-:W3:Y:S04]  /*4d7d0*/  LDL.LU R138, [R1+0x238] ;  /* 0x00023800018a7983 */ /* 0x000ee80000300800 */
[----:B------:R-:W3:Y:S01]  /*4d7e0*/  LDL.LU R139, [R1+0x23c] ;  /* 0x00023c00018b7983 */ /* 0x000ee20000300800 */
[C---:B------:R-:W-:Y:S08]  /*4d7f0*/  HMMA.1688.F32.TF32 R172, R220.reuse, R126, R172 ;  /* 0x0000007edcac723c */ /* 0x040ff000000810ac */
[C---:B------:R-:W-:Y:S08]  /*4d800*/  HMMA.1688.F32.TF32 R168, R220.reuse, R122, R168 ;  /* 0x0000007adca8723c */ /* 0x040ff000000810a8 */
[C---:B------:R-:W-:Y:S08]  /*4d810*/  HMMA.1688.F32.TF32 R164, R220.reuse, R118, R164 ;  /* 0x00000076dca4723c */ /* 0x040ff000000810a4 */
[C---:B------:R-:W-:Y:S08]  /*4d820*/  HMMA.1688.F32.TF32 R160, R220.reuse, R114, R160 ;  /* 0x00000072dca0723c */ /* 0x040ff000000810a0 */
[C---:B------:R-:W-:Y:S08]  /*4d830*/  HMMA.1688.F32.TF32 R156, R220.reuse, R110, R156 ;  /* 0x0000006edc9c723c */ /* 0x040ff0000008109c */
[C---:B------:R-:W-:Y:S08]  /*4d840*/  HMMA.1688.F32.TF32 R152, R220.reuse, R106, R152 ;  /* 0x0000006adc98723c */ /* 0x040ff00000081098 */
[C---:B------:R-:W-:Y:S08]  /*4d850*/  HMMA.1688.F32.TF32 R148, R220.reuse, R102, R148 ;  /* 0x00000066dc94723c */ /* 0x040ff00000081094 */
[C---:B------:R-:W-:Y:S08]  /*4d860*/  HMMA.1688.F32.TF32 R144, R220.reuse, R98, R144 ;  /* 0x00000062dc90723c */ /* 0x040ff00000081090 */
[C---:B--2---:R-:W-:Y:S01]  /*4d870*/  HMMA.1688.F32.TF32 R132, R220.reuse, R130, R140 ;  /* 0x00000082dc84723c */ /* 0x044fe2000008108c */
[----:B------:R-:W2:Y:S11]  /*4d880*/  LDL.LU R140, [R1+0x250] ;  /* 0x00025000018c7983 */ /* 0x000eb60000300800 */
[----:B------:R-:W-:Y:S11]  /*4d890*/  @!UPT UIADD3 URZ, URZ, URZ, URZ ;  /* 0x0000003f3f3ff290 */ /* 0x000ff6000fffe03f */
[----:B------:R-:W-:Y:S04]  /*4d8a0*/  STL.64 [R1+0x1240], R132 ;  /* 0x0012408401007387 */ /* 0x000fe80000100a00 */
[----:B------:R-:W-:Y:S04]  /*4d8b0*/  STL.64 [R1+0x1248], R134 ;  /* 0x0012488601007387 */ /* 0x000fe80000100a00 */
[----:B------:R-:W2:Y:S04]  /*4d8c0*/  LDL.LU R141, [R1+0x254] ;  /* 0x00025400018d7983 */ /* 0x000ea80000300800 */
[----:B------:R-:W2:Y:S04]  /*4d8d0*/  LDL.LU R142, [R1+0x258] ;  /* 0x00025800018e7983 */ /* 0x000ea80000300800 */
[----:B------:R-:W2:Y:S04]  /*4d8e0*/  LDL.LU R143, [R1+0x25c] ;  /* 0x00025c00018f7983 */ /* 0x000ea80000300800 */
[----:B------:R-:W-:Y:S04]  /*4d8f0*/  STL.64 [R1+0x1200], R172 ;  /* 0x001200ac01007387 */ /* 0x000fe80000100a00 */
[----:B------:R1:W-:Y:S04]  /*4d900*/  STL.64 [R1+0x1208], R174 ;  /* 0x001208ae01007387 */ /* 0x0003e80000100a00 */
[----:B------:R-:W-:Y:S04]  /*4d910*/  LDS R132, [R3+0x4780] ;  /* 0x0047800003847984 */ /* 0x000fe80000000800 */
[----:B------:R-:W-:Y:S04]  /*4d920*/  LDS R134, [R3+0x6780] ;  /* 0x0067800003867984 */ /* 0x000fe80000000800 */
[----:B-1----:R-:W3:Y:S04]  /*4d930*/  LDL.LU.64 R174, [R1+0x54a8] ;  /* 0x0054a80001ae7983 */ /* 0x002ee80000300a00 */
[----:B------:R-:W3:Y:S04]  /*4d940*/  LDL.LU.64 R172, [R1+0x54a0] ;  /* 0x0054a00001ac7983 */ /* 0x000ee80000300a00 */
[----:B------:R-:W-:Y:S04]  /*4d950*/  STL.64 [R1+0x11f0], R168 ;  /* 0x0011f0a801007387 */ /* 0x000fe80000100a00 */
[----:B------:R1:W-:Y:S04]  /*4d960*/  STL.64 [R1+0x11f8], R170 ;  /* 0x0011f8aa01007387 */ /* 0x0003e80000100a00 */
[----:B------:R-:W-:Y:S04]  /*4d970*/  LDS R133, [R4+0x4780] ;  /* 0x0047800004857984 */ /* 0x000fe80000000800 */
[----:B------:R-:W2:Y:S04]  /*4d980*/  LDS R135, [R4+0x6780] ;  /* 0x0067800004877984 */ /* 0x000ea80000000800 */
[----:B-1----:R-:W3:Y:S04]  /*4d990*/  LDL.LU.64 R170, [R1+0x5498] ;  /* 0x0054980001aa7983 */ /* 0x002ee80000300a00 */
[----:B------:R-:W3:Y:S04]  /*4d9a0*/  LDL.LU.64 R168, [R1+0x5490] ;  /* 0x0054900001a87983 */ /* 0x000ee80000300a00 */
[----:B------:R-:W-:Y:S04]  /*4d9b0*/  STL.64 [R1+0x11d0], R164 ;  /* 0x0011d0a401007387 */ /* 0x000fe80000100a00 */
[----:B------:R1:W-:Y:S04]  /*4d9c0*/  STL.64 [R1+0x11d8], R166 ;  /* 0x0011d8a601007387 */ /* 0x0003e80000100a00 */
        /* <DEDUP_REMOVED lines=27> */
[C---:B----4-:R-:W-:Y:S08]  /*4db80*/  HMMA.1688.F32.TF32 R140, R220.reuse, R90, R216 ;  /* 0x0000005adc8c723c */ /* 0x050ff000000810d8 */
[C---:B---3--:R-:W-:Y:S08]  /*4db90*/  HMMA.1688.F32.TF32 R216, R220.reuse, R86, R136 ;  /* 0x00000056dcd8723c */ /* 0x048ff00000081088 */
[C---:B------:R-:W-:Y:S07]  /*4dba0*/  HMMA.1688.F32.TF32 R136, R220.reuse, R78, R232 ;  /* 0x0000004edc88723c */ /* 0x040fee00000810e8 */
[----:B------:R-:W-:Y:S04]  /*4dbb0*/  STL.64 [R1+0x1160], R140 ;  /* 0x0011608c01007387 */ /* 0x000fe80000100a00 */
[----:B------:R1:W-:Y:S02]  /*4dbc0*/  STL.64 [R1+0x1168], R142 ;  /* 0x0011688e01007387 */ /* 0x0003e40000100a00 */
[C---:B-1----:R-:W-:Y:S02]  /*4dbd0*/  HMMA.1688.F32.TF32 R140, R220.reuse, R82, R228 ;  /* 0x00000052dc8c723c */ /* 0x042fe400000810e4 */
[----:B------:R-:W-:Y:S04]  /*4dbe0*/  STL.64 [R1+0x1150], R216 ;  /* 0x001150d801007387 */ /* 0x000fe80000100a00 */
[----:B------:R1:W-:Y:S02]  /*4dbf0*/  STL.64 [R1+0x1158], R218 ;  /* 0x001158da01007387 */ /* 0x0003e40000100a00 */
[C---:B-1----:R-:W-:Y:S11]  /*4dc00*/  HMMA.1688.F32.TF32 R216, R220.reuse, R74, R224 ;  /* 0x0000004adcd8723c */ /* 0x042ff600000810e0 */
[----:B------:R-:W-:Y:S04]  /*4dc10*/  @!UPT UIADD3 URZ, URZ, URZ, URZ ;  /* 0x0000003f3f3ff290 */ /* 0x000fe8000fffe03f */
        /* <DEDUP_REMOVED lines=10> */
[----:B------:R-:W-:Y:S04]  /*4dcc0*/  STL.64 [R1+0x1118], R142 ;  /* 0x0011188e01007387 */ /* 0x000fe80000100a00 */
[----:B------:R-:W-:Y:S04]  /*4dcd0*/  STL.64 [R1+0x1100], R136 ;  /* 0x0011008801007387 */ /* 0x000fe80000100a00 */
[----:B------:R1:W-:Y:S02]  /*4dce0*/  STL.64 [R1+0x1108], R138 ;  /* 0x0011088a01007387 */ /* 0x0003e40000100a00 */
[C---:B-1----:R-:W-:Y:S10]  /*4dcf0*/  HMMA.1688.F32.TF32 R136, R220.reuse, R54, R148 ;  /* 0x00000036dc88723c */ /* 0x042ff40000081094 */
[----:B------:R-:W-:Y:S01]  /*4dd00*/  STL.64 [R1+0x10f0], R216 ;  /* 0x0010f0d801007387 */ /* 0x000fe20000100a00 */
[C---:B------:R-:W-:Y:S03]  /*4dd10*/  HMMA.1688.F32.TF32 R140, R220.reuse, R58, R144 ;  /* 0x0000003adc8c723c */ /* 0x040fe60000081090 */
[----:B------:R-:W-:Y:S05]  /*4dd20*/  STL.64 [R1+0x10f8], R218 ;  /* 0x0010f8da01007387 */ /* 0x000fea0000100a00 */
[C---:B------:R-:W-:Y:S11]  /*4dd30*/  HMMA.1688.F32.TF32 R144, R220.reuse, R50, R152 ;  /* 0x00000032dc90723c */ /* 0x040ff60000081098 */
        /* <DEDUP_REMOVED lines=24> */
[----:B--2---:R-:W-:Y:S03]  /*4dec0*/  HMMA.1688.F32.TF32 R136, R220, R18, R184 ;  /* 0x00000012dc88723c */ /* 0x004fe600000810b8 */
[----:B------:R-:W-:Y:S01]  /*4ded0*/  STL.64 [R1+0x1060], R144 ;  /* 0x0010609001007387 */ /* 0x000fe20000100a00 */
[----:B------:R-:W-:-:S03]  /*4dee0*/  IMAD.MOV.U32 R236, RZ, RZ, R201 ;  /* 0x000000ffffec7224 */ /* 0x000fc600078e00c9 */
[----:B------:R-:W-:Y:S01]  /*4def0*/  STL.64 [R1+0x1068], R146 ;  /* 0x0010689201007387 */ /* 0x000fe20000100a00 */
[----:B------:R-:W-:Y:S02]  /*4df00*/  IMAD.MOV.U32 R237, RZ, RZ, R200 ;  /* 0x000000ffffed7224 */ /* 0x000fe400078e00c8 */
[----:B------:R-:W-:-:S05]  /*4df10*/  IMAD.MOV.U32 R238, RZ, RZ, R205 ;  /* 0x000000ffffee7224 */ /* 0x000fca00078e00cd */
[----:B------:R-:W-:Y:S04]  /*4df20*/  STL.64 [R1+0x1050], R140 ;  /* 0x0010508c01007387 */ /* 0x000fe80000100a00 */
[----:B------:R1:W-:Y:S04]  /*4df30*/  STL.64 [R1+0x1058], R142 ;  /* 0x0010588e01007387 */ /* 0x0003e80000100a00 */
[----:B------:R-:W2:Y:S01]  /*4df40*/  LDL.LU R201, [R1+0x542c] ;  /* 0x00542c0001c97983 */ /* 0x000ea20000300800 */
[----:B------:R-:W-:-:S03]  /*4df50*/  IMAD.MOV.U32 R239, RZ, RZ, R213 ;  /* 0x000000ffffef7224 */ /* 0x000fc600078e00d5 */
[----:B------:R3:W-:Y:S01]  /*4df60*/  STL.64 [R1+0x1040], R136 ;  /* 0x0010408801007387 */ /* 0x0007e20000100a00 */
[----:B------:R-:W-:-:S03]  /*4df70*/  IMAD.MOV.U32 R224, RZ, RZ, R212 ;  /* 0x000000ffffe07224 */ /* 0x000fc600078e00d4 */
[----:B------:R4:W-:Y:S01]  /*4df80*/  STL.64 [R1+0x1048], R138 ;  /* 0x0010488a01007387 */ /* 0x0009e20000100a00 */
[----:B------:R-:W-:-:S03]  /*4df90*/  IMAD.MOV.U32 R225, RZ, RZ, R214 ;  /* 0x000000ffffe17224 */ /* 0x000fc600078e00d6 */
[----:B------:R-:W2:Y:S01]  /*4dfa0*/  LDL.LU R200, [R1+0x5428] ;  /* 0x0054280001c87983 */ /* 0x000ea20000300800 */
[----:B------:R-:W-:-:S03]  /*4dfb0*/  MOV R226, R215 ;  /* 0x000000d700e27202 */ /* 0x000fc60000000f00 */
[----:B------:R-:W2:Y:S04]  /*4dfc0*/  LDL.LU R205, [R1+0x5424] ;  /* 0x0054240001cd7983 */ /* 0x000ea80000300800 */
[----:B------:R-:W1:Y:S04]  /*4dfd0*/  LDL.LU R213, [R1+0x5420] ;  /* 0x0054200001d57983 */ /* 0x000e680000300800 */
[----:B------:R-:W2:Y:S04]  /*4dfe0*/  LDL.LU R212, [R1+0x541c] ;  /* 0x00541c0001d47983 */ /* 0x000ea80000300800 */
[----:B------:R-:W3:Y:S04]  /*4dff0*/  LDL.LU R214, [R1+0x5418] ;  /* 0x0054180001d67983 */ /* 0x000ee80000300800 */
[----:B------:R-:W4:Y:S01]  /*4e000*/  LDL.LU R215, [R1+0x5414] ;  /* 0x0054140001d77983 */ /* 0x000f220000300800 */
[----:B------:R-:W-:-:S02]  /*4e010*/  IMAD.MOV.U32 R227, RZ, RZ, R204 ;  /* 0x000000ffffe37224 */ /* 0x000fc400078e00cc */
[----:B------:R-:W-:Y:S01]  /*4e020*/  IMAD.MOV.U32 R228, RZ, RZ, R211 ;  /* 0x000000ffffe47224 */ /* 0x000fe200078e00d3 */
[----:B------:R-:W4:Y:S01]  /*4e030*/  LDL.LU R204, [R1+0x5410] ;  /* 0x0054100001cc7983 */ /* 0x000f220000300800 */
[----:B------:R-:W-:Y:S02]  /*4e040*/  IMAD.MOV.U32 R229, RZ, RZ, R210 ;  /* 0x000000ffffe57224 */ /* 0x000fe400078e00d2 */
[----:B------:R-:W-:Y:S01]  /*4e050*/  IMAD.MOV.U32 R230, RZ, RZ, R209 ;  /* 0x000000ffffe67224 */ /* 0x000fe200078e00d1 */
[----:B------:R-:W4:Y:S01]  /*4e060*/  LDL.LU R211, [R1+0x540c] ;  /* 0x00540c0001d37983 */ /* 0x000f220000300800 */
[----:B------:R-:W-:-:S03]  /*4e070*/  IMAD.MOV.U32 R231, RZ, RZ, R208 ;  /* 0x000000ffffe77224 */ /* 0x000fc600078e00d0 */
[----:B------:R-:W4:Y:S04]  /*4e080*/  LDL.LU R210, [R1+0x5408] ;  /* 0x0054080001d27983 */ /* 0x000f280000300800 */
[----:B------:R-:W4:Y:S04]  /*4e090*/  LDL.LU R209, [R1+0x5404] ;  /* 0x0054040001d17983 */ /* 0x000f280000300800 */
[----:B------:R-:W4:Y:S01]  /*4e0a0*/  LDL.LU R208, [R1+0x5400] ;  /* 0x0054000001d07983 */ /* 0x000f220000300800 */
[----:B-1----:R-:W-:Y:S02]  /*4e0b0*/  IMAD.MOV.U32 R143, RZ, RZ, R213 ;  /* 0x000000ffff8f7224 */ /* 0x002fe400078e00d5 */
[----:B--2---:R-:W-:Y:S01]  /*4e0c0*/  IMAD.MOV.U32 R142, RZ, RZ, R212 ;  /* 0x000000ffff8e7224 */ /* 0x004fe200078e00d4 */
[----:B---3--:R-:W-:Y:S01]  /*4e0d0*/  MOV R141, R214 ;  /* 0x000000d6008d7202 */ /* 0x008fe20000000f00 */
[----:B----4-:R-:W-:-:S02]  /*4e0e0*/  IMAD.MOV.U32 R140, RZ, RZ, R215 ;  /* 0x000000ffff8c7224 */ /* 0x010fc400078e00d7 */
[----:B------:R-:W2:Y:S04]  /*4e0f0*/  LDL.LU R215, [R1+0x53fc] ;  /* 0x0053fc0001d77983 */ /* 0x000ea80000300800 */
[----:B------:R-:W3:Y:S04]  /*4e100*/  LDL.LU R214, [R1+0x53f8] ;  /* 0x0053f80001d67983 */ /* 0x000ee80000300800 */
[----:B------:R-:W4:Y:S04]  /*4e110*/  LDL.LU R212, [R1+0x53f4] ;  /* 0x0053f40001d47983 */ /* 0x000f280000300800 */
[----:B------:R-:W4:Y:S04]  /*4e120*/  LDL.LU R213, [R1+0x53f0] ;  /* 0x0053f00001d57983 */ /* 0x000f280000300800 */
[----:B------:R-:W4:Y:S01]  /*4e130*/  LDL.LU R148, [R1+0x1220] ;  /* 0x0012200001947983 */ /* 0x000f220000300800 */
[----:B------:R-:W-:-:S03]  /*4e140*/  IMAD.MOV.U32 R151, RZ, RZ, R208 ;  /* 0x000000ffff977224 */ /* 0x000fc600078e00d0 */
[----:B------:R-:W4:Y:S04]  /*4e150*/  LDL.LU R149, [R1+0x1224] ;  /* 0x0012240001957983 */ /* 0x000f280000300800 */
[----:B------:R-:W4:Y:S04]  /*4e160*/  LDL.LU R150, [R1+0x1228] ;  /* 0x0012280001967983 */ /* 0x000f280000300800 */
[----:B------:R-:W4:Y:S01]  /*4e170*/  LDL.LU R208, [R1+0x53ec] ;  /* 0x0053ec0001d07983 */ /* 0x000f220000300800 */
[----:B------:R-:W-:Y:S02]  /*4e180*/  IMAD.MOV.U32 R144, RZ, RZ, R209 ;  /* 0x000000ffff907224 */ /* 0x000fe400078e00d1 */
[----:B------:R-:W-:-:S02]  /*4e190*/  IMAD.MOV.U32 R145, RZ, RZ, R210 ;  /* 0x000000ffff917224 */ /* 0x000fc400078e00d2 */
[----:B------:R-:W-:Y:S02]  /*4e1a0*/  IMAD.MOV.U32 R146, RZ, RZ, R211 ;  /* 0x000000ffff927224 */ /* 0x000fe400078e00d3 */
[----:B------:R-:W-:Y:S01]  /*4e1b0*/  IMAD.MOV.U32 R147, RZ, RZ, R204 ;  /* 0x000000ffff937224 */ /* 0x000fe200078e00cc */
[----:B------:R-:W-:Y:S01]  /*4e1c0*/  MOV R217, R200 ;  /* 0x000000c800d97202 */ /* 0x000fe20000000f00 */
[----:B------:R-:W-:Y:S02]  /*4e1d0*/  IMAD.MOV.U32 R216, RZ, RZ, R205 ;  /* 0x000000ffffd87224 */ /* 0x000fe400078e00cd */
[----:B------:R-:W-:Y:S02]  /*4e1e0*/  IMAD.MOV.U32 R218, RZ, RZ, R201 ;  /* 0x000000ffffda7224 */ /* 0x000fe400078e00c9 */
        /* <DEDUP_REMOVED lines=10> */
[----:B------:R-:W-:Y:S02]  /*4e290*/  IMAD.MOV.U32 R249, RZ, RZ, R190 ;  /* 0x000000fffff97224 */ /* 0x000fe400078e00be */
[----:B------:R-:W-:Y:S01]  /*4e2a0*/  IMAD.MOV.U32 R250, RZ, RZ, R191 ;  /* 0x000000fffffa7224 */ /* 0x000fe200078e00bf */
[----:B------:R-:W-:Y:S01]  /*4e2b0*/  MOV R251, R199 ;  /* 0x000000c700fb7202 */ /* 0x000fe20000000f00 */
[----:B------:R-:W-:Y:S02]  /*4e2c0*/  IMAD.MOV.U32 R244, RZ, RZ, R203 ;  /* 0x000000fffff47224 */ /* 0x000fe400078e00cb */
[----:B------:R-:W-:Y:S02]  /*4e2d0*/  IMAD.MOV.U32 R245, RZ, RZ, R206 ;  /* 0x000000fffff57224 */ /* 0x000fe400078e00ce */
[----:B------:R-:W-:Y:S01]  /*4e2e0*/  IMAD.MOV.U32 R246, RZ, RZ, R207 ;  /* 0x000000fffff67224 */ /* 0x000fe200078e00cf */
[----:B--2---:R-:W-:Y:S01]  /*4e2f0*/  MOV R155, R215 ;  /* 0x000000d7009b7202 */ /* 0x004fe20000000f00 */
[----:B---3--:R-:W-:-:S02]  /*4e300*/  IMAD.MOV.U32 R154, RZ, RZ, R214 ;  /* 0x000000ffff9a7224 */ /* 0x008fc400078e00d6 */
[----:B----4-:R-:W-:Y:S02]  /*4e310*/  IMAD.MOV.U32 R152, RZ, RZ, R212 ;  /* 0x000000ffff987224 */ /* 0x010fe400078e00d4 */
[----:B------:R-:W2:Y:S01]  /*4e320*/  LDL.LU R212, [R1+0x53e8] ;  /* 0x0053e80001d47983 */ /* 0x000ea20000300800 */
[----:B------:R-:W-:-:S03]  /*4e330*/  IMAD.MOV.U32 R153, RZ, RZ, R213 ;  /* 0x000000ffff997224 */ /* 0x000fc600078e00d5 */
[----:B------:R-:W2:Y:S04]  /*4e340*/  LDL.LU R213, [R1+0x53e4] ;  /* 0x0053e40001d57983 */ /* 0x000ea80000300800 */
[----:B------:R-:W2:Y:S04]  /*4e350*/  LDL.LU R214, [R1+0x53e0] ;  /* 0x0053e00001d67983 */ /* 0x000ea80000300800 */
[----:B------:R-:W2:Y:S04]  /*4e360*/  LDL.LU R215, [R1+0x53dc] ;  /* 0x0053dc0001d77983 */ /* 0x000ea80000300800 */
[----:B------:R-:W3:Y:S01]  /*4e370*/  LDL.LU R156, [R1+0x11e0] ;  /* 0x0011e000019c7983 */ /* 0x000ee20000300800 */
[----:B------:R-:W-:-:S03]  /*4e380*/  IMAD.MOV.U32 R159, RZ, RZ, R208 ;  /* 0x000000ffff9f7224 */ /* 0x000fc600078e00d0 */
        /* <DEDUP_REMOVED lines=25> */
[----:B------:R-:W4:Y:S01]  /*4e520*/  LDL.LU R207, [R1+0x537c] ;  /* 0x00537c0001cf7983 */ /* 0x000f220000300800 */
[----:B------:R-:W-:-:S03]  /*4e530*/  IMAD.MOV.U32 R247, RZ, RZ, R5 ;  /* 0x000000fffff77224 */ /* 0x000fc600078e0005 */
[----:B------:R-:W4:Y:S01]  /*4e540*/  LDL.LU R5, [R1+0x5378] ;  /* 0x0053780001057983 */ /* 0x000f220000300800 */
[C---:B------:R-:W-:Y:S08]  /*4e550*/  HMMA.1688.F32.TF32 R152, R132.reuse, R110, R152 ;  /* 0x0000006e8498723c */ /* 0x040ff00000081098 */
[C---:B------:R-:W-:Y:S08]  /*4e560*/  HMMA.1688.F32.TF32 R148, R132.reuse, R106, R148 ;  /* 0x0000006a8494723c */ /* 0x040ff00000081094 */
[C---:B------:R-:W-:Y:S08]  /*4e570*/  HMMA.1688.F32.TF32 R144, R132.reuse, R102, R144 ;  /* 0x000000668490723c */ /* 0x040ff00000081090 */
[----:B---3--:R-:W-:Y:S08]  /*4e580*/  HMMA.1688.F32.TF32 R156, R132, R114, R156 ;  /* 0x00000072849c723c */ /* 0x008ff0000008109c */
[C---:B--2---:R-:W-:Y:S08]  /*4e590*/  HMMA.1688.F32.TF32 R160, R220.reuse, R14, R188 ;  /* 0x0000000edca0723c */ /* 0x044ff000000810bc */
[C---:B------:R-:W-:Y:S08]  /*4e5a0*/  HMMA.1688.F32.TF32 R168, R220.reuse, R10, R192 ;  /* 0x0000000adca8723c */ /* 0x040ff000000810c0 */
[----:B----4-:R-:W-:Y:S07]  /*4e5b0*/  HMMA.1688.F32.TF32 R164, R220, R242, R196 ;  /* 0x000000f2dca4723c */ /* 0x010fee00000810c4 */
        /* <DEDUP_REMOVED lines=9> */
[C---:B--2---:R-:W-:Y:S03]  /*4e650*/  HMMA.1688.F32.TF32 R164, R132.reuse, R122, R208 ;  /* 0x0000007a84a4723c */ /* 0x044fe600000810d0 */
[----:B------:R1:W-:Y:S05]  /*4e660*/  STL.64 [R1+0x1008], R162 ;  /* 0x001008a201007387 */ /* 0x0003ea0000100a00 */
[C---:B-1----:R-:W-:Y:S06]  /*4e670*/  HMMA.1688.F32.TF32 R160, R132.reuse, R118, R212 ;  /* 0x0000007684a0723c */ /* 0x042fec00000810d4 */
[----:B------:R-:W-:Y:S04]  /*4e680*/  STL.64 [R1+0xff0], R168 ;  /* 0x000ff0a801007387 */ /* 0x000fe80000100a00 */
[----:B------:R-:W-:Y:S05]  /*4e690*/  STL.64 [R1+0xff8], R170 ;  /* 0x000ff8aa01007387 */ /* 0x000fea0000100a00 */
[----:B------:R-:W-:Y:S04]  /*4e6a0*/  STL.64 [R1+0xfe0], R164 ;  /* 0x000fe0a401007387 */ /* 0x000fe80000100a00 */
[----:B------:R-:W-:Y:S04]  /*4e6b0*/  STL.64 [R1+0xfe8], R166 ;  /* 0x000fe8a601007387 */ /* 0x000fe80000100a00 */
[----:B------:R-:W-:Y:S04]  /*4e6c0*/  STL.64 [R1+0xfd0], R160 ;  /* 0x000fd0a001007387 */ /* 0x000fe80000100a00 */
[----:B------:R-:W-:Y:S04]  /*4e6d0*/  STL.64 [R1+0xfd8], R162 ;  /* 0x000fd8a201007387 */ /* 0x000fe80000100a00 */
[----:B------:R-:W-:Y:S04]  /*4e6e0*/  STL.64 [R1+0xfc0], R156 ;  /* 0x000fc09c01007387 */ /* 0x000fe80000100a00 */
[----:B------:R-:W-:Y:S04]  /*4e6f0*/  STL.64 [R1+0xfc8], R158 ;  /* 0x000fc89e01007387 */ /* 0x000fe80000100a00 */
[----:B------:R1:W-:Y:S02]  /*4e700*/  STL.64 [R1+0x5238], R104 ;  /* 0x0052386801007387 */ /* 0x0003e40000100a00 */
[C---:B-1----:R-:W-:Y:S02]  /*4e710*/  HMMA.1688.F32.TF32 R104, R132.reuse, R98, R140 ;  /* 0x000000628468723c */ /* 0x042fe4000008108c */
[----:B------:R-:W-:Y:S04]  /*4e720*/  STL.64 [R1+0xfb0], R152 ;  /* 0x000fb09801007387 */ /* 0x000fe80000100a00 */
[----:B------:R-:W-:Y:S04]  /*4e730*/  STL.64 [R1+0xfb8], R154 ;  /* 0x000fb89a01007387 */ /* 0x000fe80000100a00 */
[----:B------:R-:W-:Y:S04]  /*4e740*/  STL.64 [R1+0xfa0], R148 ;  /* 0x000fa09401007387 */ /* 0x000fe80000100a00 */
[----:B------:R-:W-:Y:S04]  /*4e750*/  STL.64 [R1+0xfa8], R150 ;  /* 0x000fa89601007387 */ /* 0x000fe80000100a00 */
[----:B------:R1:W-:Y:S04]  /*4e760*/  STL.64 [R1+0x5240], R100 ;  /* 0x0052406401007387 */ /* 0x0003e80000100a00 */
[----:B------:R-:W-:Y:S04]  /*4e770*/  STL.64 [R1+0xf90], R144 ;  /* 0x000f909001007387 */ /* 0x000fe80000100a00 */
[----:B------:R-:W-:Y:S04]  /*4e780*/  STL.64 [R1+0xf98], R146 ;  /* 0x000f989201007387 */ /* 0x000fe80000100a00 */
[----:B-1----:R-:W2:Y:S04]  /*4e790*/  LDL R100, [R1+0x445c] ;  /* 0x00445c0001647983 */ /* 0x002ea80000100800 */
[----:B------:R1:W-:Y:S04]  /*4e7a0*/  STL.64 [R1+0x5248], R96 ;  /* 0x0052486001007387 */ /* 0x0003e80000100a00 */
[----:B------:R-:W-:Y:S04]  /*4e7b0*/  STL.64 [R1+0xf80], R104 ;  /* 0x000f806801007387 */ /* 0x000fe80000100a00 */
[----:B------:R-:W-:Y:S01]  /*4e7c0*/  STL.64 [R1+0xf88], R106 ;  /* 0x000f886a01007387 */ /* 0x000fe20000100a00 */
[C---:B-1----:R-:W-:Y:S03]  /*4e7d0*/  HMMA.1688.F32.TF32 R96, R132.reuse, R94, R216 ;  /* 0x0000005e8460723c */ /* 0x042fe600000810d8 */
[----:B------:R1:W-:Y:S05]  /*4e7e0*/  STL.64 [R1+0x5280], R92 ;  /* 0x0052805c01007387 */ /* 0x0003ea0000100a00 */
[C---:B-1----:R-:W-:Y:S11]  /*4e7f0*/  HMMA.1688.F32.TF32 R92, R132.reuse, R90, R136 ;  /* 0x0000005a845c723c */ /* 0x042ff60000081088 */
[----:B------:R-:W-:Y:S04]  /*4e800*/  @!UPT UIADD3 URZ, URZ, URZ, URZ ;  /* 0x0000003f3f3ff290 */ /* 0x000fe8000fffe03f */
[----:B------:R-:W-:Y:S04]  /*4e810*/  STL.64 [R1+0xf70], R96 ;  /* 0x000f706001007387 */ /* 0x000fe80000100a00 */
[----:B------:R-:W-:Y:S04]  /*4e820*/  STL.64 [R1+0xf78], R98 ;  /* 0x000f786201007387 */ /* 0x000fe80000100a00 */
        /* <DEDUP_REMOVED lines=14> */
[C---:B-1----:R-:W-:Y:S01]  /*4e910*/  HMMA.1688.F32.TF32 R76, R132.reuse, R74, R248 ;  /* 0x0000004a844c723c */ /* 0x042fe200000810f8 */
[----:B------:R-:W-:Y:S04]  /*4e920*/  LDS R248, [R3+0x8000] ;  /* 0x0080000003f87984 */ /* 0x000fe80000000800 */
[----:B------:R-:W-:Y:S04]  /*4e930*/  LDS R250, [R3+0xa000] ;  /* 0x00a0000003fa7984 */ /* 0x000fe80000000800 */
[----:B------:R-:W-:Y:S06]  /*4e940*/  LDS R249, [R4+0x8000] ;  /* 0x0080000004f97984 */ /* 0x000fec0000000800 */
[----:B------:R-:W-:Y:S04]  /*4e950*/  STL.64 [R1+0xf30], R80 ;  /* 0x000f305001007387 */ /* 0x000fe80000100a00 */
[----:B------:R-:W-:Y:S04]  /*4e960*/  STL.64 [R1+0xf38], R82 ;  /* 0x000f385201007387 */ /* 0x000fe80000100a00 */
[----:B------:R1:W-:Y:S04]  /*4e970*/  STL.64 [R1+0x5268], R72 ;  /* 0x0052684801007387 */ /* 0x0003e80000100a00 */
[----:B------:R-:W-:Y:S04]  /*4e980*/  STL.64 [R1+0xf20], R76 ;  /* 0x000f204c01007387 */ /* 0x000fe80000100a00 */
[----:B------:R-:W-:Y:S01]  /*4e990*/  STL.64 [R1+0xf28], R78 ;  /* 0x000f284e01007387 */ /* 0x000fe20000100a00 */
[C---:B-1----:R-:W-:Y:S03]  /*4e9a0*/  HMMA.1688.F32.TF32 R72, R132.reuse, R70, R236 ;  /* 0x000000468448723c */ /* 0x042fe600000810ec */
[----:B------:R1:W-:Y:S04]  /*4e9b0*/  STL.64 [R1+0x5288], R68 ;  /* 0x0052884401007387 */ /* 0x0003e80000100a00 */
[----:B------:R-:W-:Y:S01]  /*4e9c0*/  LDS R251, [R4+0xa000] ;  /* 0x00a0000004fb7984 */ /* 0x000fe20000000800 */
[----:B-1----:R-:W-:Y:S11]  /*4e9d0*/  HMMA.1688.F32.TF32 R68, R132, R66, R244 ;  /* 0x000000428444723c */ /* 0x002ff600000810f4 */
[----:B------:R-:W-:Y:S04]  /*4e9e0*/  @!UPT UIADD3 URZ, URZ, URZ, URZ ;  /* 0x0000003f3f3ff290 */ /* 0x000fe8000fffe03f */
[----:B------:R-:W-:Y:S04]  /*4e9f0*/  STL.64 [R1+0xf10], R72 ;  /* 0x000f104801007387 */ /* 0x000fe80000100a00 */
[----:B------:R-:W-:Y:S04]  /*4ea00*/  STL.64 [R1+0xf18], R74 ;  /* 0x000f184a01007387 */ /* 0x000fe80000100a00 */
[----:B------:R-:W-:Y:S04]  /*4ea10*/  STL.64 [R1+0x5290], R64 ;  /* 0x0052904001007387 */ /* 0x000fe80000100a00 */
[----:B------:R-:W-:Y:S04]  /*4ea20*/  STL.64 [R1+0xf00], R68 ;  /* 0x000f004401007387 */ /* 0x000fe80000100a00 */
[----:B------:R-:W-:Y:S04]  /*4ea30*/  STL.64 [R1+0xf08], R70 ;  /* 0x000f084601007387 */ /* 0x000fe80000100a00 */
        /* <DEDUP_REMOVED lines=24> */
[----:B--2---:R-:W-:-:S05]  /*4ebc0*/  IMAD R5, R5, 0x20000, R100 ;  /* 0x0002000005057824 */ /* 0x004fca00078e0264 */
[----:B------:R-:W1:Y:S04]  /*4ebd0*/  LDSM.16.M88.4 R224, [R5+0x40000] ;  /* 0x0400000005e0783b */ /* 0x000e680000000200 */
[----:B------:R-:W2:Y:S04]  /*4ebe0*/  LDSM.16.M88.4 R220, [R5+0x41000] ;  /* 0x0410000005dc783b */ /* 0x000ea80000000200 */
[----:B------:R-:W2:Y:S04]  /*4ebf0*/  LDSM.16.M88.4 R216, [R5+0x42000] ;  /* 0x0420000005d8783b */ /* 0x000ea80000000200 */
[----:B------:R-:W2:Y:S04]  /*4ec00*/  LDSM.16.M88.4 R212, [R5+0x43000] ;  /* 0x0430000005d4783b */ /* 0x000ea80000000200 */
[----:B------:R-:W2:Y:S04]  /*4ec10*/  LDSM.16.M88.4 R208, [R5+0x44000] ;  /* 0x0440000005d0783b */ /* 0x000ea80000000200 */
[----:B------:R-:W2:Y:S01]  /*4ec20*/  LDSM.16.M88.4 R204, [R5+0x45000] ;  /* 0x0450000005cc783b */ /* 0x000ea20000000200 */
[----:B------:R-:W-:-:S02]  /*4ec30*/  IMAD.MOV.U32 R104, RZ, RZ, R13 ;  /* 0x000000ffff687224 */ /* 0x000fc400078e000d */
[----:B------:R-:W-:Y:S01]  /*4ec40*/  IMAD.MOV.U32 R105, RZ, RZ, R12 ;  /* 0x000000ffff697224 */ /* 0x000fe200078e000c */
[----:B------:R-:W-:Y:S01]  /*4ec50*/  LDSM.16.M88.4 R200, [R5+0x48000] ;  /* 0x0480000005c8783b */ /* 0x000fe20000000200 */
[----:B------:R-:W-:Y:S02]  /*4ec60*/  IMAD.MOV.U32 R106, RZ, RZ, R9 ;  /* 0x000000ffff6a7224 */ /* 0x000fe400078e0009 */
[----:B------:R-:W-:Y:S01]  /*4ec70*/  IMAD.MOV.U32 R107, RZ, RZ, R8 ;  /* 0x000000ffff6b7224 */ /* 0x000fe200078e0008 */
[----:B------:R-:W-:Y:S04]  /*4ec80*/  LDSM.16.M88.4 R196, [R5+0x49000] ;  /* 0x0490000005c4783b */ /* 0x000fe80000000200 */
[----:B------:R-:W-:Y:S04]  /*4ec90*/  LDSM.16.M88.4 R192, [R5+0x4a000] ;  /* 0x04a0000005c0783b */ /* 0x000fe80000000200 */
[----:B------:R-:W-:Y:S04]  /*4eca0*/  LDSM.16.M88.4 R188, [R5+0x4b000] ;  /* 0x04b0000005bc783b */ /* 0x000fe80000000200 */
[----:B-1----:R-:W-:Y:S04]  /*4ecb0*/  STL [R1+0x5168], R226 ;  /* 0x005168e201007387 */ /* 0x002fe80000100800 */
[----:B------:R-:W-:Y:S04]  /*4ecc0*/  STL [R1+0x5164], R227 ;  /* 0x005164e301007387 */ /* 0x000fe80000100800 */
[----:B--2---:R-:W-:Y:S04]  /*4ecd0*/  STL [R1+0x5170], R222 ;  /* 0x005170de01007387 */ /* 0x004fe80000100800 */
        /* <DEDUP_REMOVED lines=9> */
[----:B------:R1:W-:Y:S04]  /*4ed70*/  STL.64 [R1+0x5298], R60 ;  /* 0x0052983c01007387 */ /* 0x0003e80000100a00 */
[----:B------:R-:W-:Y:S04]  /*4ed80*/  LDSM.16.M88.4 R184, [R5+0x4c000] ;  /* 0x04c0000005b8783b */ /* 0x000fe80000000200 */
[----:B------:R-:W-:Y:S01]  /*4ed90*/  LDSM.16.M88.4 R180, [R5+0x4d000] ;  /* 0x04d0000005b4783b */ /* 0x000fe20000000200 */
[C---:B---3--:R-:W-:Y:S08]  /*4eda0*/  HMMA.1688.F32.TF32 R64, R132.reuse, R62, R140 ;  /* 0x0000003e8440723c */ /* 0x048ff0000008108c */
[C---:B-1----:R-:W-:Y:S11]  /*4edb0*/  HMMA.1688.F32.TF32 R60, R132.reuse, R58, R136 ;  /* 0x0000003a843c723c */ /* 0x042ff60000081088 */
[----:B------:R-:W-:Y:S04]  /*4edc0*/  @!UPT UIADD3 URZ, URZ, URZ, URZ ;  /* 0x0000003f3f3ff290 */ /* 0x000fe8000fffe03f */
[----:B------:R-:W-:Y:S04]  /*4edd0*/  STL.64 [R1+0xef0], R64 ;  /* 0x000ef04001007387 */ /* 0x000fe80000100a00 */
[----:B------:R-:W-:Y:S04]  /*4ede0*/  STL.64 [R1+0xef8], R66 ;  /* 0x000ef84201007387 */ /* 0x000fe80000100a00 */
[----:B------:R4:W-:Y:S04]  /*4edf0*/  STL.64 [R1+0x52a0], R56 ;  /* 0x0052a03801007387 */ /* 0x0009e80000100a00 */
[----:B------:R-:W-:Y:S04]  /*4ee00*/  STL.64 [R1+0xee0], R60 ;  /* 0x000ee03c01007387 */ /* 0x000fe80000100a00 */
[----:B------:R-:W-:Y:S01]  /*4ee10*/  STL.64 [R1+0xee8], R62 ;  /* 0x000ee83e01007387 */ /* 0x000fe20000100a00 */
[C---:B----4-:R-:W-:Y:S03]  /*4ee20*/  HMMA.1688.F32.TF32 R56, R132.reuse, R54, R228 ;  /* 0x000000368438723c */ /* 0x050fe600000810e4 */
        /* <DEDUP_REMOVED lines=10> */
[----:B-1----:R-:W-:Y:S11]  /*4eed0*/  HMMA.1688.F32.TF32 R44, R132, R42, R244 ;  /* 0x0000002a842c723c */ /* 0x002ff600000810f4 */
[----:B------:R-:W-:Y:S04]  /*4eee0*/  @!UPT UIADD3 URZ, URZ, URZ, URZ ;  /* 0x0000003f3f3ff290 */ /* 0x000fe8000fffe03f */
[----:B------:R-:W-:Y:S04]  /*4eef0*/  STL.64 [R1+0xeb0], R48 ;  /* 0x000eb03001007387 */ /* 0x000fe80000100a00 */
[----:B------:R-:W-:Y:S04]  /*4ef00*/  STL.64 [R1+0xeb8], R50 ;  /* 0x000eb83201007387 */ /* 0x000fe80000100a00 */
[----:B------:R-:W2:Y:S04]  /*4ef10*/  LDL.LU R232, [R1+0x1870] ;  /* 0x0018700001e87983 */ /* 0x000ea80000300800 */
[----:B------:R-:W-:Y:S04]  /*4ef20*/  STL.64 [R1+0xea0], R44 ;  /* 0x000ea02c01007387 */ /* 0x000fe80000100a00 */
[----:B------:R1:W-:Y:S04]  /*4ef30*/  STL.64 [R1+0xea8], R46 ;  /* 0x000ea82e01007387 */ /* 0x0003e80000100a00 */
        /* <DEDUP_REMOVED lines=23> */
[----:B------:R-:W1:Y:S04]  /*4f0b0*/  LDL.LU R176, [R1+0x1620] ;  /* 0x0016200001b07983 */ /* 0x000e680000300800 */
[----:B------:R-:W1:Y:S04]  /*4f0c0*/  LDL.LU R177, [R1+0x1624] ;  /* 0x0016240001b17983 */ /* 0x000e680000300800 */
[----:B------:R-:W1:Y:S04]  /*4f0d0*/  LDL.LU R178, [R1+0x1628] ;  /* 0x0016280001b27983 */ /* 0x000e680000300800 */
[----:B------:R-:W1:Y:S04]  /*4f0e0*/  LDL.LU R179, [R1+0x162c] ;  /* 0x00162c0001b37983 */ /* 0x000e680000300800 */
        /* <DEDUP_REMOVED lines=27> */
[----:B------:R2:W-:Y:S04]  /*4f2a0*/  STL.64 [R1+0x52c0], R40 ;  /* 0x0052c02801007387 */ /* 0x0005e80000100a00 */
[----:B------:R1:W-:Y:S01]  /*4f2b0*/  STL.64 [R1+0x52c8], R36 ;  /* 0x0052c82401007387 */ /* 0x0003e20000100a00 */
[----:B------:R-:W-:Y:S01]  /*4f2c0*/  IMAD.MOV.U32 R247, RZ, RZ, R6 ;  /* 0x000000fffff77224 */ /* 0x000fe200078e0006 */
[----:B------:R-:W-:Y:S01]  /*4f2d0*/  MOV R244, R240 ;  /* 0x000000f000f47202 */ /* 0x000fe20000000f00 */
[----:B------:R-:W-:-:S02]  /*4f2e0*/  IMAD.MOV.U32 R231, RZ, RZ, R241 ;  /* 0x000000ffffe77224 */ /* 0x000fc400078e00f1 */
[----:B------:R-:W-:Y:S02]  /*4f2f0*/  IMAD.MOV.U32 R245, RZ, RZ, R129 ;  /* 0x000000fffff57224 */ /* 0x000fe400078e0081 */
[----:B------:R-:W-:Y:S02]  /*4f300*/  IMAD.MOV.U32 R246, RZ, RZ, R128 ;  /* 0x000000fffff67224 */ /* 0x000fe400078e0080 */
[----:B------:R-:W-:Y:S01]  /*4f310*/  LDSM.16.M88.4 R128, [R5+0x5a000] ;  /* 0x05a000000580783b */ /* 0x000fe20000000200 */
[C---:B-1----:R-:W-:Y:S03]  /*4f320*/  HMMA.1688.F32.TF32 R44, R132.reuse, R38, R176 ;  /* 0x00000026842c723c */ /* 0x042fe600000810b0 */
[----:B------:R-:W-:Y:S05]  /*4f330*/  LDSM.16.M88.4 R176, [R5+0x4e000] ;  /* 0x04e0000005b0783b */ /* 0x000fea0000000200 */
[C---:B--2---:R-:W-:Y:S01]  /*4f340*/  HMMA.1688.F32.TF32 R40, R132.reuse, R34, R172 ;  /* 0x000000228428723c */ /* 0x044fe200000810ac */
[----:B------:R-:W-:Y:S11]  /*4f350*/  LDSM.16.M88.4 R172, [R5+0x4f000] ;  /* 0x04f0000005ac783b */ /* 0x000ff60000000200 */
[----:B------:R-:W-:Y:S03]  /*4f360*/  @!UPT UIADD3 URZ, URZ, URZ, URZ ;  /* 0x0000003f3f3ff290 */ /* 0x000fe6000fffe03f */
[----:B------:R-:W-:Y:S01]  /*4f370*/  STL.64 [R1+0xe90], R44 ;  /* 0x000e902c01007387 */ /* 0x000fe20000100a00 */
[----:B------:R-:W-:Y:S03]  /*4f380*/  HMMA.1688.F32.TF32 R36, R132, R30, R168 ;  /* 0x0000001e8424723c */ /* 0x000fe600000810a8 */
[----:B------:R-:W-:Y:S04]  /*4f390*/  STL.64 [R1+0xe98], R46 ;  /* 0x000e982e01007387 */ /* 0x000fe80000100a00 */
[----:B------:R1:W-:Y:S01]  /*4f3a0*/  STL.64 [R1+0x52d0], R32 ;  /* 0x0052d02001007387 */ /* 0x0003e20000100a00 */
[----:B---3--:R-:W-:Y:S03]  /*4f3b0*/  HMMA.1688.F32.TF32 R236, R248, R224, R236 ;  /* 0x000000e0f8ec723c */ /* 0x008fe600000810ec */
[----:B------:R-:W-:Y:S04]  /*4f3c0*/  LDSM.16.M88.4 R168, [R5+0x50000] ;  /* 0x0500000005a8783b */ /* 0x000fe80000000200 */
[----:B------:R-:W-:Y:S04]  /*4f3d0*/  STL.64 [R1+0xe80], R40 ;  /* 0x000e802801007387 */ /* 0x000fe80000100a00 */
[----:B------:R-:W-:Y:S01]  /*4f3e0*/  STL.64 [R1+0xe88], R42 ;  /* 0x000e882a01007387 */ /* 0x000fe20000100a00 */
[C---:B-1----:R-:W-:Y:S03]  /*4f3f0*/  HMMA.1688.F32.TF32 R32, R132.reuse, R26, R164 ;  /* 0x0000001a8420723c */ /* 0x042fe600000810a4 */
[----:B------:R1:W-:Y:S04]  /*4f400*/  STL.64 [R1+0x52d8], R28 ;  /* 0x0052d81c01007387 */ /* 0x0003e80000100a00 */
[----:B------:R-:W-:Y:S01]  /*4f410*/  LDSM.16.M88.4 R164, [R5+0x51000] ;  /* 0x0510000005a4783b */ /* 0x000fe20000000200 */
[C---:B-1----:R-:W-:Y:S03]  /*4f420*/  HMMA.1688.F32.TF32 R28, R132.reuse, R22, R160 ;  /* 0x00000016841c723c */ /* 0x042fe600000810a0 */
[----:B------:R-:W-:Y:S04]  /*4f430*/  STL.64 [R1+0xe70], R36 ;  /* 0x000e702401007387 */ /* 0x000fe80000100a00 */
[----:B------:R-:W-:Y:S04]  /*4f440*/  STL.64 [R1+0xe78], R38 ;  /* 0x000e782601007387 */ /* 0x000fe80000100a00 */
[----:B------:R-:W-:Y:S04]  /*4f450*/  STL.64 [R1+0x5330], R24 ;  /* 0x0053301801007387 */ /* 0x000fe80000100a00 */
[----:B------:R-:W-:Y:S04]  /*4f460*/  STL.64 [R1+0xe60], R32 ;  /* 0x000e602001007387 */ /* 0x000fe80000100a00 */
[----:B------:R1:W-:Y:S01]  /*4f470*/  STL.64 [R1+0xe68], R34 ;  /* 0x000e682201007387 */ /* 0x0003e20000100a00 */
[----:B----4-:R-:W-:Y:S03]  /*4f480*/  HMMA.1688.F32.TF32 R240, R132, R242, R144 ;  /* 0x000000f284f0723c */ /* 0x010fe60000081090 */
[----:B------:R-:W-:Y:S01]  /*4f490*/  LDSM.16.M88.4 R160, [R5+0x52000] ;  /* 0x0520000005a0783b */ /* 0x000fe20000000200 */
[----:B------:R-:W-:-:S03]  /*4f4a0*/  IMAD.MOV.U32 R6, RZ, RZ, R31 ;  /* 0x000000ffff067224 */ /* 0x000fc600078e001f */
[----:B------:R-:W-:Y:S01]  /*4f4b0*/  STL.64 [R1+0xe50], R28 ;  /* 0x000e501c01007387 */ /* 0x000fe20000100a00 */
[C---:B-1----:R-:W-:Y:S03]  /*4f4c0*/  HMMA.1688.F32.TF32 R32, R132.reuse, R18, R156 ;  /* 0x000000128420723c */ /* 0x042fe6000008109c */
[----:B------:R1:W-:Y:S04]  /*4f4d0*/  STL [R1+0xe58], R30 ;  /* 0x000e581e01007387 */ /* 0x0003e80000100800 */
[----:B------:R-:W-:Y:S01]  /*4f4e0*/  LDSM.16.M88.4 R156, [R5+0x53000] ;  /* 0x05300000059c783b */ /* 0x000fe20000000200 */
[C---:B------:R-:W-:Y:S03]  /*4f4f0*/  HMMA.1688.F32.TF32 R24, R132.reuse, R10, R148 ;  /* 0x0000000a8418723c */ /* 0x040fe60000081094 */
[----:B------:R-:W-:Y:S04]  /*4f500*/  LDSM.16.M88.4 R8, [R5+0x47000] ;  /* 0x047000000508783b */ /* 0x000fe80000000200 */
[----:B------:R-:W-:Y:S01]  /*4f510*/  LDSM.16.M88.4 R148, [R5+0x55000] ;  /* 0x055000000594783b */ /* 0x000fe20000000200 */
[----:B-1----:R-:W-:Y:S03]  /*4f520*/  HMMA.1688.F32.TF32 R28, R132, R14, R152 ;  /* 0x0000000e841c723c */ /* 0x002fe60000081098 */
[----:B------:R-:W1:Y:S04]  /*4f530*/  LDSM.16.M88.4 R12, [R5+0x46000] ;  /* 0x04600000050c783b */ /* 0x000e680000000200 */
[----:B------:R-:W2:Y:S04]  /*4f540*/  LDSM.16.M88.4 R152, [R5+0x54000] ;  /* 0x054000000598783b */ /* 0x000ea80000000200 */
[----:B------:R-:W-:Y:S04]  /*4f550*/  STL.64 [R1+0xe40], R32 ;  /* 0x000e402001007387 */ /* 0x000fe80000100a00 */
[----:B------:R-:W-:Y:S04]  /*4f560*/  STL.64 [R1+0xe48], R34 ;  /* 0x000e482201007387 */ /* 0x000fe80000100a00 */
[----:B------:R-:W3:Y:S04]  /*4f570*/  LDSM.16.M88.4 R144, [R5+0x56000] ;  /* 0x056000000590783b */ /* 0x000ee80000000200 */
[----:B------:R-:W-:Y:S04]  /*4f580*/  LDSM.16.M88.4 R132, [R5+0x59000] ;  /* 0x059000000584783b */ /* 0x000fe80000000200 */
[----:B------:R-:W-:Y:S04]  /*4f590*/  STL.64 [R1+0xe30], R28 ;  /* 0x000e301c01007387 */ /* 0x000fe80000100a00 */
[----:B------:R-:W-:Y:S04]  /*4f5a0*/  STL.64 [R1+0xe38], R30 ;  /* 0x000e381e01007387 */ /* 0x000fe80000100a00 */
[----:B------:R-:W-:Y:S04]  /*4f5b0*/  STL.64 [R1+0x5188], R242 ;  /* 0x005188f201007387 */ /* 0x000fe80000100a00 */
[----:B------:R-:W-:Y:S04]  /*4f5c0*/  STL.64 [R1+0xe20], R24 ;  /* 0x000e201801007387 */ /* 0x000fe80000100a00 */
[----:B------:R4:W-:Y:S04]  /*4f5d0*/  STL.64 [R1+0xe28], R26 ;  /* 0x000e281a01007387 */ /* 0x0009e80000100a00 */
[----:B------:R-:W-:Y:S04]  /*4f5e0*/  LDS R22, [R3+0xa080] ;  /* 0x00a0800003167984 */ /* 0x000fe80000000800 */
[----:B------:R-:W-:Y:S01]  /*4f5f0*/  LDS R23, [R4+0xa080] ;  /* 0x00a0800004177984 */ /* 0x000fe20000000800 */
[C---:B----4-:R-:W-:Y:S03]  /*4f600*/  HMMA.1688.F32.TF32 R24, R248.reuse, R220, R140 ;  /* 0x000000dcf818723c */ /* 0x050fe6000008108c */
[----:B------:R-:W-:Y:S04]  /*4f610*/  STL.64 [R1+0x5180], R240 ;  /* 0x005180f001007387 */ /* 0x000fe80000100a00 */
[----:B------:R-:W-:Y:S04]  /*4f620*/  STL.64 [R1+0x5198], R238 ;  /* 0x005198ee01007387 */ /* 0x000fe80000100a00 */
[----:B------:R-:W-:Y:S01]  /*4f630*/  STL.64 [R1+0x5190], R236 ;  /* 0x005190ec01007387 */ /* 0x000fe20000100a00 */
[----:B------:R-:W-:Y:S03]  /*4f640*/  HMMA.1688.F32.TF32 R32, R248, R212, R228 ;  /* 0x000000d4f820723c */ /* 0x000fe600000810e4 */
[----:B------:R-:W4:Y:S08]  /*4f650*/  LDSM.16.M88.4 R140, [R5+0x57000] ;  /* 0x05700000058c783b */ /* 0x000f300000000200 */
[----:B------:R1:W-:Y:S01]  /*4f660*/  STL.64 [R1+0xe10], R24 ;  /* 0x000e101801007387 */ /* 0x0003e20000100a00 */
[----:B------:R-:W-:-:S02]  /*4f670*/  IMAD.MOV.U32 R218, RZ, RZ, R26 ;  /* 0x000000ffffda7224 */ /* 0x000fc400078e001a */
[----:B------:R-:W-:Y:S02]  /*4f680*/  IMAD.MOV.U32 R219, RZ, RZ, R27 ;  /* 0x000000ffffdb7224 */ /* 0x000fe400078e001b */
[C---:B-1----:R-:W-:Y:S08]  /*4f690*/  HMMA.1688.F32.TF32 R24, R248.reuse, R216, R136 ;  /* 0x000000d8f818723c */ /* 0x042ff00000081088 */
[----:B------:R-:W-:Y:S01]  /*4f6a0*/  HMMA.1688.F32.TF32 R28, R248, R208, R232 ;  /* 0x000000d0f81c723c */ /* 0x000fe200000810e8 */
[----:B------:R-:W-:Y:S04]  /*4f6b0*/  STL.64 [R1+0xdf0], R32 ;  /* 0x000df02001007387 */ /* 0x000fe80000100a00 */
[----:B------:R-:W1:Y:S11]  /*4f6c0*/  LDSM.16.M88.4 R136, [R5+0x58000] ;  /* 0x058000000588783b */ /* 0x000e760000000200 */
[----:B------:R-:W-:Y:S01]  /*4f6d0*/  MOV R222, R24 ;  /* 0x0000001800de7202 */ /* 0x000fe20000000f00 */
[----:B------:R-:W-:-:S02]  /*4f6e0*/  IMAD.MOV.U32 R223, RZ, RZ, R25 ;  /* 0x000000ffffdf7224 */ /* 0x000fc400078e0019 */
[----:B------:R-:W-:Y:S02]  /*4f6f0*/  IMAD.MOV.U32 R226, RZ, RZ, R26 ;  /* 0x000000ffffe27224 */ /* 0x000fe400078e001a */
[----:B------:R-:W-:Y:S02]  /*4f700*/  IMAD.MOV.U32 R227, RZ, RZ, R27 ;  /* 0x000000ffffe37224 */ /* 0x000fe400078e001b */
[----:B------:R-:W-:Y:S01]  /*4f710*/  HMMA.1688.F32.TF32 R24, R248, R204, R244 ;  /* 0x000000ccf818723c */ /* 0x000fe200000810f4 */
[----:B------:R-:W-:Y:S04]  /*4f720*/  STL.64 [R1+0xdf8], R34 ;  /* 0x000df82201007387 */ /* 0x000fe80000100a00 */
[----:B------:R-:W-:Y:S04]  /*4f730*/  STL.64 [R1+0xde0], R28 ;  /* 0x000de01c01007387 */ /* 0x000fe80000100a00 */
[----:B------:R1:W-:Y:S01]  /*4f740*/  STL.64 [R1+0xde8], R30 ;  /* 0x000de81e01007387 */ /* 0x0003e20000100a00 */
[----:B------:R-:W-:-:S02]  /*4f750*/  IMAD.MOV.U32 R244, RZ, RZ, R125 ;  /* 0x000000fffff47224 */ /* 0x000fc400078e007d */
[----:B------:R-:W-:Y:S01]  /*4f760*/  IMAD.MOV.U32 R245, RZ, RZ, R124 ;  /* 0x000000fffff57224 */ /* 0x000fe200078e007c */
[----:B------:R-:W-:Y:S01]  /*4f770*/  MOV R247, R120 ;  /* 0x0000007800f77202 */ /* 0x000fe20000000f00 */
[----:B------:R-:W1:Y:S01]  /*4f780*/  LDSM.16.M88.4 R124, [R5+0x5b000] ;  /* 0x05b00000057c783b */ /* 0x000e620000000200 */
[----:B------:R-:W-:Y:S02]  /*4f790*/  IMAD.MOV.U32 R246, RZ, RZ, R121 ;  /* 0x000000fffff67224 */ /* 0x000fe400078e0079 */
[----:B------:R-:W-:Y:S01]  /*4f7a0*/  IMAD.MOV.U32 R228, RZ, RZ, R117 ;  /* 0x000000ffffe47224 */ /* 0x000fe200078e0075 */
[----:B------:R-:W1:Y:S05]  /*4f7b0*/  LDSM.16.M88.4 R120, [R5+0x5c000] ;  /* 0x05c000000578783b */ /* 0x000e6a0000000200 */
[----:B------:R-:W-:Y:S04]  /*4f7c0*/  STL.64 [R1+0xdd0], R24 ;  /* 0x000dd01801007387 */ /* 0x000fe80000100a00 */
[----:B------:R-:W-:Y:S04]  /*4f7d0*/  STL.64 [R1+0xdd8], R26 ;  /* 0x000dd81a01007387 */ /* 0x000fe80000100a00 */
[----:B------:R-:W-:Y:S04]  /*4f7e0*/  STL [R1+0x5048], R14 ;  /* 0x0050480e01007387 */ /* 0x000fe80000100800 */
[----:B------:R-:W-:Y:S01]  /*4f7f0*/  STL [R1+0x5034], R15 ;  /* 0x0050340f01007387 */ /* 0x000fe20000100800 */
[----:B------:R-:W-:-:S03]  /*4f800*/  IMAD.MOV.U32 R229, RZ, RZ, R116 ;  /* 0x000000ffffe57224 */ /* 0x000fc600078e0074 */
[----:B------:R-:W-:Y:S04]  /*4f810*/  STL [R1+0x5058], R10 ;  /* 0x0050580a01007387 */ /* 0x000fe80000100800 */
[----:B------:R-:W-:Y:S01]  /*4f820*/  STL [R1+0x5054], R11 ;  /* 0x0050540b01007387 */ /* 0x000fe20000100800 */
[----:B------:R-:W-:-:S03]  /*4f830*/  IMAD.MOV.U32 R230, RZ, RZ, R113 ;  /* 0x000000ffffe67224 */ /* 0x000fc600078e0071 */
[----:B------:R-:W-:Y:S01]  /*4f840*/  STL [R1+0x5030], R202 ;  /* 0x005030ca01007387 */ /* 0x000fe20000100800 */
[----:B------:R-:W-:-:S03]  /*4f850*/  IMAD.MOV.U32 R231, RZ, RZ, R112 ;  /* 0x000000ffffe77224 */ /* 0x000fc600078e0070 */
[----:B------:R-:W-:Y:S01]  /*4f860*/  STL [R1+0x502c], R203 ;  /* 0x00502ccb01007387 */ /* 0x000fe20000100800 */
[----:B------:R-:W-:-:S03]  /*4f870*/  IMAD.MOV.U32 R232, RZ, RZ, R109 ;  /* 0x000000ffffe87224 */ /* 0x000fc600078e006d */
[----:B------:R-:W-:Y:S01]  /*4f880*/  STL [R1+0x5060], R198 ;  /* 0x005060c601007387 */ /* 0x000fe20000100800 */
[----:B------:R-:W-:-:S03]  /*4f890*/  IMAD.MOV.U32 R233, RZ, RZ, R108 ;  /* 0x000000ffffe97224 */ /* 0x000fc600078e006c */
        /* <DEDUP_REMOVED lines=8> */
[----:B------:R-:W-:Y:S04]  /*4f920*/  STL [R1+0x5078], R186 ;  /* 0x005078ba01007387 */ /* 0x000fe80000100800 */
[----:B------:R1:W-:Y:S04]  /*4f930*/  STL [R1+0x5074], R187 ;  /* 0x005074bb01007387 */ /* 0x0003e80000100800 */
        /* <DEDUP_REMOVED lines=12> */
[----:B------:R-:W-:Y:S01]  /*4fa00*/  STL [R1+0x50b0], R158 ;  /* 0x0050b09e01007387 */ /* 0x000fe20000100800 */
[----:B-1----:R-:W-:Y:S03]  /*4fa10*/  HMMA.1688.F32.TF32 R28, R248, R12, R104 ;  /* 0x0000000cf81c723c */ /* 0x002fe60000081068 */
[----:B------:R1:W-:Y:S04]  /*4fa20*/  STL [R1+0x50ac], R159 ;  /* 0x0050ac9f01007387 */ /* 0x0003e80000100800 */
[----:B--2---:R-:W-:Y:S04]  /*4fa30*/  STL [R1+0x50b8], R154 ;  /* 0x0050b89a01007387 */ /* 0x004fe80000100800 */
[----:B------:R2:W-:Y:S04]  /*4fa40*/  STL [R1+0x50b4], R155 ;  /* 0x0050b49b01007387 */ /* 0x0005e80000100800 */
[----:B------:R1:W-:Y:S04]  /*4fa50*/  STL [R1+0x50c0], R150 ;  /* 0x0050c09601007387 */ /* 0x0003e80000100800 */
[----:B------:R1:W-:Y:S04]  /*4fa60*/  STL [R1+0x50bc], R151 ;  /* 0x0050bc9701007387 */ /* 0x0003e80000100800 */
[----:B---3--:R-:W-:Y:S04]  /*4fa70*/  STL [R1+0x50c8], R146 ;  /* 0x0050c89201007387 */ /* 0x008fe80000100800 */
[----:B------:R3:W-:Y:S04]  /*4fa80*/  STL [R1+0x50c4], R147 ;  /* 0x0050c49301007387 */ /* 0x0007e80000100800 */
[----:B----4-:R-:W-:Y:S04]  /*4fa90*/  STL [R1+0x50d0], R142 ;  /* 0x0050d08e01007387 */ /* 0x010fe80000100800 */
[----:B------:R4:W-:Y:S04]  /*4faa0*/  STL [R1+0x50cc], R143 ;  /* 0x0050cc8f01007387 */ /* 0x0009e80000100800 */
[----:B------:R-:W-:Y:S04]  /*4fab0*/  STL [R1+0x50d8], R138 ;  /* 0x0050d88a01007387 */ /* 0x000fe80000100800 */
[----:B------:R-:W-:Y:S04]  /*4fac0*/  STL [R1+0x50d4], R139 ;  /* 0x0050d48b01007387 */ /* 0x000fe80000100800 */
[----:B------:R1:W-:Y:S04]  /*4fad0*/  STL [R1+0x50e0], R134 ;  /* 0x0050e08601007387 */ /* 0x0003e80000100800 */
[----:B------:R1:W-:Y:S04]  /*4fae0*/  STL [R1+0x50dc], R135 ;  /* 0x0050dc8701007387 */ /* 0x0003e80000100800 */
[----:B------:R-:W-:Y:S04]  /*4faf0*/  STL [R1+0x5028], R130 ;  /* 0x0050288201007387 */ /* 0x000fe80000100800 */
[----:B------:R-:W-:Y:S04]  /*4fb00*/  STL [R1+0x5024], R131 ;  /* 0x0050248301007387 */ /* 0x000fe80000100800 */
[----:B------:R-:W-:Y:S04]  /*4fb10*/  STL [R1+0x5004], R126 ;  /* 0x0050047e01007387 */ /* 0x000fe80000100800 */
[----:B------:R-:W-:Y:S01]  /*4fb20*/  STL [R1+0x5000], R127 ;  /* 0x0050007f01007387 */ /* 0x000fe20000100800 */
[----:B------:R-:W-:-:S03]  /*4fb30*/  MOV R234, R21 ;  /* 0x0000001500ea7202 */ /* 0x000fc60000000f00 */
[----:B------:R-:W-:Y:S01]  /*4fb40*/  STL [R1+0x500c], R122 ;  /* 0x00500c7a01007387 */ /* 0x000fe20000100800 */
[----:B------:R-:W-:-:S03]  /*4fb50*/  IMAD.MOV.U32 R235, RZ, RZ, R20 ;  /* 0x000000ffffeb7224 */ /* 0x000fc600078e0014 */
[----:B------:R-:W-:Y:S04]  /*4fb60*/  STL [R1+0x5008], R123 ;  /* 0x0050087b01007387 */ /* 0x000fe80000100800 */
[----:B------:R-:W-:Y:S04]  /*4fb70*/  STL [R1+0x4fe4], R118 ;  /* 0x004fe47601007387 */ /* 0x000fe80000100800 */
[----:B------:R-:W-:Y:S04]  /*4fb80*/  STL [R1+0x4fe0], R119 ;  /* 0x004fe07701007387 */ /* 0x000fe80000100800 */
[----:B------:R-:W-:Y:S04]  /*4fb90*/  STL [R1+0x4fec], R114 ;  /* 0x004fec7201007387 */ /* 0x000fe80000100800 */
[----:B------:R-:W-:Y:S04]  /*4fba0*/  STL [R1+0x4fe8], R115 ;  /* 0x004fe87301007387 */ /* 0x000fe80000100800 */
[----:B------:R-:W-:Y:S01]  /*4fbb0*/  STL [R1+0x4ff0], R110 ;  /* 0x004ff06e01007387 */ /* 0x000fe20000100800 */
[----:B------:R-:W-:Y:S03]  /*4fbc0*/  HMMA.1688.F32.TF32 R24, R248, R8, R232 ;  /* 0x00000008f818723c */ /* 0x000fe600000810e8 */
[----:B------:R-:W-:Y:S04]  /*4fbd0*/  STL [R1+0x4fdc], R111 ;  /* 0x004fdc6f01007387 */ /* 0x000fe80000100800 */
[----:B------:R-:W-:Y:S04]  /*4fbe0*/  STL [R1+0x4708], R5 ;  /* 0x0047080501007387 */ /* 0x000fe80000100800 */
[----:B------:R-:W-:Y:S04]  /*4fbf0*/  STL.64 [R1+0xdc0], R28 ;  /* 0x000dc01c01007387 */ /* 0x000fe80000100a00 */
[----:B------:R-:W-:Y:S04]  /*4fc00*/  STL.64 [R1+0xdc8], R30 ;  /* 0x000dc81e01007387 */ /* 0x000fe80000100a00 */
[----:B------:R-:W2:Y:S04]  /*4fc10*/  LDL.LU R232, [R1+0x2f60] ;  /* 0x002f600001e87983 */ /* 0x000ea80000300800 */
[----:B------:R-:W2:Y:S04]  /*4fc20*/  LDL.LU R233, [R1+0x2f64] ;  /* 0x002f640001e97983 */ /* 0x000ea80000300800 */
[----:B------:R-:W2:Y:S04]  /*4fc30*/  LDL.LU R234, [R1+0x2f68] ;  /* 0x002f680001ea7983 */ /* 0x000ea80000300800 */
[----:B------:R-:W2:Y:S01]  /*4fc40*/  LDL.LU R235, [R1+0x2f6c] ;  /* 0x002f6c0001eb7983 */ /* 0x000ea20000300800 */
[----:B------:R-:W-:Y:S01]  /*4fc50*/  IMAD.MOV.U32 R187, RZ, RZ, R27 ;  /* 0x000000ffffbb7224 */ /* 0x000fe200078e001b */
[----:B------:R-:W-:Y:S01]  /*4fc60*/  MOV R183, R25 ;  /* 0x0000001900b77202 */ /* 0x000fe20000000f00 */
[----:B------:R-:W-:Y:S01]  /*4fc70*/  IMAD.MOV.U32 R186, RZ, RZ, R26 ;  /* 0x000000ffffba7224 */ /* 0x000fe200078e001a */
[----:B------:R-:W-:Y:S01]  /*4fc80*/  LDS R20, [R3+0x8080] ;  /* 0x0080800003147984 */ /* 0x000fe20000000800 */
[----:B------:R-:W-:-:S03]  /*4fc90*/  IMAD.MOV.U32 R182, RZ, RZ, R24 ;  /* 0x000000ffffb67224 */ /* 0x000fc600078e0018 */
[----:B------:R1:W-:Y:S01]  /*4fca0*/  STL [R1+0x50f0], R187 ;  /* 0x0050f0bb01007387 */ /* 0x0003e20000100800 */
[----:B------:R-:W-:Y:S03]  /*4fcb0*/  HMMA.1688.F32.TF32 R24, R248, R200, R228 ;  /* 0x000000c8f818723c */ /* 0x000fe600000810e4 */
[----:B------:R1:W-:Y:S04]  /*4fcc0*/  STL [R1+0x50ec], R186 ;  /* 0x0050ecba01007387 */ /* 0x0003e80000100800 */
[----:B------:R1:W-:Y:S04]  /*4fcd0*/  STL [R1+0x50e8], R183 ;  /* 0x0050e8b701007387 */ /* 0x0003e80000100800 */
[----:B------:R1:W-:Y:S04]  /*4fce0*/  STL [R1+0x50e4], R182 ;  /* 0x0050e4b601007387 */ /* 0x0003e80000100800 */
[----:B------:R-:W3:Y:S04]  /*4fcf0*/  LDL.LU R228, [R1+0x2f50] ;  /* 0x002f500001e47983 */ /* 0x000ee80000300800 */
[----:B------:R-:W3:Y:S04]  /*4fd00*/  LDL.LU R229, [R1+0x2f54] ;  /* 0x002f540001e57983 */ /* 0x000ee80000300800 */
[----:B------:R-:W3:Y:S04]  /*4fd10*/  LDL.LU R230, [R1+0x2f58] ;  /* 0x002f580001e67983 */ /* 0x000ee80000300800 */
[----:B------:R-:W3:Y:S01]  /*4fd20*/  LDL.LU R231, [R1+0x2f5c] ;  /* 0x002f5c0001e77983 */ /* 0x000ee20000300800 */
[----:B------:R-:W-:-:S02]  /*4fd30*/  IMAD.MOV.U32 R179, RZ, RZ, R27 ;  /* 0x000000ffffb37224 */ /* 0x000fc400078e001b */
[----:B------:R-:W-:Y:S01]  /*4fd40*/  IMAD.MOV.U32 R178, RZ, RZ, R26 ;  /* 0x000000ffffb27224 */ /* 0x000fe200078e001a */
[----:B------:R-:W1:Y:S01]  /*4fd50*/  LDS R21, [R4+0x8080] ;  /* 0x0080800004157984 */ /* 0x000e620000000800 */
[----:B------:R-:W-:Y:S02]  /*4fd60*/  IMAD.MOV.U32 R175, RZ, RZ, R25 ;  /* 0x000000ffffaf7224 */ /* 0x000fe400078e0019 */
[----:B------:R-:W-:Y:S01]  /*4fd70*/  IMAD.MOV.U32 R174, RZ, RZ, R24 ;  /* 0x000000ffffae7224 */ /* 0x000fe200078e0018 */
[----:B------:R1:W-:Y:S01]  /*4fd80*/  STL [R1+0x5100], R179 ;  /* 0x005100b301007387 */ /* 0x0003e20000100800 */
[----:B------:R-:W-:Y:S03]  /*4fd90*/  HMMA.1688.F32.TF32 R24, R248, R196, R244 ;  /* 0x000000c4f818723c */ /* 0x000fe600000810f4 */
[----:B------:R1:W-:Y:S04]  /*4fda0*/  STL [R1+0x50fc], R178 ;  /* 0x0050fcb201007387 */ /* 0x0003e80000100800 */
[----:B------:R1:W-:Y:S04]  /*4fdb0*/  STL [R1+0x50f8], R175 ;  /* 0x0050f8af01007387 */ /* 0x0003e80000100800 */
[----:B------:R1:W-:Y:S04]  /*4fdc0*/  STL [R1+0x50f4], R174 ;  /* 0x0050f4ae01007387 */ /* 0x0003e80000100800 */
[----:B------:R-:W4:Y:S04]  /*4fdd0*/  LDL.LU R244, [R1+0x2f40] ;  /* 0x002f400001f47983 */ /* 0x000f280000300800 */
[----:B------:R-:W4:Y:S04]  /*4fde0*/  LDL.LU R245, [R1+0x2f44] ;  /* 0x002f440001f57983 */ /* 0x000f280000300800 */
[----:B------:R-:W4:Y:S04]  /*4fdf0*/  LDL.LU R246, [R1+0x2f48] ;  /* 0x002f480001f67983 */ /* 0x000f280000300800 */
[----:B------:R-:W4:Y:S01]  /*4fe00*/  LDL.LU R247, [R1+0x2f4c] ;  /* 0x002f4c0001f77983 */ /* 0x000f220000300800 */
[----:B------:R-:W-:Y:S01]  /*4fe10*/  MOV R190, R24 ;  /* 0x0000001800be7202 */ /* 0x000fe20000000f00 */
[----:B------:R-:W-:-:S02]  /*4fe20*/  IMAD.MOV.U32 R191, RZ, RZ, R25 ;  /* 0x000000ffffbf7224 */ /* 0x000fc400078e0019 */
[----:B------:R-:W-:Y:S02]  /*4fe30*/  IMAD.MOV.U32 R194, RZ, RZ, R26 ;  /* 0x000000ffffc27224 */ /* 0x000fe400078e001a */
[----:B------:R-:W-:-:S05]  /*4fe40*/  IMAD.MOV.U32 R195, RZ, RZ, R27 ;  /* 0x000000ffffc37224 */ /* 0x000fca00078e001b */
[----:B------:R1:W-:Y:S04]  /*4fe50*/  STL [R1+0x5110], R195 ;  /* 0x005110c301007387 */ /* 0x0003e80000100800 */
[----:B------:R1:W-:Y:S04]  /*4fe60*/  STL [R1+0x510c], R194 ;  /* 0x00510cc201007387 */ /* 0x0003e80000100800 */
[----:B------:R1:W-:Y:S04]  /*4fe70*/  STL [R1+0x5108], R191 ;  /* 0x005108bf01007387 */ /* 0x0003e80000100800 */
[----:B------:R1:W-:Y:S01]  /*4fe80*/  STL [R1+0x5104], R190 ;  /* 0x005104be01007387 */ /* 0x0003e20000100800 */
[----:B--2---:R-:W-:Y:S03]  /*4fe90*/  HMMA.1688.F32.TF32 R24, R248, R192, R232 ;  /* 0x000000c0f818723c */ /* 0x004fe600000810e8 */
[----:B------:R-:W2:Y:S04]  /*4fea0*/  LDL.LU R232, [R1+0x2f30] ;  /* 0x002f300001e87983 */ /* 0x000ea80000300800 */
[----:B------:R-:W2:Y:S04]  /*4feb0*/  LDL.LU R233, [R1+0x2f34] ;  /* 0x002f340001e97983 */ /* 0x000ea80000300800 */
[----:B------:R-:W2:Y:S04]  /*4fec0*/  LDL.LU R234, [R1+0x2f38] ;  /* 0x002f380001ea7983 */ /* 0x000ea80000300800 */
[----:B------:R-:W2:Y:S09]  /*4fed0*/  LDL.LU R235, [R1+0x2f3c] ;  /* 0x002f3c0001eb7983 */ /* 0x000eb20000300800 */
[----:B------:R-:W-:Y:S01]  /*4fee0*/  MOV R171, R27 ;  /* 0x0000001b00ab7202 */ /* 0x000fe20000000f00 */
[----:B------:R-:W-:-:S02]  /*4fef0*/  IMAD.MOV.U32 R170, RZ, RZ, R26 ;  /* 0x000000ffffaa7224 */ /* 0x000fc400078e001a */
[----:B------:R-:W-:Y:S02]  /*4ff00*/  IMAD.MOV.U32 R167, RZ, RZ, R25 ;  /* 0x000000ffffa77224 */ /* 0x000fe400078e0019 */
[----:B------:R-:W-:Y:S01]  /*4ff10*/  IMAD.MOV.U32 R166, RZ, RZ, R24 ;  /* 0x000000ffffa67224 */ /* 0x000fe200078e0018 */
[----:B------:R1:W-:Y:S04]  /*4ff20*/  STL [R1+0x5120], R171 ;  /* 0x005120ab01007387 */ /* 0x0003e80000100800 */
[----:B------:R1:W-:Y:S01]  /*4ff30*/  STL [R1+0x511c], R170 ;  /* 0x00511caa01007387 */ /* 0x0003e20000100800 */
[----:B---3--:R-:W-:Y:S03]  /*4ff40*/  HMMA.1688.F32.TF32 R24, R248, R188, R228 ;  /* 0x000000bcf818723c */ /* 0x008fe600000810e4 */
[----:B------:R3:W-:Y:S04]  /*4ff50*/  STL [R1+0x5118], R167 ;  /* 0x005118a701007387 */ /* 0x0007e80000100800 */
[----:B------:R1:W-:Y:S04]  /*4ff60*/  STL [R1+0x5114], R166 ;  /* 0x005114a601007387 */ /* 0x0003e80000100800 */
[----:B------:R-:W3:Y:S04]  /*4ff70*/  LDL.LU R104, [R1+0x2f20] ;  /* 0x002f200001687983 */ /* 0x000ee80000300800 */
[----:B------:R-:W3:Y:S04]  /*4ff80*/  LDL.LU R105, [R1+0x2f24] ;  /* 0x002f240001697983 */ /* 0x000ee80000300800 */
[----:B------:R-:W3:Y:S04]  /*4ff90*/  LDL.LU R106, [R1+0x2f28] ;  /* 0x002f2800016a7983 */ /* 0x000ee80000300800 */
[----:B------:R-:W3:Y:S01]  /*4ffa0*/  LDL.LU R107, [R1+0x2f2c] ;  /* 0x002f2c00016b7983 */ /* 0x000ee20000300800 */
[----:B------:R-:W-:-:S02]  /*4ffb0*/  IMAD.MOV.U32 R163, RZ, RZ, R27 ;  /* 0x000000ffffa37224 */ /* 0x000fc400078e001b */
[----:B------:R-:W-:Y:S02]  /*4ffc0*/  IMAD.MOV.U32 R162, RZ, RZ, R26 ;  /* 0x000000ffffa27224 */ /* 0x000fe400078e001a */
[----:B-1----:R-:W-:Y:S02]  /*4ffd0*/  IMAD.MOV.U32 R159, RZ, RZ, R25 ;  /* 0x000000ffff9f7224 */ /* 0x002fe400078e0019 */
[----:B------:R-:W-:Y:S01]  /*4ffe0*/  IMAD.MOV.U32 R158, RZ, RZ, R24 ;  /* 0x000000ffff9e7224 */ /* 0x000fe200078e0018 */
[----:B------:R1:W-:Y:S04]  /*4fff0*/  STL [R1+0x5130], R163 ;  /* 0x005130a301007387 */ /* 0x0003e80000100800 */
[----:B------:R-:W-:Y:S01]  /*50000*/  STL [R1+0x512c], R162 ;  /* 0x00512ca201007387 */ /* 0x000fe20000100800 */
[----:B----4-:R-:W-:Y:S03]  /*50010*/  HMMA.1688.F32.TF32 R24, R248, R184, R244 ;  /* 0x000000b8f818723c */ /* 0x010fe600000810f4 */
[----:B------:R-:W-:Y:S04]  /*50020*/  STL [R1+0x5128], R159 ;  /* 0x0051289f01007387 */ /* 0x000fe80000100800 */
[----:B------:R4:W-:Y:S04]  /*50030*/  STL [R1+0x5124], R158 ;  /* 0x0051249e01007387 */ /* 0x0009e80000100800 */
        /* <DEDUP_REMOVED lines=8> */
[----:B------:R-:W-:Y:S01]  /*500c0*/  IMAD.MOV.U32 R155, RZ, RZ, R27 ;  /* 0x000000ffff9b7224 */ /* 0x000fe200078e001b */
[----:B------:R-:W-:Y:S01]  /*500d0*/  MOV R154, R26 ;  /* 0x0000001a009a7202 */ /* 0x000fe20000000f00 */
[----:B------:R-:W-:-:S02]  /*500e0*/  IMAD.MOV.U32 R150, RZ, RZ, R24 ;  /* 0x000000ffff967224 */ /* 0x000fc400078e0018 */
[----:B------:R-:W-:Y:S01]  /*500f0*/  IMAD.MOV.U32 R151, RZ, RZ, R25 ;  /* 0x000000ffff977224 */ /* 0x000fe200078e0019 */
        /* <DEDUP_REMOVED lines=9> */
[----:B------:R-:W-:-:S02]  /*50190*/  IMAD.MOV.U32 R198, RZ, RZ, R24 ;  /* 0x000000ffffc67224 */ /* 0x000fc400078e0018 */
[----:B------:R-:W-:Y:S02]  /*501a0*/  IMAD.MOV.U32 R199, RZ, RZ, R25 ;  /* 0x000000ffffc77224 */ /* 0x000fe400078e0019 */
[----:B------:R-:W-:Y:S02]  /*501b0*/  IMAD.MOV.U32 R10, RZ, RZ, R26 ;  /* 0x000000ffff0a7224 */ /* 0x000fe400078e001a */
[----:B------:R-:W-:Y:S02]  /*501c0*/  IMAD.MOV.U32 R11, RZ, RZ, R27 ;  /* 0x000000ffff0b7224 */ /* 0x000fe400078e001b */
[----:B---3--:R-:W-:Y:S03]  /*501d0*/  HMMA.1688.F32.TF32 R24, R248, R176, R104 ;  /* 0x000000b0f818723c */ /* 0x008fe60000081068 */
[----:B------:R3:W-:Y:S04]  /*501e0*/  STL [R1+0x5150], R11 ;  /* 0x0051500b01007387 */ /* 0x0007e80000100800 */
[----:B------:R-:W-:Y:S04]  /*501f0*/  STL [R1+0x514c], R10 ;  /* 0x00514c0a01007387 */ /* 0x000fe80000100800 */
[----:B------:R1:W-:Y:S04]  /*50200*/  STL [R1+0x5148], R199 ;  /* 0x005148c701007387 */ /* 0x0003e80000100800 */
[----:B------:R1:W-:Y:S09]  /*50210*/  STL [R1+0x5144], R198 ;  /* 0x005144c601007387 */ /* 0x0003f20000100800 */
[----:B------:R-:W-:Y:S01]  /*50220*/  IMAD.MOV.U32 R147, RZ, RZ, R27 ;  /* 0x000000ffff937224 */ /* 0x000fe200078e001b */
[----:B------:R-:W-:Y:S01]  /*50230*/  MOV R143, R25 ;  /* 0x00000019008f7202 */ /* 0x000fe20000000f00 */
[----:B------:R-:W-:-:S02]  /*50240*/  IMAD.MOV.U32 R146, RZ, RZ, R26 ;  /* 0x000000ffff927224 */ /* 0x000fc400078e001a */
[----:B------:R-:W-:Y:S01]  /*50250*/  IMAD.MOV.U32 R142, RZ, RZ, R24 ;  /* 0x000000ffff8e7224 */ /* 0x000fe200078e0018 */
[----:B------:R1:W-:Y:S04]  /*50260*/  STL [R1+0x5160], R147 ;  /* 0x0051609301007387 */ /* 0x0003e80000100800 */
[----:B------:R1:W-:Y:S04]  /*50270*/  STL [R1+0x515c], R146 ;  /* 0x00515c9201007387 */ /* 0x0003e80000100800 */
[----:B------:R1:W-:Y:S01]  /*50280*/  STL [R1+0x5158], R143 ;  /* 0x0051588f01007387 */ /* 0x0003e20000100800 */
[----:B----4-:R-:W-:Y:S03]  /*50290*/  HMMA.1688.F32.TF32 R24, R248, R172, R244 ;  /* 0x000000acf818723c */ /* 0x010fe600000810f4 */
[----:B------:R4:W-:Y:S04]  /*502a0*/  STL [R1+0x5154], R142 ;  /* 0x0051548e01007387 */ /* 0x0009e80000100800 */
        /* <DEDUP_REMOVED lines=22> */
[C---:B------:R-:W-:Y:S03]  /*50410*/  HMMA.1688.F32.TF32 R24, R248.reuse, R168, R228 ;  /* 0x000000a8f818723c */ /* 0x040fe600000810e4 */
[----:B------:R-:W4:Y:S04]  /*50420*/  LDL.LU R106, [R1+0x2ea8] ;  /* 0x002ea800016a7983 */ /* 0x000f280000300800 */
[----:B------:R-:W4:Y:S11]  /*50430*/  LDL.LU R107, [R1+0x2eac] ;  /* 0x002eac00016b7983 */ /* 0x000f360000300800 */
[----:B------:R-:W-:Y:S06]  /*50440*/  @!UPT UIADD3 URZ, URZ, URZ, URZ ;  /* 0x0000003f3f3ff290 */ /* 0x000fec000fffe03f */
[----:B------:R-:W-:Y:S01]  /*50450*/  MOV R187, R24 ;  /* 0x0000001800bb7202 */ /* 0x000fe20000000f00 */
[----:B------:R-:W-:Y:S02]  /*50460*/  IMAD.MOV.U32 R186, RZ, RZ, R25 ;  /* 0x000000ffffba7224 */ /* 0x000fe400078e0019 */
[----:B------:R-:W-:Y:S02]  /*50470*/  IMAD.MOV.U32 R183, RZ, RZ, R26 ;  /* 0x000000ffffb77224 */ /* 0x000fe400078e001a */
[----:B------:R-:W-:Y:S02]  /*50480*/  IMAD.MOV.U32 R182, RZ, RZ, R27 ;  /* 0x000000ffffb67224 */ /* 0x000fe400078e001b */
[----:B--2---:R-:W-:Y:S01]  /*50490*/  HMMA.1688.F32.TF32 R24, R248, R164, R232 ;  /* 0x000000a4f818723c */ /* 0x004fe200000810e8 */
        /* <DEDUP_REMOVED lines=8> */
[----:B------:R-:W-:Y:S01]  /*50520*/  IMAD.MOV.U32 R214, RZ, RZ, R24 ;  /* 0x000000ffffd67224 */ /* 0x000fe200078e0018 */
[----:B------:R-:W-:Y:S01]  /*50530*/  MOV R206, R27 ;  /* 0x0000001b00ce7202 */ /* 0x000fe20000000f00 */
[----:B------:R-:W-:-:S02]  /*50540*/  IMAD.MOV.U32 R215, RZ, RZ, R25 ;  /* 0x000000ffffd77224 */ /* 0x000fc400078e0019 */
[----:B------:R-:W-:Y:S02]  /*50550*/  IMAD.MOV.U32 R14, RZ, RZ, R26 ;  /* 0x000000ffff0e7224 */ /* 0x000fe400078e001a */
[C---:B---3--:R-:W-:Y:S01]  /*50560*/  HMMA.1688.F32.TF32 R24, R248.reuse, R160, R244 ;  /* 0x000000a0f818723c */ /* 0x048fe200000810f4 */
[----:B------:R-:W3:Y:S04]  /*50570*/  LDL.LU R244, [R1+0x2e70] ;  /* 0x002e700001f47983 */ /* 0x000ee80000300800 */
[----:B------:R-:W3:Y:S04]  /*50580*/  LDL.LU R245, [R1+0x2e74] ;  /* 0x002e740001f57983 */ /* 0x000ee80000300800 */
[----:B------:R-:W3:Y:S11]  /*50590*/  LDL.LU R246, [R1+0x2e78] ;  /* 0x002e780001f67983 */ /* 0x000ef60000300800 */
[----:B------:R-:W-:Y:S04]  /*505a0*/  @!UPT UIADD3 URZ, URZ, URZ, URZ ;  /* 0x0000003f3f3ff290 */ /* 0x000fe8000fffe03f */
[----:B------:R-:W-:Y:S02]  /*505b0*/  IMAD.MOV.U32 R179, RZ, RZ, R24 ;  /* 0x000000ffffb37224 */ /* 0x000fe400078e0018 */
[----:B------:R-:W-:Y:S02]  /*505c0*/  IMAD.MOV.U32 R178, RZ, RZ, R25 ;  /* 0x000000ffffb27224 */ /* 0x000fe400078e0019 */
[----:B------:R-:W-:Y:S02]  /*505d0*/  IMAD.MOV.U32 R175, RZ, RZ, R26 ;  /* 0x000000ffffaf7224 */ /* 0x000fe400078e001a */
[----:B------:R-:W-:Y:S02]  /*505e0*/  IMAD.MOV.U32 R174, RZ, RZ, R27 ;  /* 0x000000ffffae7224 */ /* 0x000fe400078e001b */
        /* <DEDUP_REMOVED lines=9> */
[----:B------:R-:W-:Y:S02]  /*50680*/  @!UPT UIADD3 URZ, URZ, URZ, URZ ;  /* 0x0000003f3f3ff290 */ /* 0x000fe4000fffe03f */
[----:B------:R-:W-:Y:S02]  /*50690*/  IMAD.MOV.U32 R171, RZ, RZ, R24 ;  /* 0x000000ffffab7224 */ /* 0x000fe400078e0018 */
[----:B------:R-:W-:Y:S02]  /*506a0*/  IMAD.MOV.U32 R170, RZ, RZ, R25 ;  /* 0x000000ffffaa7224 */ /* 0x000fe400078e0019 */
[----:B------:R-:W-:Y:S02]  /*506b0*/  IMAD.MOV.U32 R167, RZ, RZ, R26 ;  /* 0x000000ffffa77224 */ /* 0x000fe400078e001a */
[----:B------:R-:W-:Y:S02]  /*506c0*/  IMAD.MOV.U32 R166, RZ, RZ, R27 ;  /* 0x000000ffffa67224 */ /* 0x000fe400078e001b */
[C---:B------:R-:W-:Y:S01]  /*506d0*/  HMMA.1688.F32.TF32 R24, R248.reuse, R148, R100 ;  /* 0x00000094f818723c */ /* 0x040fe20000081064 */
[----:B------:R-:W-:Y:S11]  /*506e0*/  IMAD.MOV.U32 R247, RZ, RZ, R7 ;  /* 0x000000fffff77224 */ /* 0x000ff600078e0007 */
[----:B------:R-:W-:Y:S11]  /*506f0*/  @!UPT UIADD3 URZ, URZ, URZ, URZ ;  /* 0x0000003f3f3ff290 */ /* 0x000ff6000fffe03f */
[----:B------:R-:W-:Y:S01]  /*50700*/  @!UPT UIADD3 URZ, URZ, URZ, URZ ;  /* 0x0000003f3f3ff290 */ /* 0x000fe2000fffe03f */
[----:B------:R-:W-:Y:S01]  /*50710*/  MOV R210, R24 ;  /* 0x0000001800d27202 */ /* 0x000fe20000000f00 */
[----:B------:R-:W-:Y:S02]  /*50720*/  IMAD.MOV.U32 R211, RZ, RZ, R25 ;  /* 0x000000ffffd37224 */ /* 0x000fe400078e0019 */
[----:B------:R-:W-:Y:S02]  /*50730*/  IMAD.MOV.U32 R7, RZ, RZ, R26 ;  /* 0x000000ffff077224 */ /* 0x000fe400078e001a */
[----:B------:R-:W-:Y:S02]  /*50740*/  IMAD.MOV.U32 R5, RZ, RZ, R27 ;  /* 0x000000ffff057224 */ /* 0x000fe400078e001b */
[C---:B------:R-:W-:Y:S11]  /*50750*/  HMMA.1688.F32.TF32 R24, R248.reuse, R144, R104 ;  /* 0x00000090f818723c */ /* 0x040ff60000081068 */
[----:B------:R-:W-:Y:S11]  /*50760*/  @!UPT UIADD3 URZ, URZ, URZ, URZ ;  /* 0x0000003f3f3ff290 */ /* 0x000ff6000fffe03f */
[----:B------:R-:W-:Y:S02]  /*50770*/  @!UPT UIADD3 URZ, URZ, URZ, URZ ;  /* 0x0000003f3f3ff290 */ /* 0x000fe4000fffe03f */
[----:B-1----:R-:W-:Y:S01]  /*50780*/  IMAD.MOV.U32 R163, RZ, RZ, R24 ;  /* 0x000000ffffa37224 */ /* 0x002fe200078e0018 */
[----:B------:R-:W-:Y:S01]  /*50790*/  MOV R158, R27 ;  /* 0x0000001b009e7202 */ /* 0x000fe20000000f00 */
[----:B------:R-:W-:Y:S02]  /*507a0*/  IMAD.MOV.U32 R162, RZ, RZ, R25 ;  /* 0x000000ffffa27224 */ /* 0x000fe400078e0019 */
[----:B------:R-:W-:Y:S02]  /*507b0*/  IMAD.MOV.U32 R159, RZ, RZ, R26 ;  /* 0x000000ffff9f7224 */ /* 0x000fe400078e001a */
[----:B--2---:R-:W-:Y:S01]  /*507c0*/  HMMA.1688.F32.TF32 R24, R248, R140, R232 ;  /* 0x0000008cf818723c */ /* 0x004fe200000810e8 */
        /* <DEDUP_REMOVED lines=18> */
[----:B------:R-:W-:Y:S02]  /*508f0*/  IMAD.MOV.U32 R151, RZ, RZ, R26 ;  /* 0x000000ffff977224 */ /* 0x000fe400078e001a */
[----:B------:R-:W-:Y:S01]  /*50900*/  IMAD.MOV.U32 R150, RZ, RZ, R27 ;  /* 0x000000ffff967224 */ /* 0x000fe200078e001b */
[----:B------:R-:W4:Y:S01]  /*50910*/  LDL.LU R84, [R1+0x2e40] ;  /* 0x002e400001547983 */ /* 0x000f220000300800 */
[----:B------:R-:W-:Y:S03]  /*50920*/  HMMA.1688.F32.TF32 R24, R248, R136, R228 ;  /* 0x00000088f818723c */ /* 0x000fe600000810e4 */
[----:B------:R-:W4:Y:S04]  /*50930*/  LDL.LU R85, [R1+0x2e44] ;  /* 0x002e440001557983 */ /* 0x000f280000300800 */
[----:B------:R-:W4:Y:S04]  /*50940*/  LDL.LU R86, [R1+0x2e48] ;  /* 0x002e480001567983 */ /* 0x000f280000300800 */
[----:B------:R-:W4:Y:S04]  /*50950*/  LDL.LU R87, [R1+0x2e4c] ;  /* 0x002e4c0001577983 */ /* 0x000f280000300800 */
[----:B------:R-:W4:Y:S04]  /*50960*/  LDL.LU R92, [R1+0x2e20] ;  /* 0x002e2000015c7983 */ /* 0x000f280000300800 */
[----:B------:R-:W4:Y:S04]  /*50970*/  LDL.LU R93, [R1+0x2e24] ;  /* 0x002e2400015d7983 */ /* 0x000f280000300800 */
[----:B------:R-:W4:Y:S01]  /*50980*/  LDL.LU R94, [R1+0x2e28] ;  /* 0x002e2800015e7983 */ /* 0x000f220000300800 */
[----:B------:R-:W-:Y:S01]  /*50990*/  IMAD.MOV.U32 R11, RZ, RZ, R24 ;  /* 0x000000ffff0b7224 */ /* 0x000fe200078e0018 */
[----:B------:R-:W-:-:S02]  /*509a0*/  MOV R199, R26 ;  /* 0x0000001a00c77202 */ /* 0x000fc40000000f00 */
[----:B------:R-:W4:Y:S01]  /*509b0*/  LDL.LU R95, [R1+0x2e2c] ;  /* 0x002e2c00015f7983 */ /* 0x000f220000300800 */
[----:B------:R-:W-:Y:S02]  /*509c0*/  IMAD.MOV.U32 R10, RZ, RZ, R25 ;  /* 0x000000ffff0a7224 */ /* 0x000fe400078e0019 */
[----:B------:R-:W-:Y:S02]  /*509d0*/  IMAD.MOV.U32 R198, RZ, RZ, R27 ;  /* 0x000000ffffc67224 */ /* 0x000fe400078e001b */
[----:B---3--:R-:W-:Y:S01]  /*509e0*/  HMMA.1688.F32.TF32 R24, R248, R132, R244 ;  /* 0x00000084f818723c */ /* 0x008fe200000810f4 */
        /* <DEDUP_REMOVED lines=17> */
[----:B------:R-:W-:Y:S02]  /*50b00*/  IMAD.MOV.U32 R146, RZ, RZ, R25 ;  /* 0x000000ffff927224 */ /* 0x000fe400078e0019 */
[----:B------:R-:W-:Y:S02]  /*50b10*/  IMAD.MOV.U32 R143, RZ, RZ, R26 ;  /* 0x000000ffff8f7224 */ /* 0x000fe400078e001a */
[----:B------:R-:W-:Y:S02]  /*50b20*/  IMAD.MOV.U32 R142, RZ, RZ, R27 ;  /* 0x000000ffff8e7224 */ /* 0x000fe400078e001b */
[----:B--2---:R-:W-:Y:S01]  /*50b30*/  HMMA.1688.F32.TF32 R24, R248, R128, R232 ;  /* 0x00000080f818723c */ /* 0x004fe200000810e8 */
[----:B------:R-:W2:Y:S04]  /*50b40*/  LDL.LU R232, [R1+0x2de0] ;  /* 0x002de00001e87983 */ /* 0x000ea80000300800 */
[----:B------:R-:W2:Y:S02]  /*50b50*/  LDL.LU R233, [R1+0x2de4] ;  /* 0x002de40001e97983 */ /* 0x000ea40000300800 */
[----:B------:R-:W-:-:S02]  /*50b60*/  IMAD.MOV.U32 R234, RZ, RZ, R17 ;  /* 0x000000ffffea7224 */ /* 0x000fc400078e0011 */
[----:B------:R-:W-:Y:S11]  /*50b70*/  IMAD.MOV.U32 R235, RZ, RZ, R16 ;  /* 0x000000ffffeb7224 */ /* 0x000ff600078e0010 */
[----:B------:R-:W-:Y:S04]  /*50b80*/  @!UPT UIADD3 URZ, URZ, URZ, URZ ;  /* 0x0000003f3f3ff290 */ /* 0x000fe8000fffe03f */
[----:B------:R-:W-:Y:S01]  /*50b90*/  IMAD.MOV.U32 R207, RZ, RZ, R24 ;  /* 0x000000ffffcf7224 */ /* 0x000fe200078e0018 */
[----:B------:R-:W-:Y:S01]  /*50ba0*/  MOV R15, R25 ;  /* 0x00000019000f7202 */ /* 0x000fe20000000f00 */
[----:B------:R-:W-:Y:S02]  /*50bb0*/  IMAD.MOV.U32 R202, RZ, RZ, R26 ;  /* 0x000000ffffca7224 */ /* 0x000fe400078e001a */
[----:B------:R-:W-:Y:S02]  /*50bc0*/  IMAD.MOV.U32 R203, RZ, RZ, R27 ;  /* 0x000000ffffcb7224 */ /* 0x000fe400078e001b */
[C---:B----4-:R-:W-:Y:S08]  /*50bd0*/  HMMA.1688.F32.TF32 R24, R248.reuse, R116, R88 ;  /* 0x00000074f818723c */ /* 0x050ff00000081058 */
[C---:B------:R-:W-:Y:S08]  /*50be0*/  HMMA.1688.F32.TF32 R16, R248.reuse, R124, R80 ;  /* 0x0000007cf810723c */ /* 0x040ff00000081050 */
[C---:B------:R-:W-:Y:S11]  /*50bf0*/  HMMA.1688.F32.TF32 R28, R248.reuse, R120, R84 ;  /* 0x00000078f81c723c */ /* 0x040ff60000081054 */
[----:B------:R-:W-:Y:S04]  /*50c00*/  @!UPT UIADD3 URZ, URZ, URZ, URZ ;  /* 0x0000003f3f3ff290 */ /* 0x000fe8000fffe03f */
[----:B------:R-:W-:Y:S01]  /*50c10*/  STL [R1+0x30], R16 ;  /* 0x0000301001007387 */ /* 0x000fe20000100800 */
[----:B------:R-:W-:Y:S02]  /*50c20*/  IMAD.MOV.U32 R130, RZ, RZ, R17 ;  /* 0x000000ffff827224 */ /* 0x000fe400078e0011 */
[----:B------:R-:W-:Y:S01]  /*50c30*/  IMAD.MOV.U32 R131, RZ, RZ, R18 ;  /* 0x000000ffff837224 */ /* 0x000fe200078e0012 */
[----:B------:R1:W-:Y:S02]  /*50c40*/  STL [R1+0x3c], R19 ;  /* 0x00003c1301007387 */ /* 0x0003e40000100800 */
[C---:B-1----:R-:W-:Y:S02]  /*50c50*/  HMMA.1688.F32.TF32 R16, R248.reuse, R112, R92 ;  /* 0x00000070f810723c */ /* 0x042fe4000008105c */
[----:B------:R-:W-:Y:S06]  /*50c60*/  STL.64 [R1+0x20], R28 ;  /* 0x0000201c01007387 */ /* 0x000fec0000100a00 */
[----:B------:R-:W-:Y:S01]  /*50c70*/  HMMA.1688.F32.TF32 R248, R248, R108, R96 ;  /* 0x0000006cf8f8723c */ /* 0x000fe20000081060 */
[----:B------:R-:W-:Y:S04]  /*50c80*/  STL.64 [R1+0x28], R30 ;  /* 0x0000281e01007387 */ /* 0x000fe80000100a00 */
[----:B------:R-:W-:Y:S03]  /*50c90*/  STL.64 [R1+0x10], R24 ;  /* 0x0000101801007387 */ /* 0x000fe60000100a00 */
[C---:B---3--:R-:W-:Y:S01]  /*50ca0*/  HMMA.1688.F32.TF32 R244, R20.reuse, R224, R244 ;  /* 0x000000e014f4723c */ /* 0x048fe200000810f4 */
[----:B------:R1:W-:Y:S07]  /*50cb0*/  STL.64 [R1+0x18], R26 ;  /* 0x0000181a01007387 */ /* 0x0003ee0000100a00 */
[----:B-1----:R-:W-:Y:S07]  /*50cc0*/  HMMA.1688.F32.TF32 R24, R20, R220, R100 ;  /* 0x000000dc1418723c */ /* 0x002fee0000081064 */
[----:B------:R-:W-:Y:S04]  /*50cd0*/  STL [R1+0x5010], R248 ;  /* 0x005010f801007387 */ /* 0x000fe80000100800 */
[----:B------:R-:W-:Y:S04]  /*50ce0*/  STL.64 [R1], R16 ;  /* 0x0000001001007387 */ /* 0x000fe80000100a00 */
[----:B------:R-:W-:Y:S04]  /*50cf0*/  STL.64 [R1+0x8], R18 ;  /* 0x0000081201007387 */ /* 0x000fe80000100a00 */
[----:B------:R-:W-:Y:S04]  /*50d00*/  STL [R1+0x4ffc], R249 ;  /* 0x004ffcf901007387 */ /* 0x000fe80000100800 */
[----:B------:R-:W-:Y:S04]  /*50d10*/  STL [R1+0x4ff8], R250 ;  /* 0x004ff8fa01007387 */ /* 0x000fe80000100800 */
[----:B------:R-:W-:Y:S04]  /*50d20*/  STL [R1+0x4ff4], R251 ;  /* 0x004ff4fb01007387 */ /* 0x000fe80000100800 */
[----:B------:R-:W-:Y:S04]  /*50d30*/  STL [R1+0x501c], R244 ;  /* 0x00501cf401007387 */ /* 0x000fe80000100800 */
[----:B------:R-:W-:Y:S01]  /*50d40*/  STL [R1+0x5018], R245 ;  /* 0x005018f501007387 */ /* 0x000fe20000100800 */
[----:B------:R-:W-:-:S03]  /*50d50*/  MOV R122, R27 ;  /* 0x0000001b007a7202 */ /* 0x000fc60000000f00 */
[----:B------:R-:W-:Y:S04]  /*50d60*/  STL [R1+0x5014], R246 ;  /* 0x005014f601007387 */ /* 0x000fe80000100800 */
[----:B------:R-:W-:Y:S04]  /*50d70*/  STL [R1+0x4fd8], R247 ;  /* 0x004fd8f701007387 */ /* 0x000fe80000100800 */
[----:B------:R-:W-:Y:S04]  /*50d80*/  STL.64 [R1+0xc80], R24 ;  /* 0x000c801801007387 */ /* 0x000fe80000100a00 */
[----:B------:R1:W-:Y:S04]  /*50d90*/  STL [R1+0xc88], R26 ;  /* 0x000c881a01007387 */ /* 0x0003e80000100800 */
[----:B------:R-:W-:Y:S04]  /*50da0*/  LDS R16, [R3+0x8100] ;  /* 0x0081000003107984 */ /* 0x000fe80000000800 */
[----:B------:R-:W-:Y:S01]  /*50db0*/  LDS R18, [R3+0xa100] ;  /* 0x00a1000003127984 */ /* 0x000fe20000000800 */
[C---:B-1----:R-:W-:Y:S03]  /*50dc0*/  HMMA.1688.F32.TF32 R24, R20.reuse, R216, R104 ;  /* 0x000000d81418723c */ /* 0x042fe60000081068 */
[----:B------:R-:W-:Y:S04]  /*50dd0*/  LDS R17, [R4+0x8100] ;  /* 0x0081000004117984 */ /* 0x000fe80000000800 */
[----:B------:R-:W1:Y:S11]  /*50de0*/  LDS R19, [R4+0xa100] ;  /* 0x00a1000004137984 */ /* 0x000e760000000800 */
[----:B------:R-:W-:Y:S06]  /*50df0*/  @!UPT UIADD3 URZ, URZ, URZ, URZ ;  /* 0x0000003f3f3ff290 */ /* 0x000fec000fffe03f */
[----:B------:R-:W-:Y:S02]  /*50e00*/  IMAD.MOV.U32 R244, RZ, RZ, R24 ;  /* 0x000000fffff47224 */ /* 0x000fe400078e0018 */
[----:B------:R-:W-:Y:S02]  /*50e10*/  IMAD.MOV.U32 R245, RZ, RZ, R25 ;  /* 0x000000fffff57224 */ /* 0x000fe400078e0019 */
[----:B------:R-:W-:Y:S02]  /*50e20*/  IMAD.MOV.U32 R246, RZ, RZ, R26 ;  /* 0x000000fffff67224 */ /* 0x000fe400078e001a */
[----:B------:R-:W-:Y:S02]  /*50e30*/  IMAD.MOV.U32 R248, RZ, RZ, R27 ;  /* 0x000000fffff87224 */ /* 0x000fe400078e001b */
[----:B------:R-:W-:Y:S01]  /*50e40*/  HMMA.1688.F32.TF32 R24, R20, R212, R228 ;  /* 0x000000d41418723c */ /* 0x000fe200000810e4 */
[----:B------:R3:W-:Y:S11]  /*50e50*/  STL [R1+0x5020], R122 ;  /* 0x0050207a01007387 */ /* 0x0007f60000100800 */
[----:B------:R-:W-:Y:S11]  /*50e60*/  @!UPT UIADD3 URZ, URZ, URZ, URZ ;  /* 0x0000003f3f3ff290 */ /* 0x000ff6000fffe03f */
[----:B------:R-:W-:Y:S04]  /*50e70*/  STL.64 [R1+0xc60], R24 ;  /* 0x000c601801007387 */ /* 0x000fe80000100a00 */
        /* <DEDUP_REMOVED lines=69> */
[----:B---3--:R-:W-:-:S02]  /*512d0*/  IMAD.MOV.U32 R122, RZ, RZ, R27 ;  /* 0x000000ffff7a7224 */ /* 0x008fc400078e001b */
[----:B--2---:R-:W-:Y:S01]  /*512e0*/  HMMA.1688.F32.TF32 R24, R20, R208, R232 ;  /* 0x000000d01418723c */ /* 0x004fe200000810e8 */
[----:B------:R-:W2:Y:S04]  /*512f0*/  LDL.LU R232, [R1+0x2cc0] ;  /* 0x002cc00001e87983 */ /* 0x000ea80000300800 */
[----:B------:R-:W2:Y:S04]  /*51300*/  LDL.LU R233, [R1+0x2cc4] ;  /* 0x002cc40001e97983 */ /* 0x000ea80000300800 */
[----:B------:R-:W2:Y:S04]  /*51310*/  LDL.LU R234, [R1+0x2cc8] ;  /* 0x002cc80001ea7983 */ /* 0x000ea80000300800 */
[----:B------:R-:W2:Y:S11]  /*51320*/  LDL.LU R235, [R1+0x2ccc] ;  /* 0x002ccc0001eb7983 */ /* 0x000eb60000300800 */
[----:B------:R-:W-:Y:S01]  /*51330*/  IMAD.MOV.U32 R123, RZ, RZ, R24 ;  /* 0x000000ffff7b7224 */ /* 0x000fe200078e0018 */
[----:B------:R-:W-:Y:S01]  /*51340*/  MOV R126, R25 ;  /* 0x00000019007e7202 */ /* 0x000fe20000000f00 */
[----:B------:R-:W-:-:S02]  /*51350*/  IMAD.MOV.U32 R127, RZ, RZ, R26 ;  /* 0x000000ffff7f7224 */ /* 0x000fc400078e001a */
[----:B------:R-:W-:Y:S02]  /*51360*/  IMAD.MOV.U32 R249, RZ, RZ, R27 ;  /* 0x000000fffff97224 */ /* 0x000fe400078e001b */
[C---:B----4-:R-:W-:Y:S11]  /*51370*/  HMMA.1688.F32.TF32 R24, R20.reuse, R204, R44 ;  /* 0x000000cc1418723c */ /* 0x050ff6000008102c */
[----:B------:R-:W-:Y:S11]  /*51380*/  @!UPT UIADD3 URZ, URZ, URZ, URZ ;  /* 0x0000003f3f3ff290 */ /* 0x000ff6000fffe03f */
[----:B------:R-:W-:Y:S02]  /*51390*/  @!UPT UIADD3 URZ, URZ, URZ, URZ ;  /* 0x0000003f3f3ff290 */ /* 0x000fe4000fffe03f */
[----:B------:R-:W-:Y:S02]  /*513a0*/  IMAD.MOV.U32 R250, RZ, RZ, R24 ;  /* 0x000000fffffa7224 */ /* 0x000fe400078e0018 */
[----:B------:R-:W-:Y:S02]  /*513b0*/  IMAD.MOV.U32 R251, RZ, RZ, R25 ;  /* 0x000000fffffb7224 */ /* 0x000fe400078e0019 */
[----:B------:R-:W-:Y:S02]  /*513c0*/  IMAD.MOV.U32 R110, RZ, RZ, R26 ;  /* 0x000000ffff6e7224 */ /* 0x000fe400078e001a */
[----:B------:R-:W-:Y:S02]  /*513d0*/  IMAD.MOV.U32 R114, RZ, RZ, R27 ;  /* 0x000000ffff727224 */ /* 0x000fe400078e001b */
[C---:B------:R-:W-:Y:S01]  /*513e0*/  HMMA.1688.F32.TF32 R24, R20.reuse, R12, R48 ;  /* 0x0000000c1418723c */ /* 0x040fe20000081030 */
[----:B------:R-:W-:Y:S11]  /*513f0*/  STL.64 [R1+0x51a8], R250 ;  /* 0x0051a8fa01007387 */ /* 0x000ff60000100a00 */
[----:B------:R-:W-:Y:S11]  /*51400*/  @!UPT UIADD3 URZ, URZ, URZ, URZ ;  /* 0x0000003f3f3ff290 */ /* 0x000ff6000fffe03f */
[----:B------:R-:W-:Y:S01]  /*51410*/  @!UPT UIADD3 URZ, URZ, URZ, URZ ;  /* 0x0000003f3f3ff290 */ /* 0x000fe2000fffe03f */
[----:B------:R-:W-:Y:S01]  /*51420*/  MOV R115, R24 ;  /* 0x0000001800737202 */ /* 0x000fe20000000f00 */
[----:B------:R-:W-:Y:S02]  /*51430*/  IMAD.MOV.U32 R118, RZ, RZ, R25 ;  /* 0x000000ffff767224 */ /* 0x000fe400078e0019 */
[----:B------:R-:W-:Y:S02]  /*51440*/  IMAD.MOV.U32 R119, RZ, RZ, R26 ;  /* 0x000000ffff777224 */ /* 0x000fe400078e001a */
[----:B------:R-:W-:Y:S02]  /*51450*/  IMAD.MOV.U32 R111, RZ, RZ, R27 ;  /* 0x000000ffff6f7224 */ /* 0x000fe400078e001b */
[C---:B------:R-:W-:Y:S01]  /*51460*/  HMMA.1688.F32.TF32 R24, R20.reuse, R8, R52 ;  /* 0x000000081418723c */ /* 0x040fe20000081034 */
[----:B------:R-:W-:Y:S07]  /*51470*/  STL.64 [R1+0x51a0], R248 ;  /* 0x0051a0f801007387 */ /* 0x000fee0000100a00 */
[C---:B------:R-:W-:Y:S08]  /*51480*/  HMMA.1688.F32.TF32 R32, R20.reuse, R200, R56 ;  /* 0x000000c81420723c */ /* 0x040ff00000081038 */
[----:B------:R-:W-:Y:S07]  /*51490*/  HMMA.1688.F32.TF32 R28, R20, R196, R60 ;  /* 0x000000c4141c723c */ /* 0x000fee000008103c */
[----:B------:R-:W-:Y:S01]  /*514a0*/  STL [R1+0xc24], R25 ;  /* 0x000c241901007387 */ /* 0x000fe20000100800 */
[----:B------:R-:W-:-:S03]  /*514b0*/  IMAD.MOV.U32 R247, RZ, RZ, R24 ;  /* 0x000000fffff77224 */ /* 0x000fc600078e0018 */
[----:B------:R3:W-:Y:S02]  /*514c0*/  STL.64 [R1+0xc28], R26 ;  /* 0x000c281a01007387 */ /* 0x0007e40000100a00 */
[C---:B---3--:R-:W-:Y:S02]  /*514d0*/  HMMA.1688.F32.TF32 R24, R20.reuse, R192, R64 ;  /* 0x000000c01418723c */ /* 0x048fe40000081040 */
[----:B------:R-:W-:Y:S04]  /*514e0*/  STL.64 [R1+0x51b8], R246 ;  /* 0x0051b8f601007387 */ /* 0x000fe80000100a00 */
[----:B------:R-:W-:Y:S04]  /*514f0*/  STL.64 [R1+0x51b0], R244 ;  /* 0x0051b0f401007387 */ /* 0x000fe80000100a00 */
[----:B------:R-:W-:Y:S04]  /*51500*/  STL.64 [R1+0xc10], R32 ;  /* 0x000c102001007387 */ /* 0x000fe80000100a00 */
[----:B------:R3:W-:Y:S04]  /*51510*/  STL.64 [R1+0xc18], R34 ;  /* 0x000c182201007387 */ /* 0x0007e80000100a00 */
[----:B------:R-:W-:Y:S04]  /*51520*/  STL.64 [R1+0xc00], R28 ;  /* 0x000c001c01007387 */ /* 0x000fe80000100a00 */
[----:B------:R4:W-:Y:S01]  /*51530*/  STL.64 [R1+0xc08], R30 ;  /* 0x000c081e01007387 */ /* 0x0009e20000100a00 */
[C---:B---3--:R-:W-:Y:S03]  /*51540*/  HMMA.1688.F32.TF32 R32, R20.reuse, R188, R68 ;  /* 0x000000bc1420723c */ /* 0x048fe60000081044 */
[----:B------:R-:W-:Y:S04]  /*51550*/  STL.64 [R1+0xbf0], R24 ;  /* 0x000bf01801007387 */ /* 0x000fe80000100a00 */
[----:B------:R3:W-:Y:S01]  /*51560*/  STL.64 [R1+0xbf8], R26 ;  /* 0x000bf81a01007387 */ /* 0x0007e20000100a00 */
[C---:B----4-:R-:W-:Y:S08]  /*51570*/  HMMA.1688.F32.TF32 R28, R20.reuse, R184, R72 ;  /* 0x000000b8141c723c */ /* 0x050ff00000081048 */
[C---:B---3--:R-:W-:Y:S07]  /*51580*/  HMMA.1688.F32.TF32 R24, R20.reuse, R180, R76 ;  /* 0x000000b41418723c */ /* 0x048fee000008104c */
        /* <DEDUP_REMOVED lines=26> */
[C---:B--2---:R-:W-:Y:S07]  /*51730*/  HMMA.1688.F32.TF32 R24, R20.reuse, R144, R232 ;  /* 0x000000901418723c */ /* 0x044fee00000810e8 */
        /* <DEDUP_REMOVED lines=62> */
[----:B---3--:R-:W3:Y:S04]  /*51b20*/  LDL.LU R28, [R1+0x2c60] ;  /* 0x002c6000011c7983 */ /* 0x008ee80000300800 */
[----:B------:R-:W3:Y:S04]  /*51b30*/  LDL.LU R29, [R1+0x2c64] ;  /* 0x002c6400011d7983 */ /* 0x000ee80000300800 */
[----:B----4-:R-:W3:Y:S04]  /*51b40*/  LDL.LU R30, [R1+0x2c68] ;  /* 0x002c6800011e7983 */ /* 0x010ee80000300800 */
[----:B------:R-:W3:Y:S04]  /*51b50*/  LDL.LU R31, [R1+0x2c6c] ;  /* 0x002c6c00011f7983 */ /* 0x000ee80000300800 */
[----:B-1----:R-:W4:Y:S04]  /*51b60*/  LDL.LU R24, [R1+0x2c70] ;  /* 0x002c700001187983 */ /* 0x002f280000300800 */
[----:B------:R-:W4:Y:S04]  /*51b70*/  LDL.LU R25, [R1+0x2c74] ;  /* 0x002c740001197983 */ /* 0x000f280000300800 */
[----:B------:R-:W4:Y:S04]  /*51b80*/  LDL.LU R26, [R1+0x2c78] ;  /* 0x002c7800011a7983 */ /* 0x000f280000300800 */
[----:B------:R-:W4:Y:S04]  /*51b90*/  LDL.LU R27, [R1+0x2c7c] ;  /* 0x002c7c00011b7983 */ /* 0x000f280000300800 */
        /* <DEDUP_REMOVED lines=44> */
[C---:B---3--:R-:W-:Y:S08]  /*51e60*/  HMMA.1688.F32.TF32 R28, R20.reuse, R120, R28 ;  /* 0x00000078141c723c */ /* 0x048ff0000008101c */
[C---:B--2---:R-:W-:Y:S08]  /*51e70*/  HMMA.1688.F32.TF32 R240, R20.reuse, R128, R240 ;  /* 0x0000008014f0723c */ /* 0x044ff000000810f0 */
[C---:B----4-:R-:W-:Y:S08]  /*51e80*/  HMMA.1688.F32.TF32 R244, R20.reuse, R140, R244 ;  /* 0x0000008c14f4723c */ /* 0x050ff000000810f4 */
[C---:B------:R-:W-:Y:S11]  /*51e90*/  HMMA.1688.F32.TF32 R248, R20.reuse, R136, R248 ;  /* 0x0000008814f8723c */ /* 0x040ff600000810f8 */
[----:B------:R-:W-:Y:S04]  /*51ea0*/  @!UPT UIADD3 URZ, URZ, URZ, URZ ;  /* 0x0000003f3f3ff290 */ /* 0x000fe8000fffe03f */
[----:B------:R-:W-:Y:S04]  /*51eb0*/  STL.64 [R1+0xe0], R244 ;  /* 0x0000e0f401007387 */ /* 0x000fe80000100a00 */
[----:B------:R1:W-:Y:S02]  /*51ec0*/  STL.64 [R1+0xe8], R246 ;  /* 0x0000e8f601007387 */ /* 0x0003e40000100a00 */
[C---:B-1----:R-:W-:Y:S08]  /*51ed0*/  HMMA.1688.F32.TF32 R244, R20.reuse, R132, R236 ;  /* 0x0000008414f4723c */ /* 0x042ff000000810ec */
[C---:B------:R-:W-:Y:S08]  /*51ee0*/  HMMA.1688.F32.TF32 R236, R20.reuse, R124, R24 ;  /* 0x0000007c14ec723c */ /* 0x040ff00000081018 */
[C---:B------:R-:W-:Y:S01]  /*51ef0*/  HMMA.1688.F32.TF32 R24, R20.reuse, R116, R32 ;  /* 0x000000741418723c */ /* 0x040fe20000081020 */
        /* <DEDUP_REMOVED lines=13> */
[----:B-1----:R-:W-:Y:S08]  /*51fd0*/  HMMA.1688.F32.TF32 R28, R20, R108, R40 ;  /* 0x0000006c141c723c */ /* 0x002ff00000081028 */
[C---:B--2---:R-:W-:Y:S01]  /*51fe0*/  HMMA.1688.F32.TF32 R24, R16.reuse, R224, R44 ;  /* 0x000000e01018723c */ /* 0x044fe2000008102c */
[----:B------:R-:W-:Y:S04]  /*51ff0*/  STL.64 [R1+0x70], R32 ;  /* 0x0000702001007387 */ /* 0x000fe80000100a00 */
[----:B------:R-:W-:Y:S04]  /*52000*/  STL.64 [R1+0x78], R34 ;  /* 0x0000782201007387 */ /* 0x000fe80000100a00 */
[----:B------:R-:W-:Y:S04]  /*52010*/  LDS R20, [R3+0x8180] ;  /* 0x0081800003147984 */ /* 0x000fe80000000800 */
[----:B------:R-:W-:Y:S04]  /*52020*/  LDS R22, [R3+0xa180] ;  /* 0x00a1800003167984 */ /* 0x000fe80000000800 */
[----:B------:R-:W-:Y:S04]  /*52030*/  STL.64 [R1+0x60], R28 ;  /* 0x0000601c01007387 */ /* 0x000fe80000100a00 */
[----:B------:R1:W-:Y:S04]  /*52040*/  STL.64 [R1+0x68], R30 ;  /* 0x0000681e01007387 */ /* 0x0003e80000100a00 */
[----:B------:R-:W-:Y:S04]  /*52050*/  STL.64 [R1+0x50], R24 ;  /* 0x0000501801007387 */ /* 0x000fe80000100a00 */
[----:B------:R2:W-:Y:S01]  /*52060*/  STL.64 [R1+0x58], R26 ;  /* 0x0000581a01007387 */ /* 0x0005e20000100a00 */
[C---:B-1----:R-:W-:Y:S03]  /*52070*/  HMMA.1688.F32.TF32 R28, R16.reuse, R220, R48 ;  /* 0x000000dc101c723c */ /* 0x042fe60000081030 */
[----:B------:R-:W-:Y:S04]  /*52080*/  LDS R21, [R4+0x8180] ;  /* 0x0081800004157984 */ /* 0x000fe80000000800 */
[----:B------:R-:W1:Y:S01]  /*52090*/  LDS R23, [R4+0xa180] ;  /* 0x00a1800004177984 */ /* 0x000e620000000800 */
[C---:B--2---:R-:W-:Y:S08]  /*520a0*/  HMMA.1688.F32.TF32 R24, R16.reuse, R216, R52 ;  /* 0x000000d81018723c */ /* 0x044ff00000081034 */
[C---:B------:R-:W-:Y:S07]  /*520b0*/  HMMA.1688.F32.TF32 R32, R16.reuse, R212, R56 ;  /* 0x000000d41020723c */ /* 0x040fee0000081038 */
        /* <DEDUP_REMOVED lines=15> */
[----:B------:R-:W-:Y:S04]  /*521b0*/  STL.64 [R1+0xb30], R32 ;  /* 0x000b302001007387 */ /* 0x000fe80000100a00 */
[----:B------:R2:W-:Y:S08]  /*521c0*/  STL.64 [R1+0xb38], R34 ;  /* 0x000b382201007387 */ /* 0x0005f00000100a00 */
        /* <DEDUP_REMOVED lines=27> */
[----:B------:R-:W4:Y:S04]  /*52380*/  LDL.LU R100, [R1+0x2a30] ;  /* 0x002a300001647983 */ /* 0x000f280000300800 */
[----:B------:R-:W-:Y:S04]  /*52390*/  STL.64 [R1+0xa90], R28 ;  /* 0x000a901c01007387 */ /* 0x000fe80000100a00 */
[----:B------:R1:W-:Y:S04]  /*523a0*/  STL.64 [R1+0xa98], R30 ;  /* 0x000a981e01007387 */ /* 0x0003e80000100a00 */
        /* <DEDUP_REMOVED lines=45> */
[----:B------:R-:W1:Y:S04]  /*52680*/  LDL.LU R36, [R1+0x2b10] ;  /* 0x002b100001247983 */ /* 0x000e680000300800 */
[----:B------:R-:W1:Y:S04]  /*52690*/  LDL.LU R37, [R1+0x2b14] ;  /* 0x002b140001257983 */ /* 0x000e680000300800 */
[----:B------:R-:W1:Y:S04]  /*526a0*/  LDL.LU R38, [R1+0x2b18] ;  /* 0x002b180001267983 */ /* 0x000e680000300800 */
[----:B------:R-:W1:Y:S04]  /*526b0*/  LDL.LU R39, [R1+0x2b1c] ;  /* 0x002b1c0001277983 */ /* 0x000e680000300800 */
        /* <DEDUP_REMOVED lines=36> */
[C---:B-1----:R-:W-:Y:S08]  /*52900*/  HMMA.1688.F32.TF32 R28, R16.reuse, R156, R36 ;  /* 0x0000009c101c723c */ /* 0x042ff00000081024 */
[C---:B--2---:R-:W-:Y:S08]  /*52910*/  HMMA.1688.F32.TF32 R32, R16.reuse, R160, R32 ;  /* 0x000000a01020723c */ /* 0x044ff00000081020 */
[C---:B---3--:R-:W-:Y:S11]  /*52920*/  HMMA.1688.F32.TF32 R24, R16.reuse, R152, R40 ;  /* 0x000000981018723c */ /* 0x048ff60000081028 */
[----:B------:R-:W-:Y:S04]  /*52930*/  @!UPT UIADD3 URZ, URZ, URZ, URZ ;  /* 0x0000003f3f3ff290 */ /* 0x000fe8000fffe03f */
[----:B------:R-:W-:Y:S04]  /*52940*/  STL.64 [R1+0xa70], R32 ;  /* 0x000a702001007387 */ /* 0x000fe80000100a00 */
[----:B------:R4:W-:Y:S04]  /*52950*/  STL.64 [R1+0xa78], R34 ;  /* 0x000a782201007387 */ /* 0x0009e80000100a00 */
[----:B------:R-:W-:Y:S04]  /*52960*/  STL.64 [R1+0xa60], R28 ;  /* 0x000a601c01007387 */ /* 0x000fe80000100a00 */
[----:B------:R1:W-:Y:S01]  /*52970*/  STL.64 [R1+0xa68], R30 ;  /* 0x000a681e01007387 */ /* 0x0003e20000100a00 */
[C---:B----4-:R-:W-:Y:S03]  /*52980*/  HMMA.1688.F32.TF32 R32, R16.reuse, R148, R44 ;  /* 0x000000941020723c */ /* 0x050fe6000008102c */
[----:B------:R-:W-:Y:S04]  /*52990*/  STL.64 [R1+0xa50], R24 ;  /* 0x000a501801007387 */ /* 0x000fe80000100a00 */
[----:B------:R2:W-:Y:S01]  /*529a0*/  STL.64 [R1+0xa58], R26 ;  /* 0x000a581a01007387 */ /* 0x0005e20000100a00 */
[C---:B-1----:R-:W-:Y:S08]  /*529b0*/  HMMA.1688.F32.TF32 R28, R16.reuse, R144, R48 ;  /* 0x00000090101c723c */ /* 0x042ff00000081030 */
[C---:B--2---:R-:W-:Y:S07]  /*529c0*/  HMMA.1688.F32.TF32 R24, R16.reuse, R140, R52 ;  /* 0x0000008c1018723c */ /* 0x044fee0000081034 */
        /* <DEDUP_REMOVED lines=8> */
[C---:B-1----:R-:W-:Y:S07]  /*52a50*/  HMMA.1688.F32.TF32 R24, R16.reuse, R128, R64 ;  /* 0x000000801018723c */ /* 0x042fee0000081040 */
        /* <DEDUP_REMOVED lines=16> */
[----:B--2---:R-:W-:Y:S03]  /*52b60*/  HMMA.1688.F32.TF32 R28, R16, R108, R84 ;  /* 0x0000006c101c723c */ /* 0x004fe60000081054 */
[----:B------:R-:W-:Y:S04]  /*52b70*/  LDS R16, [R3+0x8200] ;  /* 0x0082000003107984 */ /* 0x000fe80000000800 */
[----:B------:R-:W-:Y:S01]  /*52b80*/  LDS R18, [R3+0xa200] ;  /* 0x00a2000003127984 */ /* 0x000fe20000000800 */
[C---:B-1----:R-:W-:Y:S03]  /*52b90*/  HMMA.1688.F32.TF32 R24, R20.reuse, R224, R88 ;  /* 0x000000e01418723c */ /* 0x042fe60000081058 */
[----:B------:R-:W-:Y:S04]  /*52ba0*/  LDS R17, [R4+0x8200] ;  /* 0x0082000004117984 */ /* 0x000fe80000000800 */
[----:B------:R-:W1:Y:S04]  /*52bb0*/  LDS R19, [R4+0xa200] ;  /* 0x00a2000004137984 */ /* 0x000e680000000800 */
        /* <DEDUP_REMOVED lines=8> */
[C---:B--2---:R-:W-:Y:S07]  /*52c40*/  HMMA.1688.F32.TF32 R24, R20.reuse, R212, R100 ;  /* 0x000000d41418723c */ /* 0x044fee0000081064 */
        /* <DEDUP_REMOVED lines=8> */
[C---:B--2---:R-:W-:Y:S02]  /*52cd0*/  HMMA.1688.F32.TF32 R24, R20.reuse, R208, R104 ;  /* 0x000000d01418723c */ /* 0x044fe40000081068 */
[----:B------:R-:W-:Y:S04]  /*52ce0*/  STL.64 [R1+0x5360], R210 ;  /* 0x005360d201007387 */ /* 0x000fe80000100a00 */
[----:B------:R-:W-:Y:S11]  /*52cf0*/  STL.64 [R1+0x5358], R208 ;  /* 0x005358d001007387 */ /* 0x000ff60000100a00 */
[----:B------:R-:W-:Y:S06]  /*52d00*/  @!UPT UIADD3 URZ, URZ, URZ, URZ ;  /* 0x0000003f3f3ff290 */ /* 0x000fec000fffe03f */
[----:B------:R-:W-:Y:S04]  /*52d10*/  STL.64 [R1+0x970], R24 ;  /* 0x0009701801007387 */ /* 0x000fe80000100a00 */
[----:B------:R2:W-:Y:S02]  /*52d20*/  STL.64 [R1+0x978], R26 ;  /* 0x0009781a01007387 */ /* 0x0005e40000100a00 */
[C---:B--2---:R-:W-:Y:S02]  /*52d30*/  HMMA.1688.F32.TF32 R24, R20.reuse, R204, R228 ;  /* 0x000000cc1418723c */ /* 0x044fe400000810e4 */
[----:B------:R-:W-:Y:S04]  /*52d40*/  STL.64 [R1+0x5350], R206 ;  /* 0x005350ce01007387 */ /* 0x000fe80000100a00 */
[----:B------:R-:W-:Y:S11]  /*52d50*/  STL.64 [R1+0x5348], R204 ;  /* 0x005348cc01007387 */ /* 0x000ff60000100a00 */
[----:B------:R-:W-:Y:S06]  /*52d60*/  @!UPT UIADD3 URZ, URZ, URZ, URZ ;  /* 0x0000003f3f3ff290 */ /* 0x000fec000fffe03f */
[----:B------:R-:W-:Y:S04]  /*52d70*/  STL.64 [R1+0x960], R24 ;  /* 0x0009601801007387 */ /* 0x000fe80000100a00 */
[----:B------:R2:W-:Y:S04]  /*52d80*/  STL.64 [R1+0x968], R26 ;  /* 0x0009681a01007387 */ /* 0x0005e80000100a00 */
[----:B------:R-:W1:Y:S01]  /*52d90*/  LDL.LU R228, [R1+0x2120] ;  /* 0x0021200001e47983 */ /* 0x000e620000300800 */
[C---:B--2---:R-:W-:Y:S11]  /*52da0*/  HMMA.1688.F32.TF32 R24, R20.reuse, R12, R232 ;  /* 0x0000000c1418723c */ /* 0x044ff600000810e8 */
[----:B------:R-:W-:Y:S11]  /*52db0*/  @!UPT UIADD3 URZ, URZ, URZ, URZ ;  /* 0x0000003f3f3ff290 */ /* 0x000ff6000fffe03f */
[----:B------:R-:W-:Y:S01]  /*52dc0*/  @!UPT UIADD3 URZ, URZ, URZ, URZ ;  /* 0x0000003f3f3ff290 */ /* 0x000fe2000fffe03f */
[----:B------:R2:W-:Y:S04]  /*52dd0*/  STL.64 [R1+0x950], R24 ;  /* 0x0009501801007387 */ /* 0x0005e80000100a00 */
[----:B------:R3:W-:Y:S04]  /*52de0*/  STL.64 [R1+0x958], R26 ;  /* 0x0009581a01007387 */ /* 0x0007e80000100a00 */
[----:B------:R-:W1:Y:S04]  /*52df0*/  LDL.LU R229, [R1+0x2124] ;  /* 0x0021240001e57983 */ /* 0x000e680000300800 */
[----:B------:R-:W1:Y:S04]  /*52e00*/  LDL.LU R230, [R1+0x2128] ;  /* 0x0021280001e67983 */ /* 0x000e680000300800 */
[----:B------:R-:W1:Y:S04]  /*52e10*/  LDL.LU R231, [R1+0x212c] ;  /* 0x00212c0001e77983 */ /* 0x000e680000300800 */
        /* <DEDUP_REMOVED lines=104> */
[----:B------:R-:W-:Y:S04]  /*534a0*/  STL.64 [R1+0x5340], R14 ;  /* 0x0053400e01007387 */ /* 0x000fe80000100a00 */
[----:B------:R1:W-:Y:S01]  /*534b0*/  STL.64 [R1+0x5338], R12 ;  /* 0x0053380c01007387 */ /* 0x0003e20000100a00 */
[C---:B----4-:R-:W-:Y:S08]  /*534c0*/  HMMA.1688.F32.TF32 R28, R20.reuse, R184, R28 ;  /* 0x000000b8141c723c */ /* 0x050ff0000008101c */
[C---:B-1----:R-:W-:Y:S08]  /*534d0*/  HMMA.1688.F32.TF32 R12, R20.reuse, R200, R248 ;  /* 0x000000c8140c723c */ /* 0x042ff000000810f8 */
[C---:B------:R-:W-:Y:S08]  /*534e0*/  HMMA.1688.F32.TF32 R204, R20.reuse, R8, R244 ;  /* 0x0000000814cc723c */ /* 0x040ff000000810f4 */
        /* <DEDUP_REMOVED lines=9> */
[----:B------:R-:W-:Y:S03]  /*53580*/  STL.64 [R1+0x928], R210 ;  /* 0x000928d201007387 */ /* 0x000fe60000100a00 */
[C---:B------:R-:W-:Y:S07]  /*53590*/  HMMA.1688.F32.TF32 R24, R20.reuse, R180, R32 ;  /* 0x000000b41418723c */ /* 0x040fee0000081020 */
[----:B------:R-:W-:Y:S04]  /*535a0*/  STL.64 [R1+0x910], R204 ;  /* 0x000910cc01007387 */ /* 0x000fe80000100a00 */
[----:B------:R-:W-:Y:S04]  /*535b0*/  STL.64 [R1+0x918], R206 ;  /* 0x000918ce01007387 */ /* 0x000fe80000100a00 */
[----:B------:R-:W-:Y:S04]  /*535c0*/  STL.64 [R1+0x900], R12 ;  /* 0x0009000c01007387 */ /* 0x000fe80000100a00 */
[----:B------:R1:W-:Y:S02]  /*535d0*/  STL.64 [R1+0x908], R14 ;  /* 0x0009080e01007387 */ /* 0x0003e40000100a00 */
[C---:B-1----:R-:W-:Y:S02]  /*535e0*/  HMMA.1688.F32.TF32 R12, R20.reuse, R176, R36 ;  /* 0x000000b0140c723c */ /* 0x042fe40000081024 */
[----:B------:R-:W-:Y:S04]  /*535f0*/  STL.64 [R1+0x8f0], R28 ;  /* 0x0008f01c01007387 */ /* 0x000fe80000100a00 */
[----:B------:R3:W-:Y:S04]  /*53600*/  STL.64 [R1+0x8f8], R30 ;  /* 0x0008f81e01007387 */ /* 0x0007e80000100a00 */
[----:B------:R-:W-:Y:S04]  /*53610*/  STL.64 [R1+0x8e0], R24 ;  /* 0x0008e01801007387 */ /* 0x000fe80000100a00 */
[----:B------:R1:W-:Y:S01]  /*53620*/  STL.64 [R1+0x8e8], R26 ;  /* 0x0008e81a01007387 */ /* 0x0003e20000100a00 */
[C---:B---3--:R-:W-:Y:S08]  /*53630*/  HMMA.1688.F32.TF32 R28, R20.reuse, R172, R40 ;  /* 0x000000ac141c723c */ /* 0x048ff00000081028 */
[----:B------:R-:W-:Y:S01]  /*53640*/  STL.64 [R1+0x8d0], R12 ;  /* 0x0008d00c01007387 */ /* 0x000fe20000100a00 */
[C---:B-1----:R-:W-:Y:S03]  /*53650*/  HMMA.1688.F32.TF32 R24, R20.reuse, R168, R44 ;  /* 0x000000a81418723c */ /* 0x042fe6000008102c */
[----:B------:R1:W-:Y:S05]  /*53660*/  STL.64 [R1+0x8d8], R14 ;  /* 0x0008d80e01007387 */ /* 0x0003ea0000100a00 */
[C---:B-1----:R-:W-:Y:S06]  /*53670*/  HMMA.1688.F32.TF32 R12, R20.reuse, R164, R48 ;  /* 0x000000a4140c723c */ /* 0x042fec0000081030 */
[----:B------:R-:W-:Y:S04]  /*53680*/  STL.64 [R1+0x8c0], R28 ;  /* 0x0008c01c01007387 */ /* 0x000fe80000100a00 */
[----:B------:R1:W-:Y:S05]  /*53690*/  STL.64 [R1+0x8c8], R30 ;  /* 0x0008c81e01007387 */ /* 0x0003ea0000100a00 */
[----:B------:R-:W-:Y:S04]  /*536a0*/  STL.64 [R1+0x8b0], R24 ;  /* 0x0008b01801007387 */ /* 0x000fe80000100a00 */
[----:B------:R2:W-:Y:S01]  /*536b0*/  STL.64 [R1+0x8b8], R26 ;  /* 0x0008b81a01007387 */ /* 0x0005e20000100a00 */
[C---:B-1----:R-:W-:Y:S03]  /*536c0*/  HMMA.1688.F32.TF32 R28, R20.reuse, R160, R52 ;  /* 0x000000a0141c723c */ /* 0x042fe60000081034 */
[----:B------:R-:W-:Y:S05]  /*536d0*/  STL.64 [R1+0x8a0], R12 ;  /* 0x0008a00c01007387 */ /* 0x000fea0000100a00 */
[C---:B--2---:R-:W-:Y:S01]  /*536e0*/  HMMA.1688.F32.TF32 R24, R20.reuse, R156, R56 ;  /* 0x0000009c1418723c */ /* 0x044fe20000081038 */
[----:B------:R1:W-:Y:S07]  /*536f0*/  STL.64 [R1+0x8a8], R14 ;  /* 0x0008a80e01007387 */ /* 0x0003ee0000100a00 */
[C---:B-1----:R-:W-:Y:S07]  /*53700*/  HMMA.1688.F32.TF32 R12, R20.reuse, R152, R60 ;  /* 0x00000098140c723c */ /* 0x042fee000008103c */
[----:B------:R-:W-:Y:S04]  /*53710*/  STL.64 [R1+0x890], R28 ;  /* 0x0008901c01007387 */ /* 0x000fe80000100a00 */
[----:B------:R1:W-:Y:S04]  /*53720*/  STL.64 [R1+0x898], R30 ;  /* 0x0008981e01007387 */ /* 0x0003e80000100a00 */
        /* <DEDUP_REMOVED lines=31> */
[----:B--2---:R-:W-:Y:S01]  /*53920*/  HMMA.1688.F32.TF32 R24, R20, R108, R104 ;  /* 0x0000006c1418723c */ /* 0x004fe20000081068 */
[----:B------:R1:W-:Y:S04]  /*53930*/  STL.64 [R1+0x7e8], R14 ;  /* 0x0007e80e01007387 */ /* 0x0003e80000100a00 */
[----:B------:R-:W-:Y:S04]  /*53940*/  LDS R20, [R3+0x8280] ;  /* 0x0082800003147984 */ /* 0x000fe80000000800 */
[----:B------:R-:W-:Y:S01]  /*53950*/  LDS R22, [R3+0xa280] ;  /* 0x00a2800003167984 */ /* 0x000fe20000000800 */
[C---:B-1----:R-:W-:Y:S05]  /*53960*/  HMMA.1688.F32.TF32 R12, R16.reuse, R224, R228 ;  /* 0x000000e0100c723c */ /* 0x042fea00000810e4 */
[----:B------:R-:W-:Y:S04]  /*53970*/  STL.64 [R1+0x7d0], R28 ;  /* 0x0007d01c01007387 */ /* 0x000fe80000100a00 */
[----:B------:R-:W-:Y:S04]  /*53980*/  STL.64 [R1+0x7d8], R30 ;  /* 0x0007d81e01007387 */ /* 0x000fe80000100a00 */
[----:B------:R-:W-:Y:S04]  /*53990*/  STL.64 [R1+0x1a0], R24 ;  /* 0x0001a01801007387 */ /* 0x000fe80000100a00 */
[----:B------:R-:W-:Y:S04]  /*539a0*/  STL.64 [R1+0x1a8], R26 ;  /* 0x0001a81a01007387 */ /* 0x000fe80000100a00 */
[----:B------:R-:W-:Y:S04]  /*539b0*/  LDS R21, [R4+0x8280] ;  /* 0x0082800004157984 */ /* 0x000fe80000000800 */
[----:B------:R-:W1:Y:S04]  /*539c0*/  LDS R23, [R4+0xa280] ;  /* 0x00a2800004177984 */ /* 0x000e680000000800 */
[----:B------:R-:W-:Y:S04]  /*539d0*/  STL.64 [R1+0x190], R12 ;  /* 0x0001900c01007387 */ /* 0x000fe80000100a00 */
[----:B------:R2:W-:Y:S04]  /*539e0*/  STL.64 [R1+0x198], R14 ;  /* 0x0001980e01007387 */ /* 0x0005e80000100a00 */
[----:B------:R-:W3:Y:S01]  /*539f0*/  LDL.LU R228, [R1+0x2110] ;  /* 0x0021100001e47983 */ /* 0x000ee20000300800 */
[C---:B--2---:R-:W-:Y:S11]  /*53a00*/  HMMA.1688.F32.TF32 R12, R16.reuse, R220, R232 ;  /* 0x000000dc100c723c */ /* 0x044ff600000810e8 */
        /* <DEDUP_REMOVED lines=83> */
[----:B--2---:R-:W2:Y:S04]  /*53f40*/  LDL.LU R12, [R1+0x2830] ;  /* 0x00283000010c7983 */ /* 0x004ea80000300800 */
        /* <DEDUP_REMOVED lines=39> */
[----:B------:R-:W1:Y:S04]  /*541c0*/  LDL.LU R232, [R1+0x2100] ;  /* 0x0021000001e87983 */ /* 0x000e680000300800 */
[----:B------:R-:W1:Y:S04]  /*541d0*/  LDL.LU R233, [R1+0x2104] ;  /* 0x0021040001e97983 */ /* 0x000e680000300800 */
[----:B------:R-:W1:Y:S04]  /*541e0*/  LDL.LU R234, [R1+0x2108] ;  /* 0x0021080001ea7983 */ /* 0x000e680000300800 */
[----:B------:R-:W1:Y:S01]  /*541f0*/  LDL.LU R235, [R1+0x210c] ;  /* 0x00210c0001eb7983 */ /* 0x000e620000300800 */
[C---:B--2---:R-:W-:Y:S11]  /*54200*/  HMMA.1688.F32.TF32 R212, R16.reuse, R216, R212 ;  /* 0x000000d810d4723c */ /* 0x044ff600000810d4 */
[----:B------:R-:W-:Y:S11]  /*54210*/  @!UPT UIADD3 URZ, URZ, URZ, URZ ;  /* 0x0000003f3f3ff290 */ /* 0x000ff6000fffe03f */
[----:B------:R-:W-:Y:S01]  /*54220*/  @!UPT UIADD3 URZ, URZ, URZ, URZ ;  /* 0x0000003f3f3ff290 */ /* 0x000fe2000fffe03f */
[----:B------:R-:W-:Y:S04]  /*54230*/  STL.64 [R1+0x7b0], R212 ;  /* 0x0007b0d401007387 */ /* 0x000fe80000100a00 */
[----:B------:R2:W-:Y:S04]  /*54240*/  STL.64 [R1+0x7b8], R214 ;  /* 0x0007b8d601007387 */ /* 0x0005e80000100a00 */
[----:B--2---:R-:W2:Y:S04]  /*54250*/  LDL.LU.64 R214, [R1+0x5370] ;  /* 0x0053700001d67983 */ /* 0x004ea80000300a00 */
[----:B------:R-:W4:Y:S02]  /*54260*/  LDL.LU.64 R212, [R1+0x5368] ;  /* 0x0053680001d47983 */ /* 0x000f240000300a00 */
[C---:B----4-:R-:W-:Y:S11]  /*54270*/  HMMA.1688.F32.TF32 R208, R16.reuse, R212, R208 ;  /* 0x000000d410d0723c */ /* 0x050ff600000810d0 */
[----:B------:R-:W-:Y:S11]  /*54280*/  @!UPT UIADD3 URZ, URZ, URZ, URZ ;  /* 0x0000003f3f3ff290 */ /* 0x000ff6000fffe03f */
[----:B------:R-:W-:Y:S01]  /*54290*/  @!UPT UIADD3 URZ, URZ, URZ, URZ ;  /* 0x0000003f3f3ff290 */ /* 0x000fe2000fffe03f */
[----:B------:R-:W-:Y:S04]  /*542a0*/  STL.64 [R1+0x7a0], R208 ;  /* 0x0007a0d001007387 */ /* 0x000fe80000100a00 */
[----:B------:R4:W-:Y:S04]  /*542b0*/  STL.64 [R1+0x7a8], R210 ;  /* 0x0007a8d201007387 */ /* 0x0009e80000100a00 */
[----:B----4-:R-:W4:Y:S04]  /*542c0*/  LDL.LU.64 R210, [R1+0x5360] ;  /* 0x0053600001d27983 */ /* 0x010f280000300a00 */
[----:B------:R-:W3:Y:S02]  /*542d0*/  LDL.LU.64 R208, [R1+0x5358] ;  /* 0x0053580001d07983 */ /* 0x000ee40000300a00 */
[C---:B---3--:R-:W-:Y:S11]  /*542e0*/  HMMA.1688.F32.TF32 R204, R16.reuse, R208, R204 ;  /* 0x000000d010cc723c */ /* 0x048ff600000810cc */
[----:B------:R-:W-:Y:S11]  /*542f0*/  @!UPT UIADD3 URZ, URZ, URZ, URZ ;  /* 0x0000003f3f3ff290 */ /* 0x000ff6000fffe03f */
[----:B------:R-:W-:Y:S01]  /*54300*/  @!UPT UIADD3 URZ, URZ, URZ, URZ ;  /* 0x0000003f3f3ff290 */ /* 0x000fe2000fffe03f */
[----:B------:R-:W-:Y:S04]  /*54310*/  STL.64 [R1+0x790], R204 ;  /* 0x000790cc01007387 */ /* 0x000fe80000100a00 */
[----:B------:R3:W-:Y:S04]  /*54320*/  STL.64 [R1+0x798], R206 ;  /* 0x000798ce01007387 */ /* 0x0007e80000100a00 */
[----:B---3--:R-:W3:Y:S04]  /*54330*/  LDL.LU.64 R206, [R1+0x5350] ;  /* 0x0053500001ce7983 */ /* 0x008ee80000300a00 */
[----:B------:R-:W2:Y:S02]  /*54340*/  LDL.LU.64 R204, [R1+0x5348] ;  /* 0x0053480001cc7983 */ /* 0x000ea40000300a00 */
[C---:B--2---:R-:W-:Y:S11]  /*54350*/  HMMA.1688.F32.TF32 R12, R16.reuse, R204, R12 ;  /* 0x000000cc100c723c */ /* 0x044ff6000008100c */
[----:B------:R-:W-:Y:S11]  /*54360*/  @!UPT UIADD3 URZ, URZ, URZ, URZ ;  /* 0x0000003f3f3ff290 */ /* 0x000ff6000fffe03f */
[----:B------:R-:W-:Y:S01]  /*54370*/  @!UPT UIADD3 URZ, URZ, URZ, URZ ;  /* 0x0000003f3f3ff290 */ /* 0x000fe2000fffe03f */
[----:B------:R-:W-:Y:S04]  /*54380*/  STL.64 [R1+0x780], R12 ;  /* 0x0007800c01007387 */ /* 0x000fe80000100a00 */
[----:B------:R2:W-:Y:S04]  /*54390*/  STL.64 [R1+0x788], R14 ;  /* 0x0007880e01007387 */ /* 0x0005e80000100a00 */
[----:B--2---:R-:W2:Y:S04]  /*543a0*/  LDL.LU.64 R14, [R1+0x5340] ;  /* 0x00534000010e7983 */ /* 0x004ea80000300a00 */
[----:B------:R-:W2:Y:S01]  /*543b0*/  LDL.LU.64 R12, [R1+0x5338] ;  /* 0x00533800010c7983 */ /* 0x000ea20000300a00 */
[C---:B------:R-:W-:Y:S08]  /*543c0*/  HMMA.1688.F32.TF32 R236, R16.reuse, R200, R236 ;  /* 0x000000c810ec723c */ /* 0x040ff000000810ec */
[C---:B------:R-:W-:Y:S08]  /*543d0*/  HMMA.1688.F32.TF32 R240, R16.reuse, R196, R240 ;  /* 0x000000c410f0723c */ /* 0x040ff000000810f0 */
[C---:B------:R-:W-:Y:S08]  /*543e0*/  HMMA.1688.F32.TF32 R24, R16.reuse, R192, R24 ;  /* 0x000000c01018723c */ /* 0x040ff00000081018 */
[C---:B--2---:R-:W-:Y:S11]  /*543f0*/  HMMA.1688.F32.TF32 R244, R16.reuse, R12, R244 ;  /* 0x0000000c10f4723c */ /* 0x044ff600000810f4 */
[----:B------:R-:W-:Y:S11]  /*54400*/  @!UPT UIADD3 URZ, URZ, URZ, URZ ;  /* 0x0000003f3f3ff290 */ /* 0x000ff6000fffe03f */
[----:B------:R-:W-:Y:S01]  /*54410*/  @!UPT UIADD3 URZ, URZ, URZ, URZ ;  /* 0x0000003f3f3ff290 */ /* 0x000fe2000fffe03f */
[----:B------:R-:W-:Y:S04]  /*54420*/  STL.64 [R1+0x770], R244 ;  /* 0x000770f401007387 */ /* 0x000fe80000100a00 */
[----:B------:R2:W-:Y:S02]  /*54430*/  STL.64 [R1+0x778], R246 ;  /* 0x000778f601007387 */ /* 0x0005e40000100a00 */
[C---:B--2---:R-:W-:Y:S11]  /*54440*/  HMMA.1688.F32.TF32 R244, R16.reuse, R8, R248 ;  /* 0x0000000810f4723c */ /* 0x044ff600000810f8 */
[----:B------:R-:W-:Y:S11]  /*54450*/  @!UPT UIADD3 URZ, URZ, URZ, URZ ;  /* 0x0000003f3f3ff290 */ /* 0x000ff6000fffe03f */
[----:B------:R-:W-:Y:S01]  /*54460*/  @!UPT UIADD3 URZ, URZ, URZ, URZ ;  /* 0x0000003f3f3ff290 */ /* 0x000fe2000fffe03f */
[----:B------:R-:W-:Y:S04]  /*54470*/  STL.64 [R1+0x760], R244 ;  /* 0x000760f401007387 */ /* 0x000fe80000100a00 */
[----:B------:R-:W-:Y:S04]  /*54480*/  STL.64 [R1+0x768], R246 ;  /* 0x000768f601007387 */ /* 0x000fe80000100a00 */
[----:B------:R-:W-:Y:S04]  /*54490*/  STL.64 [R1+0x750], R236 ;  /* 0x000750ec01007387 */ /* 0x000fe80000100a00 */
[----:B------:R2:W-:Y:S04]  /*544a0*/  STL.64 [R1+0x758], R238 ;  /* 0x000758ee01007387 */ /* 0x0005e80000100a00 */
[----:B------:R-:W-:Y:S04]  /*544b0*/  STL.64 [R1+0x740], R240 ;  /* 0x000740f001007387 */ /* 0x000fe80000100a00 */
[----:B------:R-:W-:Y:S01]  /*544c0*/  STL.64 [R1+0x748], R242 ;  /* 0x000748f201007387 */ /* 0x000fe20000100a00 */
[C---:B--2---:R-:W-:Y:S03]  /*544d0*/  HMMA.1688.F32.TF32 R236, R16.reuse, R188, R28 ;  /* 0x000000bc10ec723c */ /* 0x044fe6000008101c */
[----:B------:R-:W-:Y:S04]  /*544e0*/  STL.64 [R1+0x730], R24 ;  /* 0x0007301801007387 */ /* 0x000fe80000100a00 */
[----:B------:R2:W-:Y:S01]  /*544f0*/  STL.64 [R1+0x738], R26 ;  /* 0x0007381a01007387 */ /* 0x0005e20000100a00 */
[C---:B------:R-:W-:Y:S08]  /*54500*/  HMMA.1688.F32.TF32 R28, R16.reuse, R184, R32 ;  /* 0x000000b8101c723c */ /* 0x040ff00000081020 */
[C---:B--2---:R-:W-:Y:S07]  /*54510*/  HMMA.1688.F32.TF32 R24, R16.reuse, R180, R36 ;  /* 0x000000b41018723c */ /* 0x044fee0000081024 */
[----:B------:R-:W-:Y:S01]  /*54520*/  STL.64 [R1+0x720], R236 ;  /* 0x000720ec01007387 */ /* 0x000fe20000100a00 */
[C---:B------:R-:W-:Y:S03]  /*54530*/  HMMA.1688.F32.TF32 R32, R16.reuse, R176, R40 ;  /* 0x000000b01020723c */ /* 0x040fe60000081028 */
[----:B------:R-:W-:Y:S04]  /*54540*/  STL.64 [R1+0x728], R238 ;  /* 0x000728ee01007387 */ /* 0x000fe80000100a00 */
[----:B------:R-:W-:Y:S04]  /*54550*/  STL.64 [R1+0x710], R28 ;  /* 0x0007101c01007387 */ /* 0x000fe80000100a00 */
[----:B------:R2:W-:Y:S04]  /*54560*/  STL.64 [R1+0x718], R30 ;  /* 0x0007181e01007387 */ /* 0x0005e80000100a00 */
[----:B------:R-:W-:Y:S04]  /*54570*/  STL.64 [R1+0x700], R24 ;  /* 0x0007001801007387 */ /* 0x000fe80000100a00 */
[----:B------:R1:W-:Y:S01]  /*54580*/  STL.64 [R1+0x708], R26 ;  /* 0x0007081a01007387 */ /* 0x0003e20000100a00 */
[C---:B--2---:R-:W-:Y:S08]  /*54590*/  HMMA.1688.F32.TF32 R28, R16.reuse, R172, R44 ;  /* 0x000000ac101c723c */ /* 0x044ff0000008102c */
[C---:B-1----:R-:W-:Y:S01]  /*545a0*/  HMMA.1688.F32.TF32 R24, R16.reuse, R168, R48 ;  /* 0x000000a81018723c */ /* 0x042fe20000081030 */
        /* <DEDUP_REMOVED lines=44> */
[----:B--2---:R-:W-:Y:S08]  /*54870*/  HMMA.1688.F32.TF32 R24, R16, R108, R228 ;  /* 0x0000006c1018723c */ /* 0x004ff000000810e4 */
[C---:B------:R-:W-:Y:S01]  /*54880*/  HMMA.1688.F32.TF32 R16, R20.reuse, R224, R232 ;  /* 0x000000e01410723c */ /* 0x040fe200000810e8 */
[----:B------:R1:W-:Y:S04]  /*54890*/  STL.64 [R1+0x600], R32 ;  /* 0x0006002001007387 */ /* 0x0003e80000100a00 */
[----:B------:R2:W-:Y:S04]  /*548a0*/  STL.64 [R1+0x608], R34 ;  /* 0x0006082201007387 */ /* 0x0005e80000100a00 */
[----:B------:R-:W-:Y:S04]  /*548b0*/  STL.64 [R1+0x5f0], R28 ;  /* 0x0005f01c01007387 */ /* 0x000fe80000100a00 */
[----:B------:R-:W-:Y:S04]  /*548c0*/  STL.64 [R1+0x5f8], R30 ;  /* 0x0005f81e01007387 */ /* 0x000fe80000100a00 */
[----:B------:R-:W3:Y:S04]  /*548d0*/  LDL.LU R228, [R1+0x2500] ;  /* 0x0025000001e47983 */ /* 0x000ee80000300800 */
[----:B------:R1:W-:Y:S04]  /*548e0*/  STL.64 [R1+0x180], R24 ;  /* 0x0001801801007387 */ /* 0x0003e80000100a00 */
[----:B------:R1:W-:Y:S04]  /*548f0*/  STL.64 [R1+0x188], R26 ;  /* 0x0001881a01007387 */ /* 0x0003e80000100a00 */
[----:B------:R-:W-:Y:S04]  /*54900*/  STL.64 [R1+0x170], R16 ;  /* 0x0001701001007387 */ /* 0x000fe80000100a00 */
[----:B------:R-:W-:Y:S04]  /*54910*/  STL.64 [R1+0x178], R18 ;  /* 0x0001781201007387 */ /* 0x000fe80000100a00 */
        /* <DEDUP_REMOVED lines=55> */
[----:B-1----:R-:W3:Y:S04]  /*54c90*/  LDL.LU R32, [R1+0x2620] ;  /* 0x0026200001207983 */ /* 0x002ee80000300800 */
[----:B------:R-:W3:Y:S04]  /*54ca0*/  LDL.LU R33, [R1+0x2624] ;  /* 0x0026240001217983 */ /* 0x000ee80000300800 */
[----:B--2---:R-:W3:Y:S04]  /*54cb0*/  LDL.LU R34, [R1+0x2628] ;  /* 0x0026280001227983 */ /* 0x004ee80000300800 */
        /* <DEDUP_REMOVED lines=49> */
[----:B------:R-:W-:Y:S04]  /*54fd0*/  LDS R16, [R3+0x8300] ;  /* 0x0083000003107984 */ /* 0x000fe80000000800 */
[----:B------:R-:W-:Y:S04]  /*54fe0*/  LDS R18, [R3+0xa300] ;  /* 0x00a3000003127984 */ /* 0x000fe80000000800 */
[----:B------:R-:W-:Y:S04]  /*54ff0*/  LDS R17, [R4+0x8300] ;  /* 0x0083000004117984 */ /* 0x000fe80000000800 */
[----:B------:R-:W1:Y:S01]  /*55000*/  LDS R19, [R4+0xa300] ;  /* 0x00a3000004137984 */ /* 0x000e620000000800 */
[C---:B--2---:R-:W-:Y:S08]  /*55010*/  HMMA.1688.F32.TF32 R84, R20.reuse, R216, R84 ;  /* 0x000000d81454723c */ /* 0x044ff00000081054 */
[C---:B---3--:R-:W-:Y:S11]  /*55020*/  HMMA.1688.F32.TF32 R24, R20.reuse, R220, R24 ;  /* 0x000000dc1418723c */ /* 0x048ff60000081018 */
[----:B------:R-:W-:Y:S11]  /*55030*/  @!UPT UIADD3 URZ, URZ, URZ, URZ ;  /* 0x0000003f3f3ff290 */ /* 0x000ff6000fffe03f */
[----:B------:R-:W-:Y:S01]  /*55040*/  @!UPT UIADD3 URZ, URZ, URZ, URZ ;  /* 0x0000003f3f3ff290 */ /* 0x000fe2000fffe03f */
[----:B------:R2:W-:Y:S04]  /*55050*/  STL.64 [R1+0x5e0], R24 ;  /* 0x0005e01801007387 */ /* 0x0005e80000100a00 */
[----:B------:R-:W-:Y:S04]  /*55060*/  STL.64 [R1+0x5e8], R26 ;  /* 0x0005e81a01007387 */ /* 0x000fe80000100a00 */
[----:B--2---:R-:W2:Y:S04]  /*55070*/  LDL.LU.64 R24, [R1+0x5330] ;  /* 0x0053300001187983 */ /* 0x004ea80000300a00 */
[----:B------:R3:W-:Y:S04]  /*55080*/  STL.64 [R1+0x5d0], R84 ;  /* 0x0005d05401007387 */ /* 0x0007e80000100a00 */
[----:B------:R-:W-:Y:S04]  /*55090*/  STL.64 [R1+0x5d8], R86 ;  /* 0x0005d85601007387 */ /* 0x000fe80000100a00 */
[----:B---3--:R-:W3:Y:S01]  /*550a0*/  LDL.LU.64 R84, [R1+0x5328] ;  /* 0x0053280001547983 */ /* 0x008ee20000300a00 */
[C---:B----4-:R-:W-:Y:S08]  /*550b0*/  HMMA.1688.F32.TF32 R244, R20.reuse, R212, R244 ;  /* 0x000000d414f4723c */ /* 0x050ff000000810f4 */
[C---:B------:R-:W-:Y:S08]  /*550c0*/  HMMA.1688.F32.TF32 R248, R20.reuse, R208, R248 ;  /* 0x000000d014f8723c */ /* 0x040ff000000810f8 */
[C---:B------:R-:W-:Y:S07]  /*550d0*/  HMMA.1688.F32.TF32 R240, R20.reuse, R12, R240 ;  /* 0x0000000c14f0723c */ /* 0x040fee00000810f0 */
[----:B------:R-:W-:Y:S04]  /*550e0*/  STL.64 [R1+0x5c0], R244 ;  /* 0x0005c0f401007387 */ /* 0x000fe80000100a00 */
[----:B------:R4:W-:Y:S01]  /*550f0*/  STL.64 [R1+0x5c8], R246 ;  /* 0x0005c8f601007387 */ /* 0x0009e20000100a00 */
[C---:B------:R-:W-:Y:S08]  /*55100*/  HMMA.1688.F32.TF32 R32, R20.reuse, R200, R32 ;  /* 0x000000c81420723c */ /* 0x040ff00000081020 */
[C---:B----4-:R-:W-:Y:S08]  /*55110*/  HMMA.1688.F32.TF32 R244, R20.reuse, R204, R236 ;  /* 0x000000cc14f4723c */ /* 0x050ff000000810ec */
[C---:B------:R-:W-:Y:S08]  /*55120*/  HMMA.1688.F32.TF32 R236, R20.reuse, R8, R28 ;  /* 0x0000000814ec723c */ /* 0x040ff0000008101c */
[C---:B------:R-:W-:Y:S01]  /*55130*/  HMMA.1688.F32.TF32 R28, R20.reuse, R196, R36 ;  /* 0x000000c4141c723c */ /* 0x040fe20000081024 */
        /* <DEDUP_REMOVED lines=13> */
[C---:B----4-:R-:W-:Y:S08]  /*55210*/  HMMA.1688.F32.TF32 R32, R20.reuse, R188, R44 ;  /* 0x000000bc1420723c */ /* 0x050ff0000008102c */
        /* <DEDUP_REMOVED lines=9> */
[C---:B----4-:R-:W-:Y:S03]  /*552b0*/  HMMA.1688.F32.TF32 R28, R20.reuse, R172, R60 ;  /* 0x000000ac141c723c */ /* 0x050fe6000008103c */
        /* <DEDUP_REMOVED lines=35> */
[----:B----4-:R-:W-:Y:S03]  /*554f0*/  HMMA.1688.F32.TF32 R28, R20, R124, R232 ;  /* 0x0000007c141c723c */ /* 0x010fe600000810e8 */
[----:B------:R-:W-:Y:S04]  /*55500*/  STL.64 [R1+0x460], R36 ;  /* 0x0004602401007387 */ /* 0x000fe80000100a00 */
[----:B------:R-:W-:Y:S04]  /*55510*/  STL.64 [R1+0x468], R38 ;  /* 0x0004682601007387 */ /* 0x000fe80000100a00 */
[----:B------:R-:W4:Y:S01]  /*55520*/  LDL.LU R228, [R1+0x2370] ;  /* 0x0023700001e47983 */ /* 0x000f220000300800 */
[----:B---3--:R-:W-:-:S03]  /*55530*/  IMAD.MOV.U32 R230, RZ, RZ, R85 ;  /* 0x000000ffffe67224 */ /* 0x008fc600078e0055 */
[----:B------:R1:W-:Y:S04]  /*55540*/  STL.64 [R1+0x450], R32 ;  /* 0x0004502001007387 */ /* 0x0003e80000100a00 */
[----:B------:R3:W-:Y:S01]  /*55550*/  STL.64 [R1+0x458], R34 ;  /* 0x0004582201007387 */ /* 0x0007e20000100a00 */
[----:B------:R-:W-:-:S03]  /*55560*/  IMAD.MOV.U32 R231, RZ, RZ, R84 ;  /* 0x000000ffffe77224 */ /* 0x000fc600078e0054 */
[----:B------:R1:W-:Y:S04]  /*55570*/  STL.64 [R1+0x440], R28 ;  /* 0x0004401c01007387 */ /* 0x0003e80000100a00 */
[----:B------:R1:W-:Y:S04]  /*55580*/  STL.64 [R1+0x448], R30 ;  /* 0x0004481e01007387 */ /* 0x0003e80000100a00 */
[----:B------:R-:W4:Y:S04]  /*55590*/  LDL.LU R229, [R1+0x2374] ;  /* 0x0023740001e57983 */ /* 0x000f280000300800 */
[----:B------:R-:W2:Y:S04]  /*555a0*/  LDL.LU R85, [R1+0x5324] ;  /* 0x0053240001557983 */ /* 0x000ea80000300800 */
[----:B------:R-:W3:Y:S04]  /*555b0*/  LDL.LU R84, [R1+0x5320] ;  /* 0x0053200001547983 */ /* 0x000ee80000300800 */
[----:B------:R-:W4:Y:S04]  /*555c0*/  LDL.LU R104, [R1+0x2380] ;  /* 0x0023800001687983 */ /* 0x000f280000300800 */
[----:B------:R-:W4:Y:S04]  /*555d0*/  LDL.LU R105, [R1+0x2384] ;  /* 0x0023840001697983 */ /* 0x000f280000300800 */
[----:B------:R-:W4:Y:S04]  /*555e0*/  LDL.LU R106, [R1+0x2388] ;  /* 0x00238800016a7983 */ /* 0x000f280000300800 */
[----:B------:R-:W4:Y:S01]  /*555f0*/  LDL.LU R107, [R1+0x238c] ;  /* 0x00238c00016b7983 */ /* 0x000f220000300800 */
[----:B--2---:R-:W-:-:S03]  /*55600*/  MOV R100, R85 ;  /* 0x0000005500647202 */ /* 0x004fc60000000f00 */
[----:B------:R-:W2:Y:S01]  /*55610*/  LDL.LU R85, [R1+0x531c] ;  /* 0x00531c0001557983 */ /* 0x000ea20000300800 */
[----:B---3--:R-:W-:-:S03]  /*55620*/  IMAD.MOV.U32 R101, RZ, RZ, R84 ;  /* 0x000000ffff657224 */ /* 0x008fc600078e0054 */
[----:B------:R-:W3:Y:S04]  /*55630*/  LDL.LU R84, [R1+0x5318] ;  /* 0x0053180001547983 */ /* 0x000ee80000300800 */
[----:B------:R-:W4:Y:S04]  /*55640*/  LDL.LU R102, [R1+0x2398] ;  /* 0x0023980001667983 */ /* 0x000f280000300800 */
[----:B------:R-:W4:Y:S04]  /*55650*/  LDL.LU R103, [R1+0x239c] ;  /* 0x00239c0001677983 */ /* 0x000f280000300800 */
[----:B------:R-:W4:Y:S04]  /*55660*/  LDL.LU R88, [R1+0x23b0] ;  /* 0x0023b00001587983 */ /* 0x000f280000300800 */
[----:B------:R-:W4:Y:S01]  /*55670*/  LDL.LU R89, [R1+0x23b4] ;  /* 0x0023b40001597983 */ /* 0x000f220000300800 */
[----:B--2---:R-:W-:-:S03]  /*55680*/  IMAD.MOV.U32 R90, RZ, RZ, R85 ;  /* 0x000000ffff5a7224 */ /* 0x004fc600078e0055 */
[----:B------:R-:W2:Y:S01]  /*55690*/  LDL.LU R85, [R1+0x5314] ;  /* 0x0053140001557983 */ /* 0x000ea20000300800 */
[----:B---3--:R-:W-:-:S03]  /*556a0*/  IMAD.MOV.U32 R91, RZ, RZ, R84 ;  /* 0x000000ffff5b7224 */ /* 0x008fc600078e0054 */
[----:B------:R-:W3:Y:S04]  /*556b0*/  LDL.LU R84, [R1+0x5310] ;  /* 0x0053100001547983 */ /* 0x000ee80000300800 */
[----:B------:R-:W4:Y:S04]  /*556c0*/  LDL.LU R80, [R1+0x23c0] ;  /* 0x0023c00001507983 */ /* 0x000f280000300800 */
[----:B------:R-:W4:Y:S04]  /*556d0*/  LDL.LU R81, [R1+0x23c4] ;  /* 0x0023c40001517983 */ /* 0x000f280000300800 */
[----:B------:R-:W4:Y:S04]  /*556e0*/  LDL.LU R82, [R1+0x23c8] ;  /* 0x0023c80001527983 */ /* 0x000f280000300800 */
[----:B------:R-:W4:Y:S04]  /*556f0*/  LDL.LU R83, [R1+0x23cc] ;  /* 0x0023cc0001537983 */ /* 0x000f280000300800 */
[----:B------:R-:W4:Y:S04]  /*55700*/  LDL.LU R76, [R1+0x23d0] ;  /* 0x0023d000014c7983 */ /* 0x000f280000300800 */
[----:B------:R-:W4:Y:S01]  /*55710*/  LDL.LU R77, [R1+0x23d4] ;  /* 0x0023d400014d7983 */ /* 0x000f220000300800 */
[----:B--2---:R-:W-:-:S02]  /*55720*/  IMAD.MOV.U32 R79, RZ, RZ, R85 ;  /* 0x000000ffff4f7224 */ /* 0x004fc400078e0055 */
[----:B---3--:R-:W-:Y:S02]  /*55730*/  IMAD.MOV.U32 R78, RZ, RZ, R84 ;  /* 0x000000ffff4e7224 */ /* 0x008fe400078e0054 */
[----:B------:R-:W2:Y:S04]  /*55740*/  LDL.LU R84, [R1+0x530c] ;  /* 0x00530c0001547983 */ /* 0x000ea80000300800 */
[----:B------:R-:W3:Y:S04]  /*55750*/  LDL.LU R85, [R1+0x5308] ;  /* 0x0053080001557983 */ /* 0x000ee80000300800 */
[----:B------:R-:W4:Y:S04]  /*55760*/  LDL.LU R240, [R1+0x23f0] ;  /* 0x0023f00001f07983 */ /* 0x000f280000300800 */
[----:B------:R-:W4:Y:S04]  /*55770*/  LDL.LU R241, [R1+0x23f4] ;  /* 0x0023f40001f17983 */ /* 0x000f280000300800 */
[----:B------:R-:W4:Y:S04]  /*55780*/  LDL.LU R242, [R1+0x23f8] ;  /* 0x0023f80001f27983 */ /* 0x000f280000300800 */
[----:B------:R-:W4:Y:S04]  /*55790*/  LDL.LU R243, [R1+0x23fc] ;  /* 0x0023fc0001f37983 */ /* 0x000f280000300800 */
[----:B------:R-:W4:Y:S04]  /*557a0*/  LDL.LU R236, [R1+0x2400] ;  /* 0x0024000001ec7983 */ /* 0x000f280000300800 */
[----:B------:R-:W4:Y:S01]  /*557b0*/  LDL.LU R237, [R1+0x2404] ;  /* 0x0024040001ed7983 */ /* 0x000f220000300800 */
[----:B--2---:R-:W-:Y:S01]  /*557c0*/  MOV R239, R84 ;  /* 0x0000005400ef7202 */ /* 0x004fe20000000f00 */
[----:B---3--:R-:W-:-:S02]  /*557d0*/  IMAD.MOV.U32 R238, RZ, RZ, R85 ;  /* 0x000000ffffee7224 */ /* 0x008fc400078e0055 */
        /* <DEDUP_REMOVED lines=34> */
[----:B--2---:R-:W-:Y:S01]  /*55a00*/  IMAD.MOV.U32 R55, RZ, RZ, R84 ;  /* 0x000000ffff377224 */ /* 0x004fe200078e0054 */
[----:B---3--:R-:W-:-:S02]  /*55a10*/  MOV R54, R85 ;  /* 0x0000005500367202 */ /* 0x008fc40000000f00 */
[----:B------:R-:W2:Y:S04]  /*55a20*/  LDL.LU R85, [R1+0x52e4] ;  /* 0x0052e40001557983 */ /* 0x000ea80000300800 */
[----:B------:R-:W2:Y:S04]  /*55a30*/  LDL.LU R84, [R1+0x52e0] ;  /* 0x0052e00001547983 */ /* 0x000ea80000300800 */
[----:B------:R-:W3:Y:S04]  /*55a40*/  LDL.LU R40, [R1+0x20f0] ;  /* 0x0020f00001287983 */ /* 0x000ee80000300800 */
[----:B------:R-:W3:Y:S04]  /*55a50*/  LDL.LU R41, [R1+0x20f4] ;  /* 0x0020f40001297983 */ /* 0x000ee80000300800 */
[----:B------:R-:W3:Y:S04]  /*55a60*/  LDL.LU R42, [R1+0x20f8] ;  /* 0x0020f800012a7983 */ /* 0x000ee80000300800 */
[----:B------:R-:W3:Y:S04]  /*55a70*/  LDL.LU R43, [R1+0x20fc] ;  /* 0x0020fc00012b7983 */ /* 0x000ee80000300800 */
[----:B-1----:R-:W2:Y:S04]  /*55a80*/  LDL.LU R32, [R1+0x24d0] ;  /* 0x0024d00001207983 */ /* 0x002ea80000300800 */
        /* <DEDUP_REMOVED lines=38> */
[----:B------:R-:W-:Y:S08]  /*55cf0*/  HMMA.1688.F32.TF32 R56, R16, R208, R56 ;  /* 0x000000d01038723c */ /* 0x000ff00000081038 */
[C---:B--2---:R-:W-:Y:S08]  /*55d00*/  HMMA.1688.F32.TF32 R32, R20.reuse, R116, R32 ;  /* 0x000000741420723c */ /* 0x044ff00000081020 */
[C---:B---3--:R-:W-:Y:S08]  /*55d10*/  HMMA.1688.F32.TF32 R28, R20.reuse, R120, R28 ;  /* 0x00000078141c723c */ /* 0x048ff0000008101c */
[C---:B------:R-:W-:Y:S08]  /*55d20*/  HMMA.1688.F32.TF32 R36, R20.reuse, R112, R36 ;  /* 0x000000701424723c */ /* 0x040ff00000081024 */
[----:B------:R-:W-:Y:S07]  /*55d30*/  HMMA.1688.F32.TF32 R20, R20, R108, R40 ;  /* 0x0000006c1414723c */ /* 0x000fee0000081028 */
[----:B------:R1:W-:Y:S04]  /*55d40*/  STL.64 [R1+0x430], R28 ;  /* 0x0004301c01007387 */ /* 0x0003e80000100a00 */
[----:B------:R-:W-:Y:S04]  /*55d50*/  STL.64 [R1+0x438], R30 ;  /* 0x0004381e01007387 */ /* 0x000fe80000100a00 */
[----:B-1----:R-:W2:Y:S04]  /*55d60*/  LDL.LU.64 R28, [R1+0x52d8] ;  /* 0x0052d800011c7983 */ /* 0x002ea80000300a00 */
[----:B------:R1:W-:Y:S04]  /*55d70*/  STL.64 [R1+0x420], R32 ;  /* 0x0004202001007387 */ /* 0x0003e80000100a00 */
[----:B------:R-:W-:Y:S04]  /*55d80*/  STL.64 [R1+0x428], R34 ;  /* 0x0004282201007387 */ /* 0x000fe80000100a00 */
[----:B-1----:R-:W3:Y:S04]  /*55d90*/  LDL.LU.64 R32, [R1+0x52d0] ;  /* 0x0052d00001207983 */ /* 0x002ee80000300a00 */
[----:B------:R1:W-:Y:S04]  /*55da0*/  STL.64 [R1+0x410], R36 ;  /* 0x0004102401007387 */ /* 0x0003e80000100a00 */
[----:B------:R-:W-:Y:S04]  /*55db0*/  STL.64 [R1+0x418], R38 ;  /* 0x0004182601007387 */ /* 0x000fe80000100a00 */
[----:B-1----:R-:W4:Y:S04]  /*55dc0*/  LDL.LU.64 R36, [R1+0x52c8] ;  /* 0x0052c80001247983 */ /* 0x002f280000300a00 */
[----:B------:R-:W2:Y:S04]  /*55dd0*/  LDL.LU.64 R40, [R1+0x52c0] ;  /* 0x0052c00001287983 */ /* 0x000ea80000300a00 */
[----:B------:R1:W-:Y:S04]  /*55de0*/  STL.64 [R1+0x160], R20 ;  /* 0x0001601401007387 */ /* 0x0003e80000100a00 */
[----:B------:R1:W-:Y:S04]  /*55df0*/  STL.64 [R1+0x168], R22 ;  /* 0x0001681601007387 */ /* 0x0003e80000100a00 */
[----:B-1----:R-:W2:Y:S04]  /*55e00*/  LDL.LU R20, [R1+0x2430] ;  /* 0x0024300001147983 */ /* 0x002ea80000300800 */
[----:B------:R-:W2:Y:S04]  /*55e10*/  LDL.LU R21, [R1+0x2434] ;  /* 0x0024340001157983 */ /* 0x000ea80000300800 */
[----:B------:R-:W2:Y:S04]  /*55e20*/  LDL.LU R22, [R1+0x2438] ;  /* 0x0024380001167983 */ /* 0x000ea80000300800 */
[----:B------:R-:W2:Y:S01]  /*55e30*/  LDL.LU R23, [R1+0x243c] ;  /* 0x00243c0001177983 */ /* 0x000ea20000300800 */
        /* <DEDUP_REMOVED lines=8> */
[----:B------:R1:W-:Y:S04]  /*55ec0*/  STL.64 [R1+0x400], R44 ;  /* 0x0004002c01007387 */ /* 0x0003e80000100a00 */
[----:B------:R-:W-:Y:S03]  /*55ed0*/  STL.64 [R1+0x408], R46 ;  /* 0x0004082e01007387 */ /* 0x000fe60000100a00 */
[C---:B------:R-:W-:Y:S01]  /*55ee0*/  HMMA.1688.F32.TF32 R92, R16.reuse, R200, R92 ;  /* 0x000000c8105c723c */ /* 0x040fe2000008105c */
[----:B------:R-:W-:Y:S04]  /*55ef0*/  LDS R84, [R3+0x8380] ;  /* 0x0083800003547984 */ /* 0x000fe80000000800 */
[----:B-1----:R-:W3:Y:S04]  /*55f00*/  LDL.LU.64 R44, [R1+0x52b8] ;  /* 0x0052b800012c7983 */ /* 0x002ee80000300a00 */
[----:B------:R1:W-:Y:S04]  /*55f10*/  STL.64 [R1+0x3f0], R48 ;  /* 0x0003f03001007387 */ /* 0x0003e80000100a00 */
[----:B------:R-:W-:Y:S01]  /*55f20*/  STL.64 [R1+0x3f8], R50 ;  /* 0x0003f83201007387 */ /* 0x000fe20000100a00 */
[C---:B------:R-:W-:Y:S03]  /*55f30*/  HMMA.1688.F32.TF32 R248, R16.reuse, R188, R248 ;  /* 0x000000bc10f8723c */ /* 0x040fe600000810f8 */
[----:B------:R-:W-:Y:S04]  /*55f40*/  LDS R86, [R3+0xa380] ;  /* 0x00a3800003567984 */ /* 0x000fe80000000800 */
[----:B-1----:R-:W3:Y:S04]  /*55f50*/  LDL.LU.64 R48, [R1+0x52b0] ;  /* 0x0052b00001307983 */ /* 0x002ee80000300a00 */
[----:B------:R1:W-:Y:S04]  /*55f60*/  STL.64 [R1+0x3e0], R52 ;  /* 0x0003e03401007387 */ /* 0x0003e80000100a00 */
[----:B------:R-:W-:Y:S04]  /*55f70*/  STL.64 [R1+0x3e8], R54 ;  /* 0x0003e83601007387 */ /* 0x000fe80000100a00 */
[----:B------:R-:W-:Y:S04]  /*55f80*/  LDS R85, [R4+0x8380] ;  /* 0x0083800004557984 */ /* 0x000fe80000000800 */
[----:B-1----:R-:W3:Y:S04]  /*55f90*/  LDL.LU.64 R52, [R1+0x52a8] ;  /* 0x0052a80001347983 */ /* 0x002ee80000300a00 */
[----:B------:R1:W-:Y:S04]  /*55fa0*/  STL.64 [R1+0x3d0], R56 ;  /* 0x0003d03801007387 */ /* 0x0003e80000100a00 */
[----:B------:R-:W-:Y:S04]  /*55fb0*/  STL.64 [R1+0x3d8], R58 ;  /* 0x0003d83a01007387 */ /* 0x000fe80000100a00 */
[----:B------:R-:W2:Y:S04]  /*55fc0*/  LDS R87, [R4+0xa380] ;  /* 0x00a3800004577984 */ /* 0x000ea80000000800 */
[----:B-1----:R-:W3:Y:S04]  /*55fd0*/  LDL.LU.64 R56, [R1+0x52a0] ;  /* 0x0052a00001387983 */ /* 0x002ee80000300a00 */
[----:B------:R1:W-:Y:S04]  /*55fe0*/  STL.64 [R1+0x3c0], R60 ;  /* 0x0003c03c01007387 */ /* 0x0003e80000100a00 */
[----:B------:R-:W-:Y:S04]  /*55ff0*/  STL.64 [R1+0x3c8], R62 ;  /* 0x0003c83e01007387 */ /* 0x000fe80000100a00 */
        /* <DEDUP_REMOVED lines=9> */
[----:B-1----:R-:W3:Y:S01]  /*56090*/  LDL.LU.64 R92, [R1+0x5280] ;  /* 0x00528000015c7983 */ /* 0x002ee20000300a00 */
[C---:B--2---:R-:W-:Y:S11]  /*560a0*/  HMMA.1688.F32.TF32 R20, R16.reuse, R196, R20 ;  /* 0x000000c41014723c */ /* 0x044ff60000081014 */
[----:B------:R-:W-:Y:S11]  /*560b0*/  @!UPT UIADD3 URZ, URZ, URZ, URZ ;  /* 0x0000003f3f3ff290 */ /* 0x000ff6000fffe03f */
[----:B------:R-:W-:Y:S01]  /*560c0*/  @!UPT UIADD3 URZ, URZ, URZ, URZ ;  /* 0x0000003f3f3ff290 */ /* 0x000fe2000fffe03f */
[----:B------:R-:W-:Y:S04]  /*560d0*/  STL.64 [R1+0x380], R20 ;  /* 0x0003801401007387 */ /* 0x000fe80000100a00 */
[----:B------:R1:W-:Y:S02]  /*560e0*/  STL.64 [R1+0x388], R22 ;  /* 0x0003881601007387 */ /* 0x0003e40000100a00 */
[C---:B-1----:R-:W-:Y:S08]  /*560f0*/  HMMA.1688.F32.TF32 R20, R16.reuse, R192, R244 ;  /* 0x000000c01014723c */ /* 0x042ff000000810f4 */
[C---:B------:R-:W-:Y:S11]  /*56100*/  HMMA.1688.F32.TF32 R244, R16.reuse, R184, R236 ;  /* 0x000000b810f4723c */ /* 0x040ff600000810ec */
[----:B------:R-:W-:Y:S04]  /*56110*/  @!UPT UIADD3 URZ, URZ, URZ, URZ ;  /* 0x0000003f3f3ff290 */ /* 0x000fe8000fffe03f */
[----:B------:R-:W-:Y:S04]  /*56120*/  STL.64 [R1+0x370], R20 ;  /* 0x0003701401007387 */ /* 0x000fe80000100a00 */
[----:B------:R1:W-:Y:S02]  /*56130*/  STL.64 [R1+0x378], R22 ;  /* 0x0003781601007387 */ /* 0x0003e40000100a00 */
[C---:B-1----:R-:W-:Y:S02]  /*56140*/  HMMA.1688.F32.TF32 R20, R16.reuse, R180, R240 ;  /* 0x000000b41014723c */ /* 0x042fe400000810f0 */
[----:B------:R-:W-:Y:S04]  /*56150*/  STL.64 [R1+0x360], R248 ;  /* 0x000360f801007387 */ /* 0x000fe80000100a00 */
[----:B------:R-:W-:Y:S02]  /*56160*/  STL.64 [R1+0x368], R250 ;  /* 0x000368fa01007387 */ /* 0x000fe40000100a00 */
[C---:B------:R-:W-:Y:S02]  /*56170*/  HMMA.1688.F32.TF32 R236, R16.reuse, R176, R72 ;  /* 0x000000b010ec723c */ /* 0x040fe40000081048 */
[----:B------:R-:W-:Y:S04]  /*56180*/  STL.64 [R1+0x350], R244 ;  /* 0x000350f401007387 */ /* 0x000fe80000100a00 */
[----:B------:R-:W-:Y:S02]  /*56190*/  STL.64 [R1+0x358], R246 ;  /* 0x000358f601007387 */ /* 0x000fe40000100a00 */
[C---:B------:R-:W-:Y:S07]  /*561a0*/  HMMA.1688.F32.TF32 R72, R16.reuse, R172, R76 ;  /* 0x000000ac1048723c */ /* 0x040fee000008104c */
[----:B------:R-:W-:Y:S04]  /*561b0*/  STL.64 [R1+0x340], R20 ;  /* 0x0003401401007387 */ /* 0x000fe80000100a00 */
[----:B------:R1:W-:Y:S02]  /*561c0*/  STL.64 [R1+0x348], R22 ;  /* 0x0003481601007387 */ /* 0x0003e40000100a00 */
[C---:B-1----:R-:W-:Y:S02]  /*561d0*/  HMMA.1688.F32.TF32 R20, R16.reuse, R168, R80 ;  /* 0x000000a81014723c */ /* 0x042fe40000081050 */
[----:B------:R-:W-:Y:S04]  /*561e0*/  STL.64 [R1+0x330], R236 ;  /* 0x000330ec01007387 */ /* 0x000fe80000100a00 */
[----:B------:R-:W-:Y:S02]  /*561f0*/  STL.64 [R1+0x338], R238 ;  /* 0x000338ee01007387 */ /* 0x000fe40000100a00 */
[C---:B------:R-:W-:Y:S02]  /*56200*/  HMMA.1688.F32.TF32 R76, R16.reuse, R164, R88 ;  /* 0x000000a4104c723c */ /* 0x040fe40000081058 */
[----:B------:R-:W-:Y:S04]  /*56210*/  STL.64 [R1+0x320], R72 ;  /* 0x0003204801007387 */ /* 0x000fe80000100a00 */
[----:B------:R1:W-:Y:S09]  /*56220*/  STL.64 [R1+0x328], R74 ;  /* 0x0003284a01007387 */ /* 0x0003f20000100a00 */
[----:B------:R-:W-:Y:S01]  /*56230*/  STL.64 [R1+0x310], R20 ;  /* 0x0003101401007387 */ /* 0x000fe20000100a00 */
[C---:B-1----:R-:W-:Y:S03]  /*56240*/  HMMA.1688.F32.TF32 R72, R16.reuse, R160, R96 ;  /* 0x000000a01048723c */ /* 0x042fe60000081060 */
[----:B------:R1:W-:Y:S05]  /*56250*/  STL.64 [R1+0x318], R22 ;  /* 0x0003181601007387 */ /* 0x0003ea0000100a00 */
[C---:B-1----:R-:W-:Y:S01]  /*56260*/  HMMA.1688.F32.TF32 R20, R16.reuse, R156, R100 ;  /* 0x0000009c1014723c */ /* 0x042fe20000081064 */
[----:B------:R-:W-:Y:S04]  /*56270*/  STL.64 [R1+0x300], R76 ;  /* 0x0003004c01007387 */ /* 0x000fe80000100a00 */
[----:B------:R1:W-:Y:S10]  /*56280*/  STL.64 [R1+0x308], R78 ;  /* 0x0003084e01007387 */ /* 0x0003f40000100a00 */
[----:B------:R-:W-:Y:S04]  /*56290*/  STL.64 [R1+0x2f0], R72 ;  /* 0x0002f04801007387 */ /* 0x000fe80000100a00 */
[----:B------:R2:W-:Y:S01]  /*562a0*/  STL.64 [R1+0x2f8], R74 ;  /* 0x0002f84a01007387 */ /* 0x0005e20000100a00 */
[C---:B-1----:R-:W-:Y:S03]  /*562b0*/  HMMA.1688.F32.TF32 R76, R16.reuse, R152, R104 ;  /* 0x00000098104c723c */ /* 0x042fe60000081068 */
[----:B------:R-:W-:Y:S05]  /*562c0*/  STL.64 [R1+0x2e0], R20 ;  /* 0x0002e01401007387 */ /* 0x000fea0000100a00 */
[C---:B--2---:R-:W-:Y:S01]  /*562d0*/  HMMA.1688.F32.TF32 R72, R16.reuse, R148, R228 ;  /* 0x000000941048723c */ /* 0x044fe200000810e4 */
[----:B------:R1:W-:Y:S07]  /*562e0*/  STL.64 [R1+0x2e8], R22 ;  /* 0x0002e81601007387 */ /* 0x0003ee0000100a00 */
[----:B-1----:R-:W-:Y:S07]  /*562f0*/  HMMA.1688.F32.TF32 R20, R16, R144, R232 ;  /* 0x000000901014723c */ /* 0x002fee00000810e8 */
[----:B------:R1:W-:Y:S04]  /*56300*/  STL.64 [R1+0x2d0], R76 ;  /* 0x0002d04c01007387 */ /* 0x0003e80000100a00 */
[----:B------:R2:W-:Y:S04]  /*56310*/  STL.64 [R1+0x2d8], R78 ;  /* 0x0002d84e01007387 */ /* 0x0005e80000100a00 */
[----:B------:R-:W2:Y:S04]  /*56320*/  LDL.LU R240, [R1+0x2280] ;  /* 0x0022800001f07983 */ /* 0x000ea80000300800 */
[----:B------:R1:W-:Y:S01]  /*56330*/  STL.64 [R1+0x2c0], R72 ;  /* 0x0002c04801007387 */ /* 0x0003e20000100a00 */
[----:B---3--:R-:W-:-:S03]  /*56340*/  IMAD.MOV.U32 R242, RZ, RZ, R92 ;  /* 0x000000fffff27224 */ /* 0x008fc600078e005c */
[----:B------:R3:W-:Y:S01]  /*56350*/  STL.64 [R1+0x2c8], R74 ;  /* 0x0002c84a01007387 */ /* 0x0007e20000100a00 */
[----:B------:R-:W-:-:S03]  /*56360*/  IMAD.MOV.U32 R243, RZ, RZ, R93 ;  /* 0x000000fffff37224 */ /* 0x000fc600078e005d */
[----:B------:R1:W-:Y:S04]  /*56370*/  STL.64 [R1+0x2b0], R20 ;  /* 0x0002b01401007387 */ /* 0x0003e80000100a00 */
[----:B------:R1:W-:Y:S04]  /*56380*/  STL.64 [R1+0x2b8], R22 ;  /* 0x0002b81601007387 */ /* 0x0003e80000100a00 */
[----:B------:R-:W2:Y:S04]  /*56390*/  LDL.LU R241, [R1+0x2284] ;  /* 0x0022840001f17983 */ /* 0x000ea80000300800 */
        /* <DEDUP_REMOVED lines=73> */
[C---:B------:R-:W-:Y:S03]  /*56830*/  HMMA.1688.F32.TF32 R104, R16.reuse, R116, R104 ;  /* 0x000000741068723c */ /* 0x040fe60000081068 */
[----:B------:R-:W-:Y:S04]  /*56840*/  STL.64 [R1+0x2a8], R74 ;  /* 0x0002a84a01007387 */ /* 0x000fe80000100a00 */
[----:B-1----:R-:W2:Y:S01]  /*56850*/  LDL.LU.64 R72, [R1+0x5268] ;  /* 0x0052680001487983 */ /* 0x002ea20000300a00 */
[----:B------:R-:W-:Y:S03]  /*56860*/  HMMA.1688.F32.TF32 R16, R16, R108, R232 ;  /* 0x0000006c1010723c */ /* 0x000fe600000810e8 */
[----:B------:R1:W-:Y:S04]  /*56870*/  STL.64 [R1+0x290], R76 ;  /* 0x0002904c01007387 */ /* 0x0003e80000100a00 */
[----:B------:R-:W-:Y:S04]  /*56880*/  STL.64 [R1+0x298], R78 ;  /* 0x0002984e01007387 */ /* 0x000fe80000100a00 */
[----:B-1----:R-:W3:Y:S04]  /*56890*/  LDL.LU.64 R76, [R1+0x5260] ;  /* 0x00526000014c7983 */ /* 0x002ee80000300a00 */
[----:B------:R1:W-:Y:S04]  /*568a0*/  STL.64 [R1+0x280], R80 ;  /* 0x0002805001007387 */ /* 0x0003e80000100a00 */
[----:B------:R-:W-:Y:S04]  /*568b0*/  STL.64 [R1+0x288], R82 ;  /* 0x0002885201007387 */ /* 0x000fe80000100a00 */
[----:B-1----:R-:W4:Y:S04]  /*568c0*/  LDL.LU.64 R80, [R1+0x5258] ;  /* 0x0052580001507983 */ /* 0x002f280000300a00 */
[----:B------:R1:W-:Y:S04]  /*568d0*/  STL.64 [R1+0x270], R88 ;  /* 0x0002705801007387 */ /* 0x0003e80000100a00 */
[----:B------:R-:W-:Y:S04]  /*568e0*/  STL.64 [R1+0x278], R90 ;  /* 0x0002785a01007387 */ /* 0x000fe80000100a00 */
[----:B-1----:R-:W2:Y:S04]  /*568f0*/  LDL.LU.64 R88, [R1+0x5250] ;  /* 0x0052500001587983 */ /* 0x002ea80000300a00 */
[----:B------:R1:W-:Y:S04]  /*56900*/  STL.64 [R1+0x260], R96 ;  /* 0x0002606001007387 */ /* 0x0003e80000100a00 */
[----:B------:R-:W-:Y:S04]  /*56910*/  STL.64 [R1+0x268], R98 ;  /* 0x0002686201007387 */ /* 0x000fe80000100a00 */
[----:B-1----:R-:W2:Y:S04]  /*56920*/  LDL.LU.64 R96, [R1+0x5248] ;  /* 0x0052480001607983 */ /* 0x002ea80000300a00 */
[----:B------:R1:W-:Y:S04]  /*56930*/  STL.64 [R1+0x250], R100 ;  /* 0x0002506401007387 */ /* 0x0003e80000100a00 */
[----:B------:R-:W-:Y:S01]  /*56940*/  STL.64 [R1+0x258], R102 ;  /* 0x0002586601007387 */ /* 0x000fe20000100a00 */
[C---:B------:R-:W-:Y:S08]  /*56950*/  HMMA.1688.F32.TF32 R92, R84.reuse, R224, R92 ;  /* 0x000000e0545c723c */ /* 0x040ff0000008105c */
[C---:B------:R-:W-:Y:S01]  /*56960*/  HMMA.1688.F32.TF32 R244, R84.reuse, R212, R244 ;  /* 0x000000d454f4723c */ /* 0x040fe200000810f4 */
[----:B-1----:R-:W2:Y:S04]  /*56970*/  LDL.LU.64 R100, [R1+0x5240] ;  /* 0x0052400001647983 */ /* 0x002ea80000300a00 */
[----:B------:R1:W-:Y:S04]  /*56980*/  STL.64 [R1+0x240], R104 ;  /* 0x0002406801007387 */ /* 0x0003e80000100a00 */
[----:B------:R-:W-:Y:S01]  /*56990*/  STL.64 [R1+0x248], R106 ;  /* 0x0002486a01007387 */ /* 0x000fe20000100a00 */
[C---:B------:R-:W-:Y:S08]  /*569a0*/  HMMA.1688.F32.TF32 R24, R84.reuse, R8, R24 ;  /* 0x000000085418723c */ /* 0x040ff00000081018 */
[----:B------:R-:W-:Y:S01]  /*569b0*/  HMMA.1688.F32.TF32 R28, R84, R200, R28 ;  /* 0x000000c8541c723c */ /* 0x000fe2000008101c */
[----:B-1----:R-:W2:Y:S04]  /*569c0*/  LDL.LU.64 R104, [R1+0x5238] ;  /* 0x0052380001687983 */ /* 0x002ea80000300a00 */
[----:B------:R-:W-:Y:S04]  /*569d0*/  STL.64 [R1+0x230], R228 ;  /* 0x000230e401007387 */ /* 0x000fe80000100a00 */
[----:B------:R1:W-:Y:S01]  /*569e0*/  STL.64 [R1+0x238], R230 ;  /* 0x000238e601007387 */ /* 0x0003e20000100a00 */
[----:B------:R-:W-:Y:S01]  /*569f0*/  IMAD.MOV.U32 R74, RZ, RZ, R37 ;  /* 0x000000ffff4a7224 */ /* 0x000fe200078e0025 */
[----:B------:R-:W-:Y:S01]  /*56a00*/  MOV R75, R36 ;  /* 0x00000024004b7202 */ /* 0x000fe20000000f00 */
[----:B------:R-:W-:-:S02]  /*56a10*/  IMAD.MOV.U32 R58, RZ, RZ, R45 ;  /* 0x000000ffff3a7224 */ /* 0x000fc400078e002d */
[----:B------:R-:W-:Y:S01]  /*56a20*/  IMAD.MOV.U32 R59, RZ, RZ, R44 ;  /* 0x000000ffff3b7224 */ /* 0x000fe200078e002c */
[C---:B------:R-:W-:Y:S01]  /*56a30*/  HMMA.1688.F32.TF32 R32, R84.reuse, R196, R32 ;  /* 0x000000c45420723c */ /* 0x040fe20000081020 */
[----:B------:R-:W-:Y:S04]  /*56a40*/  LDS R102, [R3+0xa480] ;  /* 0x00a4800003667984 */ /* 0x000fe80000000800 */
[----:B------:R-:W-:Y:S04]  /*56a50*/  LDS R103, [R4+0xa480] ;  /* 0x00a4800004677984 */ /* 0x000fe80000000800 */
[----:B-1----:R-:W2:Y:S04]  /*56a60*/  LDL.LU.64 R230, [R1+0x5230] ;  /* 0x0052300001e67983 */ /* 0x002ea80000300a00 */
[----:B------:R-:W2:Y:S04]  /*56a70*/  LDL.LU.64 R228, [R1+0x5228] ;  /* 0x0052280001e47983 */ /* 0x000ea80000300a00 */
[----:B------:R-:W2:Y:S04]  /*56a80*/  LDL.LU.64 R234, [R1+0x5220] ;  /* 0x0052200001ea7983 */ /* 0x000ea80000300a00 */
[----:B------:R-:W2:Y:S04]  /*56a90*/  LDL.LU.64 R232, [R1+0x5218] ;  /* 0x0052180001e87983 */ /* 0x000ea80000300a00 */
[----:B------:R1:W-:Y:S04]  /*56aa0*/  STL.64 [R1+0x140], R16 ;  /* 0x0001401001007387 */ /* 0x0003e80000100a00 */
[----:B------:R1:W-:Y:S04]  /*56ab0*/  STL.64 [R1+0x148], R18 ;  /* 0x0001481201007387 */ /* 0x0003e80000100a00 */
[----:B-1----:R-:W2:Y:S04]  /*56ac0*/  LDL.LU R16, [R1+0x22d0] ;  /* 0x0022d00001107983 */ /* 0x002ea80000300800 */
[----:B------:R-:W2:Y:S04]  /*56ad0*/  LDL.LU R17, [R1+0x22d4] ;  /* 0x0022d40001117983 */ /* 0x000ea80000300800 */
[----:B------:R-:W2:Y:S04]  /*56ae0*/  LDL.LU R18, [R1+0x22d8] ;  /* 0x0022d80001127983 */ /* 0x000ea80000300800 */
[----:B------:R-:W2:Y:S04]  /*56af0*/  LDL.LU R19, [R1+0x22dc] ;  /* 0x0022dc0001137983 */ /* 0x000ea80000300800 */
[----:B------:R-:W-:Y:S04]  /*56b00*/  STL.64 [R1+0x130], R92 ;  /* 0x0001305c01007387 */ /* 0x000fe80000100a00 */
[----:B------:R-:W-:Y:S01]  /*56b10*/  STL.64 [R1+0x138], R94 ;  /* 0x0001385e01007387 */ /* 0x000fe20000100a00 */
[C---:B------:R-:W-:Y:S03]  /*56b20*/  HMMA.1688.F32.TF32 R56, R84.reuse, R172, R56 ;  /* 0x000000ac5438723c */ /* 0x040fe60000081038 */
        /* <DEDUP_REMOVED lines=9> */
[C---:B--2---:R-:W-:Y:S08]  /*56bc0*/  HMMA.1688.F32.TF32 R16, R84.reuse, R216, R20 ;  /* 0x000000d85410723c */ /* 0x044ff00000081014 */
[C---:B------:R-:W-:Y:S11]  /*56bd0*/  HMMA.1688.F32.TF32 R20, R84.reuse, R208, R248 ;  /* 0x000000d05414723c */ /* 0x040ff600000810f8 */
[----:B------:R-:W-:Y:S04]  /*56be0*/  @!UPT UIADD3 URZ, URZ, URZ, URZ ;  /* 0x0000003f3f3ff290 */ /* 0x000fe8000fffe03f */
[----:B------:R-:W-:Y:S04]  /*56bf0*/  STL.64 [R1+0x210], R16 ;  /* 0x0002101001007387 */ /* 0x000fe80000100a00 */
[----:B------:R2:W-:Y:S02]  /*56c00*/  STL.64 [R1+0x218], R18 ;  /* 0x0002181201007387 */ /* 0x0005e40000100a00 */
[C---:B--2---:R-:W-:Y:S02]  /*56c10*/  HMMA.1688.F32.TF32 R16, R84.reuse, R204, R236 ;  /* 0x000000cc5410723c */ /* 0x044fe400000810ec */
[----:B------:R-:W-:Y:S04]  /*56c20*/  STL.64 [R1+0x200], R244 ;  /* 0x000200f401007387 */ /* 0x000fe80000100a00 */
[----:B------:R-:W-:Y:S11]  /*56c30*/  STL.64 [R1+0x208], R246 ;  /* 0x000208f601007387 */ /* 0x000ff60000100a00 */
[----:B------:R-:W-:Y:S06]  /*56c40*/  @!UPT UIADD3 URZ, URZ, URZ, URZ ;  /* 0x0000003f3f3ff290 */ /* 0x000fec000fffe03f */
[----:B------:R-:W-:Y:S04]  /*56c50*/  STL.64 [R1+0x4e48], R18 ;  /* 0x004e481201007387 */ /* 0x000fe80000100a00 */
[----:B------:R-:W-:Y:S04]  /*56c60*/  STL.64 [R1+0x1f0], R20 ;  /* 0x0001f01401007387 */ /* 0x000fe80000100a00 */
[----:B------:R2:W-:Y:S02]  /*56c70*/  STL.64 [R1+0x1f8], R22 ;  /* 0x0001f81601007387 */ /* 0x0005e40000100a00 */
[C---:B--2---:R-:W-:Y:S02]  /*56c80*/  HMMA.1688.F32.TF32 R20, R84.reuse, R12, R240 ;  /* 0x0000000c5414723c */ /* 0x044fe400000810f0 */
[----:B------:R2:W-:Y:S11]  /*56c90*/  STL.64 [R1+0x4e40], R16 ;  /* 0x004e401001007387 */ /* 0x0005f60000100a00 */
[----:B------:R-:W-:Y:S10]  /*56ca0*/  @!UPT UIADD3 URZ, URZ, URZ, URZ ;  /* 0x0000003f3f3ff290 */ /* 0x000ff4000fffe03f */
[----:B------:R-:W-:Y:S04]  /*56cb0*/  STL.64 [R1+0x4e58], R22 ;  /* 0x004e581601007387 */ /* 0x000fe80000100a00 */
[----:B------:R-:W-:Y:S04]  /*56cc0*/  STL.64 [R1+0x4e50], R20 ;  /* 0x004e501401007387 */ /* 0x000fe80000100a00 */
[----:B------:R-:W-:Y:S04]  /*56cd0*/  STL.64 [R1+0x4e68], R26 ;  /* 0x004e681a01007387 */ /* 0x000fe80000100a00 */
[----:B------:R-:W-:Y:S04]  /*56ce0*/  STL.64 [R1+0x4e60], R24 ;  /* 0x004e601801007387 */ /* 0x000fe80000100a00 */
[----:B------:R-:W-:Y:S04]  /*56cf0*/  STL.64 [R1+0x4e78], R30 ;  /* 0x004e781e01007387 */ /* 0x000fe80000100a00 */
[----:B------:R1:W-:Y:S04]  /*56d00*/  STL.64 [R1+0x4e70], R28 ;  /* 0x004e701c01007387 */ /* 0x0003e80000100a00 */
        /* <DEDUP_REMOVED lines=20> */
[----:B------:R-:W-:Y:S03]  /*56e50*/  HMMA.1688.F32.TF32 R72, R84, R156, R72 ;  /* 0x0000009c5448723c */ /* 0x000fe60000081048 */
[----:B------:R-:W3:Y:S04]  /*56e60*/  LDL.LU R78, [R1+0x21a8] ;  /* 0x0021a800014e7983 */ /* 0x000ee80000300800 */
[----:B------:R-:W3:Y:S04]  /*56e70*/  LDL.LU R79, [R1+0x21ac] ;  /* 0x0021ac00014f7983 */ /* 0x000ee80000300800 */
[----:B------:R-:W-:Y:S04]  /*56e80*/  STL.64 [R1+0x4e88], R34 ;  /* 0x004e882201007387 */ /* 0x000fe80000100a00 */
[----:B------:R1:W-:Y:S01]  /*56e90*/  STL.64 [R1+0x4e80], R32 ;  /* 0x004e802001007387 */ /* 0x0003e20000100a00 */
[----:B----4-:R-:W-:-:S02]  /*56ea0*/  IMAD.MOV.U32 R245, RZ, RZ, R81 ;  /* 0x000000fffff57224 */ /* 0x010fc400078e0051 */
[----:B------:R-:W-:Y:S01]  /*56eb0*/  IMAD.MOV.U32 R246, RZ, RZ, R80 ;  /* 0x000000fffff67224 */ /* 0x000fe200078e0050 */
[C---:B--2---:R-:W-:Y:S08]  /*56ec0*/  HMMA.1688.F32.TF32 R40, R84.reuse, R188, R40 ;  /* 0x000000bc5428723c */ /* 0x044ff00000081028 */
[C---:B---3--:R-:W-:Y:S08]  /*56ed0*/  HMMA.1688.F32.TF32 R36, R84.reuse, R192, R36 ;  /* 0x000000c05424723c */ /* 0x048ff00000081024 */
[C---:B------:R-:W-:Y:S08]  /*56ee0*/  HMMA.1688.F32.TF32 R44, R84.reuse, R184, R44 ;  /* 0x000000b8542c723c */ /* 0x040ff0000008102c */
[C---:B------:R-:W-:Y:S08]  /*56ef0*/  HMMA.1688.F32.TF32 R48, R84.reuse, R180, R48 ;  /* 0x000000b45430723c */ /* 0x040ff00000081030 */
[C---:B------:R-:W-:Y:S08]  /*56f00*/  HMMA.1688.F32.TF32 R52, R84.reuse, R176, R52 ;  /* 0x000000b05434723c */ /* 0x040ff00000081034 */
[C---:B------:R-:W-:Y:S08]  /*56f10*/  HMMA.1688.F32.TF32 R60, R84.reuse, R168, R60 ;  /* 0x000000a8543c723c */ /* 0x040ff0000008103c */
[C---:B------:R-:W-:Y:S01]  /*56f20*/  HMMA.1688.F32.TF32 R64, R84.reuse, R164, R64 ;  /* 0x000000a45440723c */ /* 0x040fe20000081040 */
[----:B------:R-:W-:Y:S07]  /*56f30*/  STL.64 [R1+0x4e98], R38 ;  /* 0x004e982601007387 */ /* 0x000fee0000100a00 */
[C---:B------:R-:W-:Y:S01]  /*56f40*/  HMMA.1688.F32.TF32 R68, R84.reuse, R160, R68 ;  /* 0x000000a05444723c */ /* 0x040fe20000081044 */
[----:B------:R2:W-:Y:S04]  /*56f50*/  STL.64 [R1+0x4e90], R36 ;  /* 0x004e902401007387 */ /* 0x0005e80000100a00 */
[----:B------:R-:W-:Y:S04]  /*56f60*/  STL.64 [R1+0x4ea8], R42 ;  /* 0x004ea82a01007387 */ /* 0x000fe80000100a00 */
[----:B------:R-:W-:Y:S04]  /*56f70*/  STL.64 [R1+0x4ea0], R40 ;  /* 0x004ea02801007387 */ /* 0x000fe80000100a00 */
[----:B------:R-:W-:Y:S04]  /*56f80*/  STL.64 [R1+0x4eb8], R46 ;  /* 0x004eb82e01007387 */ /* 0x000fe80000100a00 */
[----:B------:R3:W-:Y:S04]  /*56f90*/  STL.64 [R1+0x4eb0], R44 ;  /* 0x004eb02c01007387 */ /* 0x0007e80000100a00 */
        /* <DEDUP_REMOVED lines=56> */
[C---:B------:R-:W-:Y:S11]  /*57320*/  HMMA.1688.F32.TF32 R76, R84.reuse, R152, R76 ;  /* 0x00000098544c723c */ /* 0x040ff6000008104c */
[----:B------:R-:W-:Y:S11]  /*57330*/  @!UPT UIADD3 URZ, URZ, URZ, URZ ;  /* 0x0000003f3f3ff290 */ /* 0x000ff6000fffe03f */
[----:B------:R-:W-:Y:S01]  /*57340*/  @!UPT UIADD3 URZ, URZ, URZ, URZ ;  /* 0x0000003f3f3ff290 */ /* 0x000fe2000fffe03f */
[----:B------:R-:W-:Y:S04]  /*57350*/  STL [R1+0x4dd4], R76 ;  /* 0x004dd44c01007387 */ /* 0x000fe80000100800 */
[----:B------:R-:W-:Y:S04]  /*57360*/  STL [R1+0x4dd0], R77 ;  /* 0x004dd04d01007387 */ /* 0x000fe80000100800 */
[----:B------:R-:W-:Y:S04]  /*57370*/  STL [R1+0x4dcc], R78 ;  /* 0x004dcc4e01007387 */ /* 0x000fe80000100800 */
[----:B------:R-:W-:Y:S04]  /*57380*/  STL [R1+0x4dc8], R79 ;  /* 0x004dc84f01007387 */ /* 0x000fe80000100800 */
[----:B------:R-:W2:Y:S04]  /*57390*/  LDL.LU R90, [R1+0x2018] ;  /* 0x00201800015a7983 */ /* 0x000ea80000300800 */
[----:B------:R-:W2:Y:S01]  /*573a0*/  LDL.LU R91, [R1+0x201c] ;  /* 0x00201c00015b7983 */ /* 0x000ea20000300800 */
[C---:B---3--:R-:W-:Y:S08]  /*573b0*/  HMMA.1688.F32.TF32 R80, R84.reuse, R148, R80 ;  /* 0x000000945450723c */ /* 0x048ff00000081050 */
[C---:B----4-:R-:W-:Y:S08]  /*573c0*/  HMMA.1688.F32.TF32 R44, R84.reuse, R144, R236 ;  /* 0x00000090542c723c */ /* 0x050ff000000810ec */
[C---:B------:R-:W-:Y:S07]  /*573d0*/  HMMA.1688.F32.TF32 R40, R84.reuse, R140, R240 ;  /* 0x0000008c5428723c */ /* 0x040fee00000810f0 */
[----:B------:R-:W-:Y:S04]  /*573e0*/  STL [R1+0x4dc4], R80 ;  /* 0x004dc45001007387 */ /* 0x000fe80000100800 */
[----:B------:R-:W-:Y:S04]  /*573f0*/  STL [R1+0x4dc0], R81 ;  /* 0x004dc05101007387 */ /* 0x000fe80000100800 */
[----:B------:R-:W-:Y:S04]  /*57400*/  STL [R1+0x4dbc], R82 ;  /* 0x004dbc5201007387 */ /* 0x000fe80000100800 */
[----:B------:R-:W-:Y:S04]  /*57410*/  STL [R1+0x4db8], R83 ;  /* 0x004db85301007387 */ /* 0x000fe80000100800 */
[----:B------:R-:W3:Y:S04]  /*57420*/  LDL.LU R236, [R1+0x2030] ;  /* 0x0020300001ec7983 */ /* 0x000ee80000300800 */
[----:B------:R-:W-:Y:S04]  /*57430*/  STL.64 [R1+0x2880], R44 ;  /* 0x0028802c01007387 */ /* 0x000fe80000100a00 */
[----:B------:R-:W-:Y:S04]  /*57440*/  STL.64 [R1+0x2888], R46 ;  /* 0x0028882e01007387 */ /* 0x000fe80000100a00 */
[----:B------:R-:W-:Y:S04]  /*57450*/  STL.64 [R1+0x2870], R40 ;  /* 0x0028702801007387 */ /* 0x000fe80000100a00 */
[----:B------:R2:W-:Y:S04]  /*57460*/  STL.64 [R1+0x2878], R42 ;  /* 0x0028782a01007387 */ /* 0x0005e80000100a00 */
[----:B------:R-:W3:Y:S04]  /*57470*/  LDL.LU R237, [R1+0x2034] ;  /* 0x0020340001ed7983 */ /* 0x000ee80000300800 */
[----:B------:R-:W3:Y:S04]  /*57480*/  LDL.LU R238, [R1+0x2038] ;  /* 0x0020380001ee7983 */ /* 0x000ee80000300800 */
[----:B------:R-:W3:Y:S04]  /*57490*/  LDL.LU R239, [R1+0x203c] ;  /* 0x00203c0001ef7983 */ /* 0x000ee80000300800 */
[----:B------:R-:W4:Y:S04]  /*574a0*/  LDL.LU R240, [R1+0x2000] ;  /* 0x0020000001f07983 */ /* 0x000f280000300800 */
[----:B------:R-:W4:Y:S04]  /*574b0*/  LDL.LU R241, [R1+0x2004] ;  /* 0x0020040001f17983 */ /* 0x000f280000300800 */
[----:B------:R-:W4:Y:S04]  /*574c0*/  LDL.LU R242, [R1+0x2008] ;  /* 0x0020080001f27983 */ /* 0x000f280000300800 */
[----:B------:R-:W4:Y:S01]  /*574d0*/  LDL.LU R243, [R1+0x200c] ;  /* 0x00200c0001f37983 */ /* 0x000f220000300800 */
[C---:B--2---:R-:W-:Y:S08]  /*574e0*/  HMMA.1688.F32.TF32 R40, R84.reuse, R136, R36 ;  /* 0x000000885428723c */ /* 0x044ff00000081024 */
        /* <DEDUP_REMOVED lines=10> */
[----:B------:R-:W2:Y:S04]  /*57590*/  LDL.LU R16, [R1+0x1ff0] ;  /* 0x001ff00001107983 */ /* 0x000ea80000300800 */
[----:B------:R-:W-:Y:S04]  /*575a0*/  STL.64 [R1+0x1620], R28 ;  /* 0x0016201c01007387 */ /* 0x000fe80000100a00 */
[----:B------:R-:W-:Y:S04]  /*575b0*/  STL.64 [R1+0x1628], R30 ;  /* 0x0016281e01007387 */ /* 0x000fe80000100a00 */
[----:B------:R-:W-:Y:S04]  /*575c0*/  STL.64 [R1+0x2840], R24 ;  /* 0x0028401801007387 */ /* 0x000fe80000100a00 */
[----:B------:R1:W-:Y:S04]  /*575d0*/  STL.64 [R1+0x2848], R26 ;  /* 0x0028481a01007387 */ /* 0x0003e80000100a00 */
[----:B------:R-:W2:Y:S04]  /*575e0*/  LDL.LU R17, [R1+0x1ff4] ;  /* 0x001ff40001117983 */ /* 0x000ea80000300800 */
[----:B------:R-:W2:Y:S01]  /*575f0*/  LDL.LU R18, [R1+0x1ff8] ;  /* 0x001ff80001127983 */ /* 0x000ea20000300800 */
[C---:B-1----:R-:W-:Y:S03]  /*57600*/  HMMA.1688.F32.TF32 R24, R84.reuse, R116, R20 ;  /* 0x000000745418723c */ /* 0x042fe60000081014 */
[----:B------:R-:W2:Y:S05]  /*57610*/  LDL.LU R19, [R1+0x1ffc] ;  /* 0x001ffc0001137983 */ /* 0x000eaa0000300800 */
[C---:B------:R-:W-:Y:S08]  /*57620*/  HMMA.1688.F32.TF32 R20, R84.reuse, R112, R244 ;  /* 0x000000705414723c */ /* 0x040ff000000810f4 */
[----:B------:R-:W-:Y:S07]  /*57630*/  HMMA.1688.F32.TF32 R84, R84, R108, R248 ;  /* 0x0000006c5454723c */ /* 0x000fee00000810f8 */
[----:B------:R-:W-:Y:S04]  /*57640*/  STL.64 [R1+0x2830], R24 ;  /* 0x0028301801007387 */ /* 0x000fe80000100a00 */
[----:B------:R3:W-:Y:S04]  /*57650*/  STL.64 [R1+0x2838], R26 ;  /* 0x0028381a01007387 */ /* 0x0007e80000100a00 */
[----:B------:R-:W2:Y:S04]  /*57660*/  LDL.LU R244, [R1+0x1fe0] ;  /* 0x001fe00001f47983 */ /* 0x000ea80000300800 */
[----:B------:R-:W-:Y:S04]  /*57670*/  STL.64 [R1+0x13c0], R20 ;  /* 0x0013c01401007387 */ /* 0x000fe80000100a00 */
[----:B------:R4:W-:Y:S04]  /*57680*/  STL.64 [R1+0x13c8], R22 ;  /* 0x0013c81601007387 */ /* 0x0009e80000100a00 */
[----:B------:R-:W2:Y:S04]  /*57690*/  LDL.LU R245, [R1+0x1fe4] ;  /* 0x001fe40001f57983 */ /* 0x000ea80000300800 */
[----:B------:R-:W2:Y:S04]  /*576a0*/  LDL.LU R246, [R1+0x1fe8] ;  /* 0x001fe80001f67983 */ /* 0x000ea80000300800 */
[----:B------:R-:W2:Y:S01]  /*576b0*/  LDL.LU R247, [R1+0x1fec] ;  /* 0x001fec0001f77983 */ /* 0x000ea20000300800 */
[C---:B------:R-:W-:Y:S03]  /*576c0*/  HMMA.1688.F32.TF32 R88, R92.reuse, R224, R88 ;  /* 0x000000e05c58723c */ /* 0x040fe60000081058 */
[----:B------:R1:W-:Y:S04]  /*576d0*/  STL.64 [R1+0x4da0], R86 ;  /* 0x004da05601007387 */ /* 0x0003e80000100a00 */
[----:B------:R1:W-:Y:S04]  /*576e0*/  STL.64 [R1+0x4d98], R84 ;  /* 0x004d985401007387 */ /* 0x0003e80000100a00 */
[----:B------:R-:W2:Y:S04]  /*576f0*/  LDL.LU R248, [R1+0x1fd0] ;  /* 0x001fd00001f87983 */ /* 0x000ea80000300800 */
[----:B------:R-:W2:Y:S08]  /*57700*/  LDL.LU R249, [R1+0x1fd4] ;  /* 0x001fd40001f97983 */ /* 0x000eb00000300800 */
[----:B------:R1:W-:Y:S04]  /*57710*/  STL.64 [R1+0x4db0], R90 ;  /* 0x004db05a01007387 */ /* 0x0003e80000100a00 */
[----:B------:R1:W-:Y:S01]  /*57720*/  STL.64 [R1+0x4da8], R88 ;  /* 0x004da85801007387 */ /* 0x0003e20000100a00 */
[C---:B---3--:R-:W-:Y:S03]  /*57730*/  HMMA.1688.F32.TF32 R24, R92.reuse, R220, R236 ;  /* 0x000000dc5c18723c */ /* 0x048fe600000810ec */
[----:B------:R-:W3:Y:S05]  /*57740*/  LDL.LU R236, [R1+0x1fc0] ;  /* 0x001fc00001ec7983 */ /* 0x000eea0000300800 */
[C---:B----4-:R-:W-:Y:S11]  /*57750*/  HMMA.1688.F32.TF32 R20, R92.reuse, R216, R240 ;  /* 0x000000d85c14723c */ /* 0x050ff600000810f0 */
[----:B------:R-:W-:Y:S04]  /*57760*/  @!UPT UIADD3 URZ, URZ, URZ, URZ ;  /* 0x0000003f3f3ff290 */ /* 0x000fe8000fffe03f */
[----:B------:R-:W-:Y:S04]  /*57770*/  STL.64 [R1+0x2820], R24 ;  /* 0x0028201801007387 */ /* 0x000fe80000100a00 */
[----:B------:R-:W-:Y:S04]  /*57780*/  STL.64 [R1+0x2828], R26 ;  /* 0x0028281a01007387 */ /* 0x000fe80000100a00 */
[----:B------:R-:W-:Y:S04]  /*57790*/  STL.64 [R1+0x2810], R20 ;  /* 0x0028101401007387 */ /* 0x000fe80000100a00 */
[----:B------:R-:W-:Y:S04]  /*577a0*/  STL.64 [R1+0x2818], R22 ;  /* 0x0028181601007387 */ /* 0x000fe80000100a00 */
[----:B------:R-:W3:Y:S04]  /*577b0*/  LDL.LU R237, [R1+0x1fc4] ;  /* 0x001fc40001ed7983 */ /* 0x000ee80000300800 */
[----:B------:R-:W3:Y:S04]  /*577c0*/  LDL.LU R238, [R1+0x1fc8] ;  /* 0x001fc80001ee7983 */ /* 0x000ee80000300800 */
[----:B------:R-:W3:Y:S04]  /*577d0*/  LDL.LU R239, [R1+0x1fcc] ;  /* 0x001fcc0001ef7983 */ /* 0x000ee80000300800 */
[----:B------:R-:W4:Y:S04]  /*577e0*/  LDL.LU R240, [R1+0x1fb0] ;  /* 0x001fb00001f07983 */ /* 0x000f280000300800 */
[----:B------:R-:W4:Y:S04]  /*577f0*/  LDL.LU R241, [R1+0x1fb4] ;  /* 0x001fb40001f17983 */ /* 0x000f280000300800 */
[----:B------:R-:W4:Y:S04]  /*57800*/  LDL.LU R242, [R1+0x1fb8] ;  /* 0x001fb80001f27983 */ /* 0x000f280000300800 */
[----:B------:R-:W4:Y:S01]  /*57810*/  LDL.LU R243, [R1+0x1fbc] ;  /* 0x001fbc0001f37983 */ /* 0x000f220000300800 */
[----:B--2---:R-:W-:Y:S01]  /*57820*/  HMMA.1688.F32.TF32 R16, R92, R212, R16 ;  /* 0x000000d45c10723c */ /* 0x004fe20000081010 */
[----:B------:R-:W-:-:S02]  /*57830*/  IMAD.MOV.U32 R250, RZ, RZ, R101 ;  /* 0x000000fffffa7224 */ /* 0x000fc400078e0065 */
[----:B------:R-:W-:Y:S01]  /*57840*/  IMAD.MOV.U32 R251, RZ, RZ, R100 ;  /* 0x000000fffffb7224 */ /* 0x000fe200078e0064 */
[----:B------:R-:W-:Y:S04]  /*57850*/  LDS R101, [R4+0x8480] ;  /* 0x0084800004657984 */ /* 0x000fe80000000800 */
[----:B------:R-:W2:Y:S11]  /*57860*/  LDS R100, [R3+0x8480] ;  /* 0x0084800003647984 */ /* 0x000eb60000000800 */
[----:B------:R-:W-:Y:S05]  /*57870*/  @!UPT UIADD3 URZ, URZ, URZ, URZ ;  /* 0x0000003f3f3ff290 */ /* 0x000fea000fffe03f */
[----:B-1----:R-:W-:Y:S01]  /*57880*/  MOV R87, R16 ;  /* 0x0000001000577202 */ /* 0x002fe20000000f00 */
[----:B------:R-:W-:Y:S02]  /*57890*/  IMAD.MOV.U32 R86, RZ, RZ, R17 ;  /* 0x000000ffff567224 */ /* 0x000fe400078e0011 */
[----:B------:R-:W-:Y:S02]  /*578a0*/  IMAD.MOV.U32 R85, RZ, RZ, R18 ;  /* 0x000000ffff557224 */ /* 0x000fe400078e0012 */
[----:B------:R-:W-:Y:S02]  /*578b0*/  IMAD.MOV.U32 R84, RZ, RZ, R19 ;  /* 0x000000ffff547224 */ /* 0x000fe400078e0013 */
[C---:B------:R-:W-:Y:S03]  /*578c0*/  HMMA.1688.F32.TF32 R16, R92.reuse, R208, R244 ;  /* 0x000000d05c10723c */ /* 0x040fe600000810f4 */
[----:B------:R-:W-:Y:S04]  /*578d0*/  STL [R1+0x4de4], R84 ;  /* 0x004de45401007387 */ /* 0x000fe80000100800 */
[----:B------:R-:W-:Y:S11]  /*578e0*/  STL [R1+0x4de0], R86 ;  /* 0x004de05601007387 */ /* 0x000ff60000100800 */
[----:B------:R-:W-:Y:S06]  /*578f0*/  @!UPT UIADD3 URZ, URZ, URZ, URZ ;  /* 0x0000003f3f3ff290 */ /* 0x000fec000fffe03f */
[----:B------:R-:W-:Y:S01]  /*57900*/  IMAD.MOV.U32 R91, RZ, RZ, R16 ;  /* 0x000000ffff5b7224 */ /* 0x000fe200078e0010 */
[----:B------:R-:W-:Y:S01]  /*57910*/  MOV R88, R19 ;  /* 0x0000001300587202 */ /* 0x000fe20000000f00 */
[----:B------:R-:W-:Y:S02]  /*57920*/  IMAD.MOV.U32 R90, RZ, RZ, R17 ;  /* 0x000000ffff5a7224 */ /* 0x000fe400078e0011 */
[----:B------:R-:W-:Y:S02]  /*57930*/  IMAD.MOV.U32 R89, RZ, RZ, R18 ;  /* 0x000000ffff597224 */ /* 0x000fe400078e0012 */
[----:B------:R-:W-:Y:S01]  /*57940*/  HMMA.1688.F32.TF32 R16, R92, R204, R248 ;  /* 0x000000cc5c10723c */ /* 0x000fe200000810f8 */
[----:B------:R1:W-:Y:S04]  /*57950*/  STL [R1+0x4ddc], R87 ;  /* 0x004ddc5701007387 */ /* 0x0003e80000100800 */
[----:B------:R1:W-:Y:S04]  /*57960*/  STL [R1+0x4dd8], R85 ;  /* 0x004dd85501007387 */ /* 0x0003e80000100800 */
[----:B------:R-:W-:Y:S04]  /*57970*/  STL [R1+0x4df4], R88 ;  /* 0x004df45801007387 */ /* 0x000fe80000100800 */
[----:B------:R-:W-:Y:S04]  /*57980*/  STL [R1+0x4df0], R89 ;  /* 0x004df05901007387 */ /* 0x000fe80000100800 */
[----:B------:R-:W-:Y:S04]  /*57990*/  STL [R1+0x4dec], R90 ;  /* 0x004dec5a01007387 */ /* 0x000fe80000100800 */
[----:B------:R-:W-:Y:S03]  /*579a0*/  STL [R1+0x4de8], R91 ;  /* 0x004de85b01007387 */ /* 0x000fe60000100800 */
[----:B-1----:R-:W-:Y:S01]  /*579b0*/  IMAD.MOV.U32 R87, RZ, RZ, R16 ;  /* 0x000000ffff577224 */ /* 0x002fe200078e0010 */
[----:B------:R1:W-:Y:S01]  /*579c0*/  STL.64 [R1+0x27f8], R18 ;  /* 0x0027f81201007387 */ /* 0x0003e20000100a00 */
[----:B------:R-:W-:-:S03]  /*579d0*/  IMAD.MOV.U32 R85, RZ, RZ, R17 ;  /* 0x000000ffff557224 */ /* 0x000fc600078e0011 */
[----:B------:R-:W2:Y:S04]  /*579e0*/  LDL.LU R16, [R1+0x1fa0] ;  /* 0x001fa00001107983 */ /* 0x000ea80000300800 */
[----:B------:R-:W2:Y:S04]  /*579f0*/  LDL.LU R17, [R1+0x1fa4] ;  /* 0x001fa40001117983 */ /* 0x000ea80000300800 */
[----:B-1----:R-:W2:Y:S04]  /*57a00*/  LDL.LU R18, [R1+0x1fa8] ;  /* 0x001fa80001127983 */ /* 0x002ea80000300800 */
[----:B------:R-:W2:Y:S04]  /*57a10*/  LDL.LU R19, [R1+0x1fac] ;  /* 0x001fac0001137983 */ /* 0x000ea80000300800 */
[----:B------:R-:W-:Y:S04]  /*57a20*/  STL [R1+0x4dfc], R85 ;  /* 0x004dfc5501007387 */ /* 0x000fe80000100800 */
[----:B------:R-:W-:Y:S01]  /*57a30*/  STL [R1+0x4df8], R87 ;  /* 0x004df85701007387 */ /* 0x000fe20000100800 */
[----:B---3--:R-:W-:Y:S11]  /*57a40*/  HMMA.1688.F32.TF32 R20, R92, R12, R236 ;  /* 0x0000000c5c14723c */ /* 0x008ff600000810ec */
[----:B------:R-:W-:Y:S11]  /*57a50*/  @!UPT UIADD3 URZ, URZ, URZ, URZ ;  /* 0x0000003f3f3ff290 */ /* 0x000ff6000fffe03f */
[----:B------:R-:W-:Y:S01]  /*57a60*/  @!UPT UIADD3 URZ, URZ, URZ, URZ ;  /* 0x0000003f3f3ff290 */ /* 0x000fe2000fffe03f */
[----:B------:R-:W-:Y:S04]  /*57a70*/  STL.64 [R1+0x27e0], R20 ;  /* 0x0027e01401007387 */ /* 0x000fe80000100a00 */
[----:B------:R4:W-:Y:S04]  /*57a80*/  STL [R1+0x27e8], R22 ;  /* 0x0027e81601007387 */ /* 0x0009e80000100800 */
[----:B------:R-:W3:Y:S04]  /*57a90*/  LDL.LU R244, [R1+0x1f90] ;  /* 0x001f900001f47983 */ /* 0x000ee80000300800 */
[----:B------:R-:W3:Y:S04]  /*57aa0*/  LDL.LU R245, [R1+0x1f94] ;  /* 0x001f940001f57983 */ /* 0x000ee80000300800 */
[----:B------:R-:W3:Y:S04]  /*57ab0*/  LDL.LU R246, [R1+0x1f98] ;  /* 0x001f980001f67983 */ /* 0x000ee80000300800 */
[----:B------:R-:W3:Y:S01]  /*57ac0*/  LDL.LU R247, [R1+0x1f9c] ;  /* 0x001f9c0001f77983 */ /* 0x000ee20000300800 */
[----:B------:R-:W-:-:S05]  /*57ad0*/  IMAD.MOV.U32 R76, RZ, RZ, R23 ;  /* 0x000000ffff4c7224 */ /* 0x000fca00078e0017 */
[----:B------:R-:W-:Y:S04]  /*57ae0*/  STL [R1+0x4e00], R76 ;  /* 0x004e004c01007387 */ /* 0x000fe80000100800 */
        /* <DEDUP_REMOVED lines=8> */
[----:B----4-:R-:W-:Y:S03]  /*57b70*/  HMMA.1688.F32.TF32 R20, R92, R8, R240 ;  /* 0x000000085c14723c */ /* 0x010fe600000810f0 */
[----:B------:R-:W4:Y:S04]  /*57b80*/  LDL.LU R240, [R1+0x1f60] ;  /* 0x001f600001f07983 */ /* 0x000f280000300800 */
[----:B------:R-:W4:Y:S04]  /*57b90*/  LDL.LU R241, [R1+0x1f64] ;  /* 0x001f640001f17983 */ /* 0x000f280000300800 */
[----:B------:R-:W4:Y:S04]  /*57ba0*/  LDL.LU R242, [R1+0x1f68] ;  /* 0x001f680001f27983 */ /* 0x000f280000300800 */
[----:B------:R-:W4:Y:S09]  /*57bb0*/  LDL.LU R243, [R1+0x1f6c] ;  /* 0x001f6c0001f37983 */ /* 0x000f320000300800 */
[----:B------:R-:W-:Y:S01]  /*57bc0*/  MOV R86, R23 ;  /* 0x0000001700567202 */ /* 0x000fe20000000f00 */
[----:B------:R-:W-:-:S02]  /*57bd0*/  IMAD.MOV.U32 R84, RZ, RZ, R22 ;  /* 0x000000ffff547224 */ /* 0x000fc400078e0016 */
[----:B------:R-:W-:Y:S02]  /*57be0*/  IMAD.MOV.U32 R91, RZ, RZ, R21 ;  /* 0x000000ffff5b7224 */ /* 0x000fe400078e0015 */
[----:B------:R-:W-:Y:S01]  /*57bf0*/  IMAD.MOV.U32 R90, RZ, RZ, R20 ;  /* 0x000000ffff5a7224 */ /* 0x000fe200078e0014 */
[----:B------:R-:W-:Y:S04]  /*57c00*/  STL [R1+0x4e10], R86 ;  /* 0x004e105601007387 */ /* 0x000fe80000100800 */
[----:B------:R1:W-:Y:S04]  /*57c10*/  STL [R1+0x4e0c], R84 ;  /* 0x004e0c5401007387 */ /* 0x0003e80000100800 */
[----:B------:R-:W-:Y:S01]  /*57c20*/  STL [R1+0x4e08], R91 ;  /* 0x004e085b01007387 */ /* 0x000fe20000100800 */
[C---:B--2---:R-:W-:Y:S11]  /*57c30*/  HMMA.1688.F32.TF32 R16, R92.reuse, R200, R16 ;  /* 0x000000c85c10723c */ /* 0x044ff60000081010 */
[----:B------:R-:W-:Y:S11]  /*57c40*/  @!UPT UIADD3 URZ, URZ, URZ, URZ ;  /* 0x0000003f3f3ff290 */ /* 0x000ff6000fffe03f */
[----:B------:R-:W-:Y:S02]  /*57c50*/  @!UPT UIADD3 URZ, URZ, URZ, URZ ;  /* 0x0000003f3f3ff290 */ /* 0x000fe4000fffe03f */
[----:B------:R-:W-:Y:S02]  /*57c60*/  IMAD.MOV.U32 R85, RZ, RZ, R16 ;  /* 0x000000ffff557224 */ /* 0x000fe400078e0010 */
[----:B------:R-:W-:Y:S02]  /*57c70*/  IMAD.MOV.U32 R87, RZ, RZ, R17 ;  /* 0x000000ffff577224 */ /* 0x000fe400078e0011 */
[----:B------:R-:W-:Y:S02]  /*57c80*/  IMAD.MOV.U32 R88, RZ, RZ, R18 ;  /* 0x000000ffff587224 */ /* 0x000fe400078e0012 */
[----:B------:R-:W-:Y:S01]  /*57c90*/  IMAD.MOV.U32 R89, RZ, RZ, R19 ;  /* 0x000000ffff597224 */ /* 0x000fe200078e0013 */
[----:B------:R2:W-:Y:S04]  /*57ca0*/  STL [R1+0x4e04], R90 ;  /* 0x004e045a01007387 */ /* 0x0005e80000100800 */
[----:B------:R-:W-:Y:S04]  /*57cb0*/  STL [R1+0x4e20], R89 ;  /* 0x004e205901007387 */ /* 0x000fe80000100800 */
[----:B------:R-:W-:Y:S04]  /*57cc0*/  STL [R1+0x4e1c], R88 ;  /* 0x004e1c5801007387 */ /* 0x000fe80000100800 */
[----:B------:R-:W-:Y:S04]  /*57cd0*/  STL [R1+0x4e18], R87 ;  /* 0x004e185701007387 */ /* 0x000fe80000100800 */
[----:B------:R-:W-:Y:S01]  /*57ce0*/  STL [R1+0x4e14], R85 ;  /* 0x004e145501007387 */ /* 0x000fe20000100800 */
[C---:B---3--:R-:W-:Y:S11]  /*57cf0*/  HMMA.1688.F32.TF32 R16, R92.reuse, R196, R244 ;  /* 0x000000c45c10723c */ /* 0x048ff600000810f4 */
[----:B------:R-:W-:Y:S11]  /*57d00*/  @!UPT UIADD3 URZ, URZ, URZ, URZ ;  /* 0x0000003f3f3ff290 */ /* 0x000ff6000fffe03f */
[----:B------:R-:W-:Y:S02]  /*57d10*/  @!UPT UIADD3 URZ, URZ, URZ, URZ ;  /* 0x0000003f3f3ff290 */ /* 0x000fe4000fffe03f */
[----:B-1----:R-:W-:Y:S01]  /*57d20*/  IMAD.MOV.U32 R84, RZ, RZ, R16 ;  /* 0x000000ffff547224 */ /* 0x002fe200078e0010 */
[----:B--2---:R-:W-:Y:S01]  /*57d30*/  MOV R90, R18 ;  /* 0x00000012005a7202 */ /* 0x004fe20000000f00 */
[----:B------:R-:W-:Y:S02]  /*57d40*/  IMAD.MOV.U32 R91, RZ, RZ, R17 ;  /* 0x000000ffff5b7224 */ /* 0x000fe400078e0011 */
[----:B------:R-:W-:Y:S02]  /*57d50*/  IMAD.MOV.U32 R76, RZ, RZ, R19 ;  /* 0x000000ffff4c7224 */ /* 0x000fe400078e0013 */
[----:B------:R-:W-:Y:S03]  /*57d60*/  HMMA.1688.F32.TF32 R16, R92, R192, R248 ;  /* 0x000000c05c10723c */ /* 0x000fe600000810f8 */
[----:B------:R-:W-:Y:S04]  /*57d70*/  STL [R1+0x4e30], R76 ;  /* 0x004e304c01007387 */ /* 0x000fe80000100800 */
[----:B------:R-:W-:Y:S04]  /*57d80*/  STL [R1+0x4e2c], R90 ;  /* 0x004e2c5a01007387 */ /* 0x000fe80000100800 */
[----:B------:R-:W-:Y:S04]  /*57d90*/  STL [R1+0x4e28], R91 ;  /* 0x004e285b01007387 */ /* 0x000fe80000100800 */
[----:B------:R-:W-:Y:S08]  /*57da0*/  STL [R1+0x4e24], R84 ;  /* 0x004e245401007387 */ /* 0x000ff00000100800 */
[----:B------:R1:W-:Y:S01]  /*57db0*/  STL [R1+0x152c], R19 ;  /* 0x00152c1301007387 */ /* 0x0003e20000100800 */
[----:B------:R-:W-:-:S02]  /*57dc0*/  IMAD.MOV.U32 R77, RZ, RZ, R16 ;  /* 0x000000ffff4d7224 */ /* 0x000fc400078e0010 */
[----:B------:R-:W-:Y:S02]  /*57dd0*/  IMAD.MOV.U32 R78, RZ, RZ, R17 ;  /* 0x000000ffff4e7224 */ /* 0x000fe400078e0011 */
[----:B------:R-:W-:Y:S02]  /*57de0*/  IMAD.MOV.U32 R79, RZ, RZ, R18 ;  /* 0x000000ffff4f7224 */ /* 0x000fe400078e0012 */
[----:B-1----:R-:W-:Y:S03]  /*57df0*/  HMMA.1688.F32.TF32 R16, R92, R188, R236 ;  /* 0x000000bc5c10723c */ /* 0x002fe600000810ec */
[----:B------:R1:W-:Y:S04]  /*57e00*/  STL [R1+0x4e3c], R79 ;  /* 0x004e3c4f01007387 */ /* 0x0003e80000100800 */
[----:B------:R2:W-:Y:S04]  /*57e10*/  STL [R1+0x4e38], R78 ;  /* 0x004e384e01007387 */ /* 0x0005e80000100800 */
[----:B------:R3:W-:Y:S04]  /*57e20*/  STL [R1+0x4e34], R77 ;  /* 0x004e344d01007387 */ /* 0x0007e80000100800 */
[----:B------:R-:W2:Y:S04]  /*57e30*/  LDL.LU R98, [R1+0x1e08] ;  /* 0x001e080001627983 */ /* 0x000ea80000300800 */
[----:B------:R-:W2:Y:S04]  /*57e40*/  LDL.LU R99, [R1+0x1e0c] ;  /* 0x001e0c0001637983 */ /* 0x000ea80000300800 */
[----:B------:R-:W2:Y:S01]  /*57e50*/  LDL.LU R236, [R1+0x1e20] ;  /* 0x001e200001ec7983 */ /* 0x000ea20000300800 */
[----:B------:R-:W-:Y:S01]  /*57e60*/  IMAD.MOV.U32 R88, RZ, RZ, R16 ;  /* 0x000000ffff587224 */ /* 0x000fe200078e0010 */
[----:B------:R-:W-:Y:S01]  /*57e70*/  MOV R85, R18 ;  /* 0x0000001200557202 */ /* 0x000fe20000000f00 */
[----:B------:R-:W-:Y:S01]  /*57e80*/  IMAD.MOV.U32 R87, RZ, RZ, R17 ;  /* 0x000000ffff577224 */ /* 0x000fe200078e0011 */
[----:B------:R-:W2:Y:S01]  /*57e90*/  LDL.LU R237, [R1+0x1e24] ;  /* 0x001e240001ed7983 */ /* 0x000ea20000300800 */
[----:B------:R-:W-:-:S02]  /*57ea0*/  IMAD.MOV.U32 R86, RZ, RZ, R19 ;  /* 0x000000ffff567224 */ /* 0x000fc400078e0013 */
[----:B----4-:R-:W-:Y:S01]  /*57eb0*/  HMMA.1688.F32.TF32 R16, R92, R184, R240 ;  /* 0x000000b85c10723c */ /* 0x010fe200000810f0 */
[----:B------:R-:W4:Y:S04]  /*57ec0*/  LDL.LU R238, [R1+0x1e28] ;  /* 0x001e280001ee7983 */ /* 0x000f280000300800 */
[----:B------:R-:W4:Y:S04]  /*57ed0*/  LDL.LU R239, [R1+0x1e2c] ;  /* 0x001e2c0001ef7983 */ /* 0x000f280000300800 */
        /* <DEDUP_REMOVED lines=72> */
[----:B------:R-:W-:Y:S04]  /*58360*/  STL.64 [R1+0x4f48], R90 ;  /* 0x004f485a01007387 */ /* 0x000fe80000100a00 */
[----:B------:R-:W-:Y:S04]  /*58370*/  STL.64 [R1+0x4f40], R88 ;  /* 0x004f405801007387 */ /* 0x000fe80000100a00 */
[----:B------:R-:W-:Y:S04]  /*58380*/  STL.64 [R1+0x4f38], R86 ;  /* 0x004f385601007387 */ /* 0x000fe80000100a00 */
[----:B------:R-:W-:Y:S01]  /*58390*/  STL.64 [R1+0x4f30], R84 ;  /* 0x004f305401007387 */ /* 0x000fe20000100a00 */
[C---:B--2---:R-:W-:Y:S11]  /*583a0*/  HMMA.1688.F32.TF32 R68, R92.reuse, R180, R68 ;  /* 0x000000b45c44723c */ /* 0x044ff60000081044 */
[----:B------:R-:W-:Y:S11]  /*583b0*/  @!UPT UIADD3 URZ, URZ, URZ, URZ ;  /* 0x0000003f3f3ff290 */ /* 0x000ff6000fffe03f */
[----:B------:R-:W-:Y:S02]  /*583c0*/  @!UPT UIADD3 URZ, URZ, URZ, URZ ;  /* 0x0000003f3f3ff290 */ /* 0x000fe4000fffe03f */
[----:B-1----:R-:W-:Y:S01]  /*583d0*/  IMAD.MOV.U32 R79, RZ, RZ, R68 ;  /* 0x000000ffff4f7224 */ /* 0x002fe200078e0044 */
[----:B------:R-:W-:Y:S01]  /*583e0*/  MOV R78, R69 ;  /* 0x00000045004e7202 */ /* 0x000fe20000000f00 */
[----:B---3--:R-:W-:Y:S02]  /*583f0*/  IMAD.MOV.U32 R77, RZ, RZ, R70 ;  /* 0x000000ffff4d7224 */ /* 0x008fe400078e0046 */
[----:B------:R-:W-:Y:S02]  /*58400*/  IMAD.MOV.U32 R76, RZ, RZ, R71 ;  /* 0x000000ffff4c7224 */ /* 0x000fe400078e0047 */
[----:B------:R-:W-:Y:S01]  /*58410*/  STL.64 [R1+0x4f58], R78 ;  /* 0x004f584e01007387 */ /* 0x000fe20000100a00 */
[C---:B----4-:R-:W-:Y:S03]  /*58420*/  HMMA.1688.F32.TF32 R68, R92.reuse, R176, R240 ;  /* 0x000000b05c44723c */ /* 0x050fe600000810f0 */
[----:B------:R-:W-:Y:S04]  /*58430*/  STL.64 [R1+0x4f50], R76 ;  /* 0x004f504c01007387 */ /* 0x000fe80000100a00 */
[----:B------:R-:W2:Y:S04]  /*58440*/  LDL.LU R240, [R1+0x1e10] ;  /* 0x001e100001f07983 */ /* 0x000ea80000300800 */
[----:B------:R-:W2:Y:S04]  /*58450*/  LDL.LU R241, [R1+0x1e14] ;  /* 0x001e140001f17983 */ /* 0x000ea80000300800 */
[----:B------:R-:W2:Y:S04]  /*58460*/  LDL.LU R242, [R1+0x1e18] ;  /* 0x001e180001f27983 */ /* 0x000ea80000300800 */
[----:B------:R-:W2:Y:S01]  /*58470*/  LDL.LU R243, [R1+0x1e1c] ;  /* 0x001e1c0001f37983 */ /* 0x000ea20000300800 */
[C---:B------:R-:W-:Y:S08]  /*58480*/  HMMA.1688.F32.TF32 R56, R92.reuse, R164, R56 ;  /* 0x000000a45c38723c */ /* 0x040ff00000081038 */
[C---:B------:R-:W-:Y:S08]  /*58490*/  HMMA.1688.F32.TF32 R52, R92.reuse, R160, R52 ;  /* 0x000000a05c34723c */ /* 0x040ff00000081034 */
[C---:B------:R-:W-:Y:S08]  /*584a0*/  HMMA.1688.F32.TF32 R60, R92.reuse, R168, R60 ;  /* 0x000000a85c3c723c */ /* 0x040ff0000008103c */
[----:B------:R-:W-:Y:S01]  /*584b0*/  HMMA.1688.F32.TF32 R64, R92, R172, R64 ;  /* 0x000000ac5c40723c */ /* 0x000fe20000081040 */
[----:B------:R-:W-:-:S07]  /*584c0*/  IMAD.MOV.U32 R82, RZ, RZ, R70 ;  /* 0x000000ffff527224 */ /* 0x000fce00078e0046 */
[C---:B------:R-:W-:Y:S08]  /*584d0*/  HMMA.1688.F32.TF32 R44, R92.reuse, R152, R44 ;  /* 0x000000985c2c723c */ /* 0x040ff0000008102c */
[----:B------:R-:W-:Y:S01]  /*584e0*/  HMMA.1688.F32.TF32 R48, R92, R156, R48 ;  /* 0x0000009c5c30723c */ /* 0x000fe20000081030 */
[----:B------:R-:W-:Y:S02]  /*584f0*/  IMAD.MOV.U32 R83, RZ, RZ, R71 ;  /* 0x000000ffff537224 */ /* 0x000fe400078e0047 */
[----:B------:R-:W-:-:S05]  /*58500*/  IMAD.MOV.U32 R80, RZ, RZ, R68 ;  /* 0x000000ffff507224 */ /* 0x000fca00078e0044 */
[----:B------:R-:W-:Y:S01]  /*58510*/  HMMA.1688.F32.TF32 R40, R92, R148, R40 ;  /* 0x000000945c28723c */ /* 0x000fe20000081028 */
[----:B------:R-:W-:-:S07]  /*58520*/  IMAD.MOV.U32 R81, RZ, RZ, R69 ;  /* 0x000000ffff517224 */ /* 0x000fce00078e0045 */
        /* <DEDUP_REMOVED lines=32> */
[C---:B-1----:R-:W-:Y:S03]  /*58730*/  HMMA.1688.F32.TF32 R24, R92.reuse, R120, R244 ;  /* 0x000000785c18723c */ /* 0x042fe600000810f4 */
[----:B------:R-:W-:Y:S04]  /*58740*/  STL.64 [R1+0x26e0], R16 ;  /* 0x0026e01001007387 */ /* 0x000fe80000100a00 */
[----:B------:R1:W-:Y:S01]  /*58750*/  STL.64 [R1+0x26e8], R18 ;  /* 0x0026e81201007387 */ /* 0x0003e20000100a00 */
[C---:B---3--:R-:W-:Y:S08]  /*58760*/  HMMA.1688.F32.TF32 R20, R92.reuse, R116, R248 ;  /* 0x000000745c14723c */ /* 0x048ff000000810f8 */
[C---:B-1----:R-:W-:Y:S08]  /*58770*/  HMMA.1688.F32.TF32 R16, R92.reuse, R112, R236 ;  /* 0x000000705c10723c */ /* 0x042ff000000810ec */
[----:B------:R-:W-:Y:S01]  /*58780*/  HMMA.1688.F32.TF32 R92, R92, R108, R96 ;  /* 0x0000006c5c5c723c */ /* 0x000fe20000081060 */
[----:B------:R-:W-:Y:S04]  /*58790*/  STL.64 [R1+0x26d0], R24 ;  /* 0x0026d01801007387 */ /* 0x000fe80000100a00 */
[----:B------:R-:W-:Y:S03]  /*587a0*/  STL.64 [R1+0x26d8], R26 ;  /* 0x0026d81a01007387 */ /* 0x000fe60000100a00 */
[C---:B------:R-:W-:Y:S01]  /*587b0*/  HMMA.1688.F32.TF32 R96, R100.reuse, R224, R232 ;  /* 0x000000e06460723c */ /* 0x040fe200000810e8 */
[----:B------:R-:W-:Y:S04]  /*587c0*/  STL.64 [R1+0x26c0], R20 ;  /* 0x0026c01401007387 */ /* 0x000fe80000100a00 */
[----:B------:R-:W-:Y:S04]  /*587d0*/  STL.64 [R1+0x26c8], R22 ;  /* 0x0026c81601007387 */ /* 0x000fe80000100a00 */
[----:B------:R-:W-:Y:S04]  /*587e0*/  LDS R232, [R3+0x8500] ;  /* 0x0085000003e87984 */ /* 0x000fe80000000800 */
[----:B------:R-:W-:Y:S04]  /*587f0*/  LDS R234, [R3+0xa500] ;  /* 0x00a5000003ea7984 */ /* 0x000fe80000000800 */
[----:B------:R-:W-:Y:S04]  /*58800*/  STL [R1+0x4d84], R92 ;  /* 0x004d845c01007387 */ /* 0x000fe80000100800 */
[----:B------:R-:W-:Y:S04]  /*58810*/  STL.64 [R1+0x13a0], R16 ;  /* 0x0013a01001007387 */ /* 0x000fe80000100a00 */
[----:B------:R2:W-:Y:S04]  /*58820*/  STL.64 [R1+0x13a8], R18 ;  /* 0x0013a81201007387 */ /* 0x0005e80000100a00 */
[----:B------:R-:W-:Y:S04]  /*58830*/  STL [R1+0x4d80], R93 ;  /* 0x004d805d01007387 */ /* 0x000fe80000100800 */
[----:B------:R-:W-:Y:S04]  /*58840*/  STL [R1+0x4d7c], R94 ;  /* 0x004d7c5e01007387 */ /* 0x000fe80000100800 */
[----:B------:R-:W-:Y:S04]  /*58850*/  STL [R1+0x4d78], R95 ;  /* 0x004d785f01007387 */ /* 0x000fe80000100800 */
[----:B------:R-:W-:Y:S04]  /*58860*/  STL [R1+0x4d94], R96 ;  /* 0x004d946001007387 */ /* 0x000fe80000100800 */
[----:B------:R-:W-:Y:S04]  /*58870*/  STL [R1+0x4d90], R97 ;  /* 0x004d906101007387 */ /* 0x000fe80000100800 */
[----:B------:R-:W-:Y:S04]  /*58880*/  STL [R1+0x4d8c], R98 ;  /* 0x004d8c6201007387 */ /* 0x000fe80000100800 */
[----:B------:R-:W-:Y:S04]  /*58890*/  STL [R1+0x4d88], R99 ;  /* 0x004d886301007387 */ /* 0x000fe80000100800 */
[----:B------:R-:W3:Y:S04]  /*588a0*/  LDL.LU R236, [R1+0x1ce0] ;  /* 0x001ce00001ec7983 */ /* 0x000ee80000300800 */
[----:B------:R-:W-:Y:S04]  /*588b0*/  LDS R233, [R4+0x8500] ;  /* 0x0085000004e97984 */ /* 0x000fe80000000800 */
[----:B------:R-:W1:Y:S01]  /*588c0*/  LDS R235, [R4+0xa500] ;  /* 0x00a5000004eb7984 */ /* 0x000e620000000800 */
        /* <DEDUP_REMOVED lines=79> */
[----:B------:R-:W4:Y:S01]  /*58dc0*/  LDL.LU R243, [R1+0x1cdc] ;  /* 0x001cdc0001f37983 */ /* 0x000f220000300800 */
[C---:B---3--:R-:W-:Y:S08]  /*58dd0*/  HMMA.1688.F32.TF32 R68, R100.reuse, R212, R68 ;  /* 0x000000d46444723c */ /* 0x048ff00000081044 */
[C---:B------:R-:W-:Y:S08]  /*58de0*/  HMMA.1688.F32.TF32 R72, R100.reuse, R216, R72 ;  /* 0x000000d86448723c */ /* 0x040ff00000081048 */
[C---:B------:R-:W-:Y:S08]  /*58df0*/  HMMA.1688.F32.TF32 R64, R100.reuse, R208, R64 ;  /* 0x000000d06440723c */ /* 0x040ff00000081040 */
[----:B------:R-:W-:Y:S07]  /*58e00*/  HMMA.1688.F32.TF32 R60, R100, R204, R60 ;  /* 0x000000cc643c723c */ /* 0x000fee000008103c */
[----:B------:R-:W-:Y:S04]  /*58e10*/  STL.64 [R1+0x1380], R72 ;  /* 0x0013804801007387 */ /* 0x000fe80000100a00 */
[----:B------:R-:W-:Y:S05]  /*58e20*/  STL.64 [R1+0x1388], R74 ;  /* 0x0013884a01007387 */ /* 0x000fea0000100a00 */
[----:B------:R-:W-:-:S08]  /*58e30*/  IMAD.MOV.U32 R98, RZ, RZ, R66 ;  /* 0x000000ffff627224 */ /* 0x000fd000078e0042 */
[----:B------:R-:W-:Y:S01]  /*58e40*/  IMAD.MOV.U32 R92, RZ, RZ, R60 ;  /* 0x000000ffff5c7224 */ /* 0x000fe200078e003c */
[----:B------:R-:W-:Y:S01]  /*58e50*/  MOV R95, R63 ;  /* 0x0000003f005f7202 */ /* 0x000fe20000000f00 */
[----:B------:R-:W-:Y:S02]  /*58e60*/  IMAD.MOV.U32 R93, RZ, RZ, R61 ;  /* 0x000000ffff5d7224 */ /* 0x000fe400078e003d */
[----:B------:R-:W-:Y:S02]  /*58e70*/  IMAD.MOV.U32 R94, RZ, RZ, R62 ;  /* 0x000000ffff5e7224 */ /* 0x000fe400078e003e */
[C---:B------:R-:W-:Y:S08]  /*58e80*/  HMMA.1688.F32.TF32 R60, R100.reuse, R12, R56 ;  /* 0x0000000c643c723c */ /* 0x040ff00000081038 */
[C---:B------:R-:W-:Y:S08]  /*58e90*/  HMMA.1688.F32.TF32 R56, R100.reuse, R8, R52 ;  /* 0x000000086438723c */ /* 0x040ff00000081034 */
[C---:B------:R-:W-:Y:S08]  /*58ea0*/  HMMA.1688.F32.TF32 R52, R100.reuse, R200, R48 ;  /* 0x000000c86434723c */ /* 0x040ff00000081030 */
[----:B------:R-:W-:Y:S01]  /*58eb0*/  HMMA.1688.F32.TF32 R48, R100, R196, R44 ;  /* 0x000000c46430723c */ /* 0x000fe2000008102c */
[----:B------:R-:W-:-:S07]  /*58ec0*/  IMAD.MOV.U32 R99, RZ, RZ, R67 ;  /* 0x000000ffff637224 */ /* 0x000fce00078e0043 */
[----:B------:R-:W-:Y:S01]  /*58ed0*/  HMMA.1688.F32.TF32 R44, R100, R192, R40 ;  /* 0x000000c0642c723c */ /* 0x000fe20000081028 */
[----:B------:R-:W-:Y:S01]  /*58ee0*/  MOV R96, R64 ;  /* 0x0000004000607202 */ /* 0x000fe20000000f00 */
[----:B------:R-:W-:-:S06]  /*58ef0*/  IMAD.MOV.U32 R97, RZ, RZ, R65 ;  /* 0x000000ffff617224 */ /* 0x000fcc00078e0041 */
        /* <DEDUP_REMOVED lines=12> */
[C---:B--2---:R-:W-:Y:S01]  /*58fc0*/  HMMA.1688.F32.TF32 R20, R100.reuse, R168, R16 ;  /* 0x000000a86414723c */ /* 0x044fe20000081010 */
        /* <DEDUP_REMOVED lines=26> */
[----:B----4-:R-:W-:Y:S07]  /*59170*/  HMMA.1688.F32.TF32 R16, R100, R152, R240 ;  /* 0x000000986410723c */ /* 0x010fee00000810f0 */
[----:B------:R-:W-:Y:S04]  /*59180*/  STL.64 [R1+0x25f0], R24 ;  /* 0x0025f01801007387 */ /* 0x000fe80000100a00 */
[----:B------:R-:W-:Y:S04]  /*59190*/  STL.64 [R1+0x25f8], R26 ;  /* 0x0025f81a01007387 */ /* 0x000fe80000100a00 */
[----:B------:R-:W2:Y:S04]  /*591a0*/  LDL.LU R236, [R1+0x1b80] ;  /* 0x001b800001ec7983 */ /* 0x000ea80000300800 */
[----:B------:R3:W-:Y:S01]  /*591b0*/  STL.64 [R1+0x25e0], R20 ;  /* 0x0025e01401007387 */ /* 0x0007e20000100a00 */
[----:B------:R-:W-:-:S03]  /*591c0*/  IMAD.MOV.U32 R238, RZ, RZ, R104 ;  /* 0x000000ffffee7224 */ /* 0x000fc600078e0068 */
        /* <DEDUP_REMOVED lines=10> */
[----:B------:R-:W4:Y:S01]  /*59270*/  LDL.LU R251, [R1+0x1b9c] ;  /* 0x001b9c0001fb7983 */ /* 0x000f220000300800 */
[----:B--2---:R-:W-:-:S03]  /*59280*/  IMAD.MOV.U32 R244, RZ, RZ, R104 ;  /* 0x000000fffff47224 */ /* 0x004fc600078e0068 */
[----:B------:R-:W4:Y:S01]  /*59290*/  LDL.LU R104, [R1+0x51f4] ;  /* 0x0051f40001687983 */ /* 0x000f220000300800 */
[----:B---3--:R-:W-:-:S03]  /*592a0*/  IMAD.MOV.U32 R245, RZ, RZ, R105 ;  /* 0x000000fffff57224 */ /* 0x008fc600078e0069 */
[----:B------:R-:W2:Y:S04]  /*592b0*/  LDL.LU R105, [R1+0x51f0] ;  /* 0x0051f00001697983 */ /* 0x000ea80000300800 */
[----:B------:R-:W3:Y:S04]  /*592c0*/  LDL.LU R246, [R1+0x1ba8] ;  /* 0x001ba80001f67983 */ /* 0x000ee80000300800 */
[----:B------:R-:W3:Y:S04]  /*592d0*/  LDL.LU R247, [R1+0x1bac] ;  /* 0x001bac0001f77983 */ /* 0x000ee80000300800 */
[----:B------:R-:W3:Y:S04]  /*592e0*/  LDL.LU R20, [R1+0x1bc0] ;  /* 0x001bc00001147983 */ /* 0x000ee80000300800 */
[----:B------:R-:W3:Y:S01]  /*592f0*/  LDL.LU R21, [R1+0x1bc4] ;  /* 0x001bc40001157983 */ /* 0x000ee20000300800 */
[----:B----4-:R-:W-:-:S03]  /*59300*/  IMAD.MOV.U32 R22, RZ, RZ, R104 ;  /* 0x000000ffff167224 */ /* 0x010fc600078e0068 */
[----:B------:R-:W4:Y:S01]  /*59310*/  LDL.LU R104, [R1+0x51ec] ;  /* 0x0051ec0001687983 */ /* 0x000f220000300800 */
[----:B--2---:R-:W-:-:S03]  /*59320*/  IMAD.MOV.U32 R23, RZ, RZ, R105 ;  /* 0x000000ffff177224 */ /* 0x004fc600078e0069 */
[----:B------:R-:W2:Y:S04]  /*59330*/  LDL.LU R105, [R1+0x51e8] ;  /* 0x0051e80001697983 */ /* 0x000ea80000300800 */
        /* <DEDUP_REMOVED lines=10> */
[----:B----4-:R-:W-:Y:S01]  /*593e0*/  IMAD.MOV.U32 R31, RZ, RZ, R104 ;  /* 0x000000ffff1f7224 */ /* 0x010fe200078e0068 */
[----:B--2---:R-:W-:Y:S02]  /*593f0*/  MOV R30, R105 ;  /* 0x00000069001e7202 */ /* 0x004fe40000000f00 */
        /* <DEDUP_REMOVED lines=66> */
[C---:B---3--:R-:W-:Y:S08]  /*59820*/  HMMA.1688.F32.TF32 R52, R100.reuse, R120, R52 ;  /* 0x000000786434723c */ /* 0x048ff00000081034 */
[C---:B------:R-:W-:Y:S08]  /*59830*/  HMMA.1688.F32.TF32 R60, R100.reuse, R128, R60 ;  /* 0x00000080643c723c */ /* 0x040ff0000008103c */
[C---:B------:R-:W-:Y:S08]  /*59840*/  HMMA.1688.F32.TF32 R64, R100.reuse, R132, R64 ;  /* 0x000000846440723c */ /* 0x040ff00000081040 */
[C---:B------:R-:W-:Y:S08]  /*59850*/  HMMA.1688.F32.TF32 R68, R100.reuse, R136, R68 ;  /* 0x000000886444723c */ /* 0x040ff00000081044 */
[C---:B------:R-:W-:Y:S08]  /*59860*/  HMMA.1688.F32.TF32 R76, R100.reuse, R144, R88 ;  /* 0x00000090644c723c */ /* 0x040ff00000081058 */
[C---:B------:R-:W-:Y:S08]  /*59870*/  HMMA.1688.F32.TF32 R80, R100.reuse, R148, R84 ;  /* 0x000000946450723c */ /* 0x040ff00000081054 */
[C---:B------:R-:W-:Y:S08]  /*59880*/  HMMA.1688.F32.TF32 R72, R100.reuse, R140, R72 ;  /* 0x0000008c6448723c */ /* 0x040ff00000081048 */
[C---:B------:R-:W-:Y:S07]  /*59890*/  HMMA.1688.F32.TF32 R56, R100.reuse, R124, R56 ;  /* 0x0000007c6438723c */ /* 0x040fee0000081038 */
        /* <DEDUP_REMOVED lines=23> */
[C---:B-1----:R-:W-:Y:S01]  /*59a10*/  HMMA.1688.F32.TF32 R44, R232.reuse, R220, R40 ;  /* 0x000000dce82c723c */ /* 0x042fe20000081028 */
[----:B------:R-:W-:Y:S04]  /*59a20*/  STL.64 [R1+0x4f90], R100 ;  /* 0x004f906401007387 */ /* 0x000fe80000100a00 */
[----:B------:R-:W-:Y:S03]  /*59a30*/  LDS R228, [R3+0x8580] ;  /* 0x0085800003e47984 */ /* 0x000fe60000000800 */
[C---:B------:R-:W-:Y:S01]  /*59a40*/  HMMA.1688.F32.TF32 R40, R232.reuse, R216, R36 ;  /* 0x000000d8e828723c */ /* 0x040fe20000081024 */
[----:B------:R-:W-:Y:S04]  /*59a50*/  LDS R230, [R3+0xa580] ;  /* 0x00a5800003e67984 */ /* 0x000fe80000000800 */
[----:B------:R-:W-:Y:S03]  /*59a60*/  LDS R229, [R4+0x8580] ;  /* 0x0085800004e57984 */ /* 0x000fe60000000800 */
[C---:B------:R-:W-:Y:S01]  /*59a70*/  HMMA.1688.F32.TF32 R36, R232.reuse, R212, R32 ;  /* 0x000000d4e824723c */ /* 0x040fe20000081020 */
[----:B------:R-:W1:Y:S07]  /*59a80*/  LDS R231, [R4+0xa580] ;  /* 0x00a5800004e77984 */ /* 0x000e6e0000000800 */
        /* <DEDUP_REMOVED lines=28> */
[----:B------:R-:W2:Y:S04]  /*59c50*/  LDL.LU R236, [R1+0x19f0] ;  /* 0x0019f00001ec7983 */ /* 0x000ea80000300800 */
[----:B------:R-:W-:Y:S04]  /*59c60*/  STL.64 [R1+0x24d0], R20 ;  /* 0x0024d01401007387 */ /* 0x000fe80000100a00 */
[----:B------:R-:W-:Y:S04]  /*59c70*/  STL.64 [R1+0x24d8], R22 ;  /* 0x0024d81601007387 */ /* 0x000fe80000100a00 */
[----:B------:R3:W-:Y:S04]  /*59c80*/  STL.64 [R1+0x24c0], R16 ;  /* 0x0024c01001007387 */ /* 0x0007e80000100a00 */
[----:B------:R4:W-:Y:S04]  /*59c90*/  STL.64 [R1+0x24c8], R18 ;  /* 0x0024c81201007387 */ /* 0x0009e80000100a00 */
[----:B------:R-:W2:Y:S04]  /*59ca0*/  LDL.LU R237, [R1+0x19f4] ;  /* 0x0019f40001ed7983 */ /* 0x000ea80000300800 */
[----:B------:R-:W2:Y:S04]  /*59cb0*/  LDL.LU R238, [R1+0x19f8] ;  /* 0x0019f80001ee7983 */ /* 0x000ea80000300800 */
[----:B------:R-:W2:Y:S04]  /*59cc0*/  LDL.LU R239, [R1+0x19fc] ;  /* 0x0019fc0001ef7983 */ /* 0x000ea80000300800 */
[----:B---3--:R-:W1:Y:S04]  /*59cd0*/  LDL.LU R16, [R1+0x1a10] ;  /* 0x001a100001107983 */ /* 0x008e680000300800 */
[----:B------:R-:W1:Y:S04]  /*59ce0*/  LDL.LU R17, [R1+0x1a14] ;  /* 0x001a140001117983 */ /* 0x000e680000300800 */
[----:B----4-:R-:W1:Y:S04]  /*59cf0*/  LDL.LU R18, [R1+0x1a18] ;  /* 0x001a180001127983 */ /* 0x010e680000300800 */
[----:B------:R-:W1:Y:S04]  /*59d00*/  LDL.LU R19, [R1+0x1a1c] ;  /* 0x001a1c0001137983 */ /* 0x000e680000300800 */
        /* <DEDUP_REMOVED lines=94> */
[C---:B------:R-:W-:Y:S08]  /*5a2f0*/  HMMA.1688.F32.TF32 R32, R232.reuse, R120, R32 ;  /* 0x00000078e820723c */ /* 0x040ff00000081020 */
        /* <DEDUP_REMOVED lines=11> */
[C---:B------:R-:W-:Y:S03]  /*5a3b0*/  HMMA.1688.F32.TF32 R80, R232.reuse, R168, R84 ;  /* 0x000000a8e850723c */ /* 0x040fe60000081054 */
[----:B------:R2:W-:Y:S05]  /*5a3c0*/  STL.64 [R1+0x24b8], R94 ;  /* 0x0024b85e01007387 */ /* 0x0005ea0000100a00 */
[C---:B------:R-:W-:Y:S08]  /*5a3d0*/  HMMA.1688.F32.TF32 R72, R232.reuse, R160, R72 ;  /* 0x000000a0e848723c */ /* 0x040ff00000081048 */
[C---:B--2---:R-:W-:Y:S08]  /*5a3e0*/  HMMA.1688.F32.TF32 R92, R232.reuse, R172, R76 ;  /* 0x000000ace85c723c */ /* 0x044ff0000008104c */
[C---:B------:R-:W-:Y:S01]  /*5a3f0*/  HMMA.1688.F32.TF32 R76, R232.reuse, R164, R88 ;  /* 0x000000a4e84c723c */ /* 0x040fe20000081058 */
[----:B------:R-:W-:Y:S07]  /*5a400*/  STL.64 [R1+0x24a0], R100 ;  /* 0x0024a06401007387 */ /* 0x000fee0000100a00 */
        /* <DEDUP_REMOVED lines=8> */
[----:B------:R-:W-:Y:S01]  /*5a490*/  STL.64 [R1+0x2478], R82 ;  /* 0x0024785201007387 */ /* 0x000fe20000100a00 */
[----:B------:R-:W-:Y:S03]  /*5a4a0*/  HMMA.1688.F32.TF32 R24, R232, R112, R24 ;  /* 0x00000070e818723c */ /* 0x000fe60000081018 */
[----:B------:R-:W-:Y:S04]  /*5a4b0*/  STL.64 [R1+0x2460], R76 ;  /* 0x0024604c01007387 */ /* 0x000fe80000100a00 */
[----:B------:R-:W-:Y:S04]  /*5a4c0*/  STL.64 [R1+0x2468], R78 ;  /* 0x0024684e01007387 */ /* 0x000fe80000100a00 */
[----:B------:R-:W-:Y:S04]  /*5a4d0*/  STL.64 [R1+0x2450], R72 ;  /* 0x0024504801007387 */ /* 0x000fe80000100a00 */
[----:B------:R-:W-:Y:S04]  /*5a4e0*/  STL.64 [R1+0x2458], R74 ;  /* 0x0024584a01007387 */ /* 0x000fe80000100a00 */
[----:B------:R-:W-:Y:S01]  /*5a4f0*/  STL.64 [R1+0x2440], R68 ;  /* 0x0024404401007387 */ /* 0x000fe20000100a00 */
[C---:B-1----:R-:W-:Y:S03]  /*5a500*/  HMMA.1688.F32.TF32 R16, R228.reuse, R224, R16 ;  /* 0x000000e0e410723c */ /* 0x042fe60000081010 */
        /* <DEDUP_REMOVED lines=28> */
[----:B------:R-:W-:Y:S04]  /*5a6d0*/  LDS R232, [R3+0x8600] ;  /* 0x0086000003e87984 */ /* 0x000fe80000000800 */
[----:B------:R-:W-:Y:S01]  /*5a6e0*/  LDS R234, [R3+0xa600] ;  /* 0x00a6000003ea7984 */ /* 0x000fe20000000800 */
[C---:B--2---:R-:W-:Y:S03]  /*5a6f0*/  HMMA.1688.F32.TF32 R16, R228.reuse, R216, R248 ;  /* 0x000000d8e410723c */ /* 0x044fe600000810f8 */
[----:B------:R-:W-:Y:S04]  /*5a700*/  STL.64 [R1+0x51c8], R218 ;  /* 0x0051c8da01007387 */ /* 0x000fe80000100a00 */
[----:B------:R-:W-:Y:S04]  /*5a710*/  LDS R233, [R4+0x8600] ;  /* 0x0086000004e97984 */ /* 0x000fe80000000800 */
[----:B------:R-:W1:Y:S04]  /*5a720*/  LDS R235, [R4+0xa600] ;  /* 0x00a6000004eb7984 */ /* 0x000e680000000800 */
[----:B------:R-:W-:Y:S04]  /*5a730*/  STL.64 [R1+0x2380], R20 ;  /* 0x0023801401007387 */ /* 0x000fe80000100a00 */
[----:B------:R2:W-:Y:S04]  /*5a740*/  STL.64 [R1+0x2388], R22 ;  /* 0x0023881601007387 */ /* 0x0005e80000100a00 */
[----:B------:R-:W-:Y:S04]  /*5a750*/  STL.64 [R1+0x51c0], R216 ;  /* 0x0051c0d801007387 */ /* 0x000fe80000100a00 */
[----:B------:R-:W-:Y:S01]  /*5a760*/  STL.64 [R1+0x2370], R16 ;  /* 0x0023701001007387 */ /* 0x000fe20000100a00 */
[C---:B--2---:R-:W-:Y:S03]  /*5a770*/  HMMA.1688.F32.TF32 R20, R228.reuse, R212, R236 ;  /* 0x000000d4e414723c */ /* 0x044fe600000810ec */
[----:B------:R2:W-:Y:S04]  /*5a780*/  STL.64 [R1+0x2378], R18 ;  /* 0x0023781201007387 */ /* 0x0005e80000100a00 */
[----:B------:R-:W3:Y:S01]  /*5a790*/  LDL.LU R236, [R1+0x1800] ;  /* 0x0018000001ec7983 */ /* 0x000ee20000300800 */
[C---:B--2---:R-:W-:Y:S11]  /*5a7a0*/  HMMA.1688.F32.TF32 R16, R228.reuse, R208, R240 ;  /* 0x000000d0e410723c */ /* 0x044ff600000810f0 */
[----:B------:R-:W-:Y:S04]  /*5a7b0*/  @!UPT UIADD3 URZ, URZ, URZ, URZ ;  /* 0x0000003f3f3ff290 */ /* 0x000fe8000fffe03f */
[----:B------:R2:W-:Y:S04]  /*5a7c0*/  STL.64 [R1+0x2360], R20 ;  /* 0x0023601401007387 */ /* 0x0005e80000100a00 */
[----:B------:R4:W-:Y:S04]  /*5a7d0*/  STL.64 [R1+0x2368], R22 ;  /* 0x0023681601007387 */ /* 0x0009e80000100a00 */
        /* <DEDUP_REMOVED lines=121> */
[----:B------:R-:W-:Y:S11]  /*5af70*/  @!UPT UIADD3 URZ, URZ, URZ, URZ ;  /* 0x0000003f3f3ff290 */ /* 0x000ff6000fffe03f */
[----:B------:R-:W-:Y:S01]  /*5af80*/  @!UPT UIADD3 URZ, URZ, URZ, URZ ;  /* 0x0000003f3f3ff290 */ /* 0x000fe2000fffe03f */
[----:B------:R-:W-:Y:S04]  /*5af90*/  STL.64 [R1+0x2340], R216 ;  /* 0x002340d801007387 */ /* 0x000fe80000100a00 */
[----:B------:R1:W-:Y:S02]  /*5afa0*/  STL.64 [R1+0x2348], R218 ;  /* 0x002348da01007387 */ /* 0x0003e40000100a00 */
[C---:B-1----:R-:W-:Y:S08]  /*5afb0*/  HMMA.1688.F32.TF32 R216, R228.reuse, R12, R104 ;  /* 0x0000000ce4d8723c */ /* 0x042ff00000081068 */
[C---:B------:R-:W-:Y:S08]  /*5afc0*/  HMMA.1688.F32.TF32 R104, R228.reuse, R8, R100 ;  /* 0x00000008e468723c */ /* 0x040ff00000081064 */
[C---:B------:R-:W-:Y:S07]  /*5afd0*/  HMMA.1688.F32.TF32 R100, R228.reuse, R196, R96 ;  /* 0x000000c4e464723c */ /* 0x040fee0000081060 */
[----:B------:R-:W-:Y:S01]  /*5afe0*/  STL.64 [R1+0x2330], R216 ;  /* 0x002330d801007387 */ /* 0x000fe20000100a00 */
[C---:B------:R-:W-:Y:S03]  /*5aff0*/  HMMA.1688.F32.TF32 R96, R228.reuse, R192, R80 ;  /* 0x000000c0e460723c */ /* 0x040fe60000081050 */
[----:B------:R-:W-:Y:S04]  /*5b000*/  STL.64 [R1+0x2338], R218 ;  /* 0x002338da01007387 */ /* 0x000fe80000100a00 */
[----:B------:R-:W-:Y:S04]  /*5b010*/  STL.64 [R1+0x2320], R104 ;  /* 0x0023206801007387 */ /* 0x000fe80000100a00 */
[----:B------:R-:W-:Y:S04]  /*5b020*/  STL.64 [R1+0x2328], R106 ;  /* 0x0023286a01007387 */ /* 0x000fe80000100a00 */
[----:B------:R-:W-:Y:S01]  /*5b030*/  STL.64 [R1+0x2310], R92 ;  /* 0x0023105c01007387 */ /* 0x000fe20000100a00 */
[C---:B------:R-:W-:Y:S03]  /*5b040*/  HMMA.1688.F32.TF32 R80, R228.reuse, R184, R84 ;  /* 0x000000b8e450723c */ /* 0x040fe60000081054 */
[----:B------:R1:W-:Y:S05]  /*5b050*/  STL.64 [R1+0x2318], R94 ;  /* 0x0023185e01007387 */ /* 0x0003ea0000100a00 */
[C---:B-1----:R-:W-:Y:S08]  /*5b060*/  HMMA.1688.F32.TF32 R92, R228.reuse, R188, R76 ;  /* 0x000000bce45c723c */ /* 0x042ff0000008104c */
[C---:B------:R-:W-:Y:S08]  /*5b070*/  HMMA.1688.F32.TF32 R76, R228.reuse, R180, R88 ;  /* 0x000000b4e44c723c */ /* 0x040ff00000081058 */
[C---:B------:R-:W-:Y:S01]  /*5b080*/  HMMA.1688.F32.TF32 R68, R228.reuse, R172, R68 ;  /* 0x000000ace444723c */ /* 0x040fe20000081044 */
[----:B------:R-:W-:Y:S07]  /*5b090*/  STL.64 [R1+0x2300], R100 ;  /* 0x0023006401007387 */ /* 0x000fee0000100a00 */
[C---:B------:R-:W-:Y:S01]  /*5b0a0*/  HMMA.1688.F32.TF32 R52, R228.reuse, R156, R52 ;  /* 0x0000009ce434723c */ /* 0x040fe20000081034 */
        /* <DEDUP_REMOVED lines=30> */
[----:B------:R-:W-:Y:S01]  /*5b290*/  MOV R242, R2 ;  /* 0x0000000200f27202 */ /* 0x000fe20000000f00 */
[----:B------:R-:W-:Y:S02]  /*5b2a0*/  IMAD.MOV.U32 R243, RZ, RZ, R0 ;  /* 0x000000fffff37224 */ /* 0x000fe400078e0000 */
[----:B------:R-:W-:Y:S01]  /*5b2b0*/  STL.64 [R1+0x2228], R38 ;  /* 0x0022282601007387 */ /* 0x000fe20000100a00 */
[----:B------:R-:W-:-:S03]  /*5b2c0*/  IMAD.MOV.U32 R252, RZ, RZ, R29 ;  /* 0x000000fffffc7224 */ /* 0x000fc600078e001d */
[----:B------:R-:W-:Y:S01]  /*5b2d0*/  STL.64 [R1+0x2210], R32 ;  /* 0x0022102001007387 */ /* 0x000fe20000100a00 */
[----:B------:R-:W-:Y:S02]  /*5b2e0*/  IMAD.MOV.U32 R2, RZ, RZ, R30 ;  /* 0x000000ffff027224 */ /* 0x000fe400078e001e */
[----:B------:R-:W-:Y:S01]  /*5b2f0*/  IMAD.MOV.U32 R0, RZ, RZ, R31 ;  /* 0x000000ffff007224 */ /* 0x000fe200078e001f */
[----:B------:R-:W-:Y:S04]  /*5b300*/  STL.64 [R1+0x2218], R34 ;  /* 0x0022182201007387 */ /* 0x000fe80000100a00 */
[----:B------:R1:W-:Y:S02]  /*5b310*/  STL [R1+0x2200], R28 ;  /* 0x0022001c01007387 */ /* 0x0003e40000100800 */
[C---:B-1----:R-:W-:Y:S08]  /*5b320*/  HMMA.1688.F32.TF32 R28, R228.reuse, R128, R24 ;  /* 0x00000080e41c723c */ /* 0x042ff00000081018 */
[C---:B------:R-:W-:Y:S08]  /*5b330*/  HMMA.1688.F32.TF32 R24, R228.reuse, R124, R20 ;  /* 0x0000007ce418723c */ /* 0x040ff00000081014 */
[C---:B------:R-:W-:Y:S08]  /*5b340*/  HMMA.1688.F32.TF32 R20, R228.reuse, R120, R16 ;  /* 0x00000078e414723c */ /* 0x040ff00000081010 */
[C---:B------:R-:W-:Y:S01]  /*5b350*/  HMMA.1688.F32.TF32 R16, R228.reuse, R116, R244 ;  /* 0x00000074e410723c */ /* 0x040fe200000810f4 */
        /* <DEDUP_REMOVED lines=141> */
[C---:B---3--:R-:W-:Y:S08]  /*5bc30*/  HMMA.1688.F32.TF32 R76, R232.reuse, R8, R76 ;  /* 0x00000008e84c723c */ /* 0x048ff0000008104c */
[C---:B------:R-:W-:Y:S08]  /*5bc40*/  HMMA.1688.F32.TF32 R84, R232.reuse, R200, R84 ;  /* 0x000000c8e854723c */ /* 0x040ff00000081054 */
[C---:B--2---:R-:W-:Y:S11]  /*5bc50*/  HMMA.1688.F32.TF32 R104, R232.reuse, R216, R104 ;  /* 0x000000d8e868723c */ /* 0x044ff60000081068 */
[----:B------:R-:W-:Y:S11]  /*5bc60*/  @!UPT UIADD3 URZ, URZ, URZ, URZ ;  /* 0x0000003f3f3ff290 */ /* 0x000ff6000fffe03f */
[----:B------:R-:W-:Y:S01]  /*5bc70*/  @!UPT UIADD3 URZ, URZ, URZ, URZ ;  /* 0x0000003f3f3ff290 */ /* 0x000fe2000fffe03f */
[----:B------:R-:W-:Y:S04]  /*5bc80*/  STL.64 [R1+0x2190], R104 ;  /* 0x0021906801007387 */ /* 0x000fe80000100a00 */
[----:B------:R2:W-:Y:S02]  /*5bc90*/  STL.64 [R1+0x2198], R106 ;  /* 0x0021986a01007387 */ /* 0x0005e40000100a00 */
[C---:B--2---:R-:W-:Y:S08]  /*5bca0*/  HMMA.1688.F32.TF32 R104, R232.reuse, R212, R100 ;  /* 0x000000d4e868723c */ /* 0x044ff00000081064 */
[C---:B------:R-:W-:Y:S08]  /*5bcb0*/  HMMA.1688.F32.TF32 R100, R232.reuse, R208, R92 ;  /* 0x000000d0e864723c */ /* 0x040ff0000008105c */
[C---:B------:R-:W-:Y:S07]  /*5bcc0*/  HMMA.1688.F32.TF32 R92, R232.reuse, R204, R96 ;  /* 0x000000cce85c723c */ /* 0x040fee0000081060 */
        /* <DEDUP_REMOVED lines=11> */
[C---:B---3--:R-:W-:Y:S08]  /*5bd80*/  HMMA.1688.F32.TF32 R76, R232.reuse, R192, R72 ;  /* 0x000000c0e84c723c */ /* 0x048ff00000081048 */
[C---:B------:R-:W-:Y:S08]  /*5bd90*/  HMMA.1688.F32.TF32 R72, R232.reuse, R188, R68 ;  /* 0x000000bce848723c */ /* 0x040ff00000081044 */
[C---:B------:R-:W-:Y:S08]  /*5bda0*/  HMMA.1688.F32.TF32 R68, R232.reuse, R184, R64 ;  /* 0x000000b8e844723c */ /* 0x040ff00000081040 */
[C---:B------:R-:W-:Y:S08]  /*5bdb0*/  HMMA.1688.F32.TF32 R64, R232.reuse, R180, R60 ;  /* 0x000000b4e840723c */ /* 0x040ff0000008103c */
[C---:B------:R-:W-:Y:S08]  /*5bdc0*/  HMMA.1688.F32.TF32 R60, R232.reuse, R176, R56 ;  /* 0x000000b0e83c723c */ /* 0x040ff00000081038 */
[C---:B----4-:R-:W-:Y:S01]  /*5bdd0*/  HMMA.1688.F32.TF32 R56, R232.reuse, R172, R52 ;  /* 0x000000ace838723c */ /* 0x050fe20000081034 */
        /* <DEDUP_REMOVED lines=164> */
[----:B---3--:R-:W-:Y:S11]  /*5c820*/  HMMA.1688.F32.TF32 R104, R232, R116, R104 ;  /* 0x00000074e868723c */ /* 0x008ff60000081068 */
[----:B------:R-:W-:Y:S11]  /*5c830*/  @!UPT UIADD3 URZ, URZ, URZ, URZ ;  /* 0x0000003f3f3ff290 */ /* 0x000ff6000fffe03f */
[----:B------:R-:W-:Y:S01]  /*5c840*/  @!UPT UIADD3 URZ, URZ, URZ, URZ ;  /* 0x0000003f3f3ff290 */ /* 0x000fe2000fffe03f */
[----:B------:R-:W-:Y:S04]  /*5c850*/  STL.64 [R1+0x1fe0], R104 ;  /* 0x001fe06801007387 */ /* 0x000fe80000100a00 */
[----:B------:R1:W-:Y:S01]  /*5c860*/  STL.64 [R1+0x1fe8], R106 ;  /* 0x001fe86a01007387 */ /* 0x0003e20000100a00 */
[----:B----4-:R-:W-:Y:S08]  /*5c870*/  HMMA.1688.F32.TF32 R80, R228, R220, R80 ;  /* 0x000000dce450723c */ /* 0x010ff00000081050 */
[C---:B-1----:R-:W-:Y:S08]  /*5c880*/  HMMA.1688.F32.TF32 R104, R232.reuse, R112, R100 ;  /* 0x00000070e868723c */ /* 0x042ff00000081064 */
[----:B------:R-:W-:Y:S01]  /*5c890*/  HMMA.1688.F32.TF32 R100, R232, R108, R92 ;  /* 0x0000006ce864723c */ /* 0x000fe2000008105c */
[----:B------:R-:W-:Y:S04]  /*5c8a0*/  LDS R232, [R3+0x8700] ;  /* 0x0087000003e87984 */ /* 0x000fe80000000800 */
[----:B------:R-:W-:Y:S03]  /*5c8b0*/  LDS R234, [R3+0xa700] ;  /* 0x00a7000003ea7984 */ /* 0x000fe60000000800 */
[C---:B------:R-:W-:Y:S01]  /*5c8c0*/  HMMA.1688.F32.TF32 R92, R228.reuse, R224, R96 ;  /* 0x000000e0e45c723c */ /* 0x040fe20000081060 */
[----:B------:R-:W-:Y:S04]  /*5c8d0*/  LDS R233, [R4+0x8700] ;  /* 0x0087000004e97984 */ /* 0x000fe80000000800 */
[----:B------:R-:W1:Y:S04]  /*5c8e0*/  LDS R235, [R4+0xa700] ;  /* 0x00a7000004eb7984 */ /* 0x000e680000000800 */
        /* <DEDUP_REMOVED lines=182> */
[----:B--2---:R-:W-:Y:S08]  /*5d450*/  HMMA.1688.F32.TF32 R72, R232, R224, R72 ;  /* 0x000000e0e848723c */ /* 0x004ff00000081048 */
[C---:B----4-:R-:W-:Y:S08]  /*5d460*/  HMMA.1688.F32.TF32 R104, R228.reuse, R136, R104 ;  /* 0x00000088e468723c */ /* 0x050ff00000081068 */
        /* <DEDUP_REMOVED lines=8> */
[----:B------:R-:W-:Y:S04]  /*5d4f0*/  STL.64 [R1+0x1e48], R106 ;  /* 0x001e486a01007387 */ /* 0x000fe80000100a00 */
[----:B------:R-:W-:Y:S01]  /*5d500*/  STL.64 [R1+0x1e30], R92 ;  /* 0x001e305c01007387 */ /* 0x000fe20000100a00 */
[C---:B------:R-:W-:Y:S03]  /*5d510*/  HMMA.1688.F32.TF32 R80, R228.reuse, R112, R84 ;  /* 0x00000070e450723c */ /* 0x040fe60000081054 */
[----:B------:R1:W-:Y:S05]  /*5d520*/  STL.64 [R1+0x1e38], R94 ;  /* 0x001e385e01007387 */ /* 0x0003ea0000100a00 */
[C---:B-1----:R-:W-:Y:S08]  /*5d530*/  HMMA.1688.F32.TF32 R92, R228.reuse, R116, R76 ;  /* 0x00000074e45c723c */ /* 0x042ff0000008104c */
        /* <DEDUP_REMOVED lines=16> */
[----:B------:R-:W-:Y:S04]  /*5d640*/  LDS R229, [R4+0x8780] ;  /* 0x0087800004e57984 */ /* 0x000fe80000000800 */
[----:B------:R-:W1:Y:S01]  /*5d650*/  LDS R231, [R4+0xa780] ;  /* 0x00a7800004e77984 */ /* 0x000e620000000800 */
        /* <DEDUP_REMOVED lines=46> */
[----:B------:R2:W-:Y:S04]  /*5d940*/  STL.64 [R1+0x1cf0], R20 ;  /* 0x001cf01401007387 */ /* 0x0005e80000100a00 */
[----:B------:R3:W-:Y:S04]  /*5d950*/  STL.64 [R1+0x1cf8], R22 ;  /* 0x001cf81601007387 */ /* 0x0007e80000100a00 */
[----:B--2---:R-:W2:Y:S04]  /*5d960*/  LDL.LU R20, [R1+0xf40] ;  /* 0x000f400001147983 */ /* 0x004ea80000300800 */
[----:B------:R4:W-:Y:S04]  /*5d970*/  STL.64 [R1+0x1ce0], R24 ;  /* 0x001ce01801007387 */ /* 0x0009e80000100a00 */
[----:B------:R1:W-:Y:S04]  /*5d980*/  STL.64 [R1+0x1ce8], R26 ;  /* 0x001ce81a01007387 */ /* 0x0003e80000100a00 */
[----:B------:R1:W-:Y:S04]  /*5d990*/  STL.64 [R1+0x1cd0], R16 ;  /* 0x001cd01001007387 */ /* 0x0003e80000100a00 */
[----:B------:R1:W-:Y:S04]  /*5d9a0*/  STL.64 [R1+0x1cd8], R18 ;  /* 0x001cd81201007387 */ /* 0x0003e80000100a00 */
[----:B------:R-:W2:Y:S04]  /*5d9b0*/  LDL.LU R21, [R1+0xf44] ;  /* 0x000f440001157983 */ /* 0x000ea80000300800 */
[----:B---3--:R-:W2:Y:S04]  /*5d9c0*/  LDL.LU R22, [R1+0xf48] ;  /* 0x000f480001167983 */ /* 0x008ea80000300800 */
[----:B------:R-:W2:Y:S04]  /*5d9d0*/  LDL.LU R23, [R1+0xf4c] ;  /* 0x000f4c0001177983 */ /* 0x000ea80000300800 */
[----:B----4-:R-:W3:Y:S04]  /*5d9e0*/  LDL.LU R24, [R1+0xf50] ;  /* 0x000f500001187983 */ /* 0x010ee80000300800 */
[----:B------:R-:W3:Y:S04]  /*5d9f0*/  LDL.LU R25, [R1+0xf54] ;  /* 0x000f540001197983 */ /* 0x000ee80000300800 */
[----:B-1----:R-:W3:Y:S04]  /*5da00*/  LDL.LU R26, [R1+0xf58] ;  /* 0x000f5800011a7983 */ /* 0x002ee80000300800 */
        /* <DEDUP_REMOVED lines=103> */
[----:B------:R-:W-:Y:S08]  /*5e080*/  HMMA.1688.F32.TF32 R56, R228, R212, R56 ;  /* 0x000000d4e438723c */ /* 0x000ff00000081038 */
[----:B----4-:R-:W-:Y:S08]  /*5e090*/  HMMA.1688.F32.TF32 R72, R232, R108, R72 ;  /* 0x0000006ce848723c */ /* 0x010ff00000081048 */
[C---:B------:R-:W-:Y:S08]  /*5e0a0*/  HMMA.1688.F32.TF32 R52, R228.reuse, R208, R52 ;  /* 0x000000d0e434723c */ /* 0x040ff00000081034 */
[----:B------:R-:W-:Y:S08]  /*5e0b0*/  HMMA.1688.F32.TF32 R40, R228, R8, R40 ;  /* 0x00000008e428723c */ /* 0x000ff00000081028 */
        /* <DEDUP_REMOVED lines=8> */
[----:B-1----:R-:W2:Y:S04]  /*5e140*/  LDL.LU.64 R246, [R1+0x51b8] ;  /* 0x0051b80001f67983 */ /* 0x002ea80000300a00 */
[----:B------:R-:W3:Y:S04]  /*5e150*/  LDL.LU.64 R244, [R1+0x51b0] ;  /* 0x0051b00001f47983 */ /* 0x000ee80000300a00 */
[----:B------:R-:W-:Y:S04]  /*5e160*/  STL.64 [R1+0x1cb0], R248 ;  /* 0x001cb0f801007387 */ /* 0x000fe80000100a00 */
[----:B------:R1:W-:Y:S04]  /*5e170*/  STL.64 [R1+0x1cb8], R250 ;  /* 0x001cb8fa01007387 */ /* 0x0003e80000100a00 */
[----:B-1----:R-:W4:Y:S04]  /*5e180*/  LDL.LU.64 R250, [R1+0x51a8] ;  /* 0x0051a80001fa7983 */ /* 0x002f280000300a00 */
[----:B------:R-:W2:Y:S04]  /*5e190*/  LDL.LU.64 R248, [R1+0x51a0] ;  /* 0x0051a00001f87983 */ /* 0x000ea80000300a00 */
[----:B------:R-:W-:Y:S04]  /*5e1a0*/  STL.64 [R1+0x1ca0], R236 ;  /* 0x001ca0ec01007387 */ /* 0x000fe80000100a00 */
[----:B------:R1:W-:Y:S01]  /*5e1b0*/  STL.64 [R1+0x1ca8], R238 ;  /* 0x001ca8ee01007387 */ /* 0x0003e20000100a00 */
[C---:B------:R-:W-:Y:S03]  /*5e1c0*/  HMMA.1688.F32.TF32 R92, R232.reuse, R132, R92 ;  /* 0x00000084e85c723c */ /* 0x040fe6000008105c */
        /* <DEDUP_REMOVED lines=17> */
[----:B------:R-:W-:Y:S08]  /*5e2e0*/  HMMA.1688.F32.TF32 R76, R232, R112, R88 ;  /* 0x00000070e84c723c */ /* 0x000ff00000081058 */
        /* <DEDUP_REMOVED lines=45> */
[----:B-1----:R-:W2:Y:S04]  /*5e5c0*/  LDL.LU R36, [R1+0xf10] ;  /* 0x000f100001247983 */ /* 0x002ea80000300800 */
[----:B------:R1:W-:Y:S04]  /*5e5d0*/  STL.64 [R1+0x1690], R20 ;  /* 0x0016901401007387 */ /* 0x0003e80000100a00 */
[----:B------:R1:W-:Y:S04]  /*5e5e0*/  STL.64 [R1+0x1698], R22 ;  /* 0x0016981601007387 */ /* 0x0003e80000100a00 */
[----:B------:R1:W-:Y:S04]  /*5e5f0*/  STL.64 [R1+0x15e0], R16 ;  /* 0x0015e01001007387 */ /* 0x0003e80000100a00 */
        /* <DEDUP_REMOVED lines=45> */
[C---:B---3--:R-:W-:Y:S08]  /*5e8d0*/  HMMA.1688.F32.TF32 R40, R228.reuse, R176, R40 ;  /* 0x000000b0e428723c */ /* 0x048ff00000081028 */
[C---:B----4-:R-:W-:Y:S11]  /*5e8e0*/  HMMA.1688.F32.TF32 R20, R228.reuse, R168, R20 ;  /* 0x000000a8e414723c */ /* 0x050ff60000081014 */
[----:B------:R-:W-:Y:S04]  /*5e8f0*/  @!UPT UIADD3 URZ, URZ, URZ, URZ ;  /* 0x0000003f3f3ff290 */ /* 0x000fe8000fffe03f */
        /* <DEDUP_REMOVED lines=9> */
[----:B------:R-:W2:Y:S01]  /*5e990*/  LDL.LU R43, [R1+0xe8c] ;  /* 0x000e8c00012b7983 */ /* 0x000ea20000300800 */
[C---:B------:R-:W-:Y:S03]  /*5e9a0*/  HMMA.1688.F32.TF32 R56, R228.reuse, R164, R16 ;  /* 0x000000a4e438723c */ /* 0x040fe60000081010 */
        /* <DEDUP_REMOVED lines=8> */
[----:B------:R-:W4:Y:S04]  /*5ea30*/  LDL.LU R16, [R1+0xe50] ;  /* 0x000e500001107983 */ /* 0x000f280000300800 */
[----:B------:R-:W-:Y:S04]  /*5ea40*/  STL.64 [R1+0x29e0], R56 ;  /* 0x0029e03801007387 */ /* 0x000fe80000100a00 */
[----:B------:R-:W-:Y:S04]  /*5ea50*/  STL.64 [R1+0x29e8], R58 ;  /* 0x0029e83a01007387 */ /* 0x000fe80000100a00 */
[----:B------:R-:W4:Y:S04]  /*5ea60*/  LDL.LU R17, [R1+0xe54] ;  /* 0x000e540001117983 */ /* 0x000f280000300800 */
[----:B------:R-:W4:Y:S01]  /*5ea70*/  LDL.LU R18, [R1+0xe58] ;  /* 0x000e580001127983 */ /* 0x000f220000300800 */
[----:B------:R-:W-:Y:S01]  /*5ea80*/  HMMA.1688.F32.TF32 R52, R228, R160, R52 ;  /* 0x000000a0e434723c */ /* 0x000fe20000081034 */
[----:B------:R-:W-:Y:S11]  /*5ea90*/  IMAD.MOV.U32 R19, RZ, RZ, R6 ;  /* 0x000000ffff137224 */ /* 0x000ff600078e0006 */
[----:B------:R-:W-:Y:S11]  /*5eaa0*/  @!UPT UIADD3 URZ, URZ, URZ, URZ ;  /* 0x0000003f3f3ff290 */ /* 0x000ff6000fffe03f */
[----:B------:R-:W-:Y:S01]  /*5eab0*/  STL.64 [R1+0x29d0], R52 ;  /* 0x0029d03401007387 */ /* 0x000fe20000100a00 */
[----:B------:R-:W-:-:S03]  /*5eac0*/  IMAD.MOV.U32 R6, RZ, RZ, R55 ;  /* 0x000000ffff067224 */ /* 0x000fc600078e0037 */
[----:B------:R1:W-:Y:S02]  /*5ead0*/  STL [R1+0x29d8], R54 ;  /* 0x0029d83601007387 */ /* 0x0003e40000100800 */
[C---:B-1----:R-:W-:Y:S08]  /*5eae0*/  HMMA.1688.F32.TF32 R52, R228.reuse, R156, R48 ;  /* 0x0000009ce434723c */ /* 0x042ff00000081030 */
[C---:B------:R-:W-:Y:S08]  /*5eaf0*/  HMMA.1688.F32.TF32 R48, R228.reuse, R152, R44 ;  /* 0x00000098e430723c */ /* 0x040ff0000008102c */
[C---:B------:R-:W-:Y:S07]  /*5eb00*/  HMMA.1688.F32.TF32 R44, R228.reuse, R148, R32 ;  /* 0x00000094e42c723c */ /* 0x040fee0000081020 */
[----:B------:R-:W-:Y:S04]  /*5eb10*/  STL.64 [R1+0x29c0], R52 ;  /* 0x0029c03401007387 */ /* 0x000fe80000100a00 */
[----:B------:R-:W-:Y:S04]  /*5eb20*/  STL.64 [R1+0x29c8], R54 ;  /* 0x0029c83601007387 */ /* 0x000fe80000100a00 */
[----:B------:R-:W4:Y:S04]  /*5eb30*/  LDL.LU R32, [R1+0xe40] ;  /* 0x000e400001207983 */ /* 0x000f280000300800 */
[----:B------:R-:W-:Y:S04]  /*5eb40*/  STL.64 [R1+0x29b0], R48 ;  /* 0x0029b03001007387 */ /* 0x000fe80000100a00 */
[----:B------:R-:W-:Y:S04]  /*5eb50*/  STL.64 [R1+0x29b8], R50 ;  /* 0x0029b83201007387 */ /* 0x000fe80000100a00 */
[----:B------:R-:W-:Y:S01]  /*5eb60*/  STL.64 [R1+0x29a0], R44 ;  /* 0x0029a02c01007387 */ /* 0x000fe20000100a00 */
[C---:B------:R-:W-:Y:S03]  /*5eb70*/  HMMA.1688.F32.TF32 R24, R228.reuse, R140, R24 ;  /* 0x0000008ce418723c */ /* 0x040fe60000081018 */
[----:B------:R1:W-:Y:S04]  /*5eb80*/  STL.64 [R1+0x29a8], R46 ;  /* 0x0029a82e01007387 */ /* 0x0003e80000100a00 */
[----:B------:R-:W4:Y:S04]  /*5eb90*/  LDL.LU R33, [R1+0xe44] ;  /* 0x000e440001217983 */ /* 0x000f280000300800 */
[----:B------:R-:W4:Y:S01]  /*5eba0*/  LDL.LU R34, [R1+0xe48] ;  /* 0x000e480001227983 */ /* 0x000f220000300800 */
[C---:B-1----:R-:W-:Y:S03]  /*5ebb0*/  HMMA.1688.F32.TF32 R44, R228.reuse, R144, R28 ;  /* 0x00000090e42c723c */ /* 0x042fe6000008101c */
[----:B------:R-:W4:Y:S04]  /*5ebc0*/  LDL.LU R35, [R1+0xe4c] ;  /* 0x000e4c0001237983 */ /* 0x000f280000300800 */
[----:B------:R-:W4:Y:S11]  /*5ebd0*/  LDL.LU R28, [R1+0xe30] ;  /* 0x000e3000011c7983 */ /* 0x000f360000300800 */
[----:B------:R-:W-:Y:S05]  /*5ebe0*/  @!UPT UIADD3 URZ, URZ, URZ, URZ ;  /* 0x0000003f3f3ff290 */ /* 0x000fea000fffe03f */
[----:B------:R-:W-:Y:S04]  /*5ebf0*/  STL.64 [R1+0x2990], R44 ;  /* 0x0029902c01007387 */ /* 0x000fe80000100a00 */
[----:B------:R-:W-:Y:S04]  /*5ec00*/  STL.64 [R1+0x2998], R46 ;  /* 0x0029982e01007387 */ /* 0x000fe80000100a00 */
[----:B------:R1:W-:Y:S04]  /*5ec10*/  STL.64 [R1+0x2980], R24 ;  /* 0x0029801801007387 */ /* 0x0003e80000100a00 */
[----:B------:R1:W-:Y:S04]  /*5ec20*/  STL.64 [R1+0x2988], R26 ;  /* 0x0029881a01007387 */ /* 0x0003e80000100a00 */
[----:B------:R-:W4:Y:S04]  /*5ec30*/  LDL.LU R29, [R1+0xe34] ;  /* 0x000e3400011d7983 */ /* 0x000f280000300800 */
[----:B------:R-:W4:Y:S04]  /*5ec40*/  LDL.LU R30, [R1+0xe38] ;  /* 0x000e3800011e7983 */ /* 0x000f280000300800 */
[----:B------:R-:W4:Y:S04]  /*5ec50*/  LDL.LU R31, [R1+0xe3c] ;  /* 0x000e3c00011f7983 */ /* 0x000f280000300800 */
[----:B-1----:R-:W4:Y:S04]  /*5ec60*/  LDL.LU R24, [R1+0xe20] ;  /* 0x000e200001187983 */ /* 0x002f280000300800 */
[----:B------:R-:W4:Y:S04]  /*5ec70*/  LDL.LU R25, [R1+0xe24] ;  /* 0x000e240001197983 */ /* 0x000f280000300800 */
[----:B------:R-:W4:Y:S04]  /*5ec80*/  LDL.LU R26, [R1+0xe28] ;  /* 0x000e2800011a7983 */ /* 0x000f280000300800 */
[----:B------:R-:W4:Y:S01]  /*5ec90*/  LDL.LU R27, [R1+0xe2c] ;  /* 0x000e2c00011b7983 */ /* 0x000f220000300800 */
[C---:B--2---:R-:W-:Y:S08]  /*5eca0*/  HMMA.1688.F32.TF32 R40, R228.reuse, R136, R40 ;  /* 0x00000088e428723c */ /* 0x044ff00000081028 */
[C---:B---3--:R-:W-:Y:S08]  /*5ecb0*/  HMMA.1688.F32.TF32 R36, R228.reuse, R132, R36 ;  /* 0x00000084e424723c */ /* 0x048ff00000081024 */
[C---:B----4-:R-:W-:Y:S08]  /*5ecc0*/  HMMA.1688.F32.TF32 R20, R228.reuse, R128, R20 ;  /* 0x00000080e414723c */ /* 0x050ff00000081014 */
[----:B------:R-:W-:Y:S01]  /*5ecd0*/  IMAD.MOV.U32 R156, RZ, RZ, R43 ;  /* 0x000000ffff9c7224 */ /* 0x000fe200078e002b */
[----:B------:R-:W-:Y:S01]  /*5ece0*/  MOV R157, R42 ;  /* 0x0000002a009d7202 */ /* 0x000fe20000000f00 */
[----:B------:R-:W-:Y:S04]  /*5ecf0*/  STL.64 [R1+0x2970], R40 ;  /* 0x0029702801007387 */ /* 0x000fe80000100a00 */
[----:B------:R1:W-:Y:S01]  /*5ed00*/  STL [R1+0x4d00], R156 ;  /* 0x004d009c01007387 */ /* 0x0003e20000100800 */
[----:B------:R-:W-:Y:S03]  /*5ed10*/  HMMA.1688.F32.TF32 R16, R228, R124, R16 ;  /* 0x0000007ce410723c */ /* 0x000fe60000081010 */
[----:B------:R2:W-:Y:S06]  /*5ed20*/  STL [R1+0x4cfc], R157 ;  /* 0x004cfc9d01007387 */ /* 0x0005ec0000100800 */
[----:B-1----:R-:W-:Y:S01]  /*5ed30*/  IMAD.MOV.U32 R156, RZ, RZ, R22 ;  /* 0x000000ffff9c7224 */ /* 0x002fe200078e0016 */
[----:B------:R-:W-:Y:S01]  /*5ed40*/  STL.64 [R1+0x2960], R36 ;  /* 0x0029602401007387 */ /* 0x000fe20000100a00 */
[----:B--2---:R-:W-:-:S03]  /*5ed50*/  IMAD.MOV.U32 R157, RZ, RZ, R23 ;  /* 0x000000ffff9d7224 */ /* 0x004fc600078e0017 */
[----:B------:R-:W-:Y:S04]  /*5ed60*/  STL.64 [R1+0x2968], R38 ;  /* 0x0029682601007387 */ /* 0x000fe80000100a00 */
[----:B------:R1:W-:Y:S04]  /*5ed70*/  STL.64 [R1+0x2950], R20 ;  /* 0x0029501401007387 */ /* 0x0003e80000100a00 */
[----:B------:R-:W-:Y:S04]  /*5ed80*/  STL [R1+0x4d08], R157 ;  /* 0x004d089d01007387 */ /* 0x000fe80000100800 */
[----:B------:R-:W-:Y:S01]  /*5ed90*/  STL [R1+0x4d04], R156 ;  /* 0x004d049c01007387 */ /* 0x000fe20000100800 */
[----:B------:R-:W-:-:S03]  /*5eda0*/  IMAD.MOV.U32 R22, RZ, RZ, R218 ;  /* 0x000000ffff167224 */ /* 0x000fc600078e00da */
[----:B-1----:R-:W2:Y:S01]  /*5edb0*/  LDL.LU R20, [R1+0xe10] ;  /* 0x000e100001147983 */ /* 0x002ea20000300800 */
[----:B------:R-:W-:-:S03]  /*5edc0*/  IMAD.MOV.U32 R23, RZ, RZ, R219 ;  /* 0x000000ffff177224 */ /* 0x000fc600078e00db */
[----:B------:R1:W-:Y:S04]  /*5edd0*/  STL.64 [R1+0x2940], R16 ;  /* 0x0029401001007387 */ /* 0x0003e80000100a00 */
[----:B------:R3:W-:Y:S04]  /*5ede0*/  STL.64 [R1+0x2948], R18 ;  /* 0x0029481201007387 */ /* 0x0007e80000100a00 */
[----:B------:R-:W2:Y:S04]  /*5edf0*/  LDL.LU R21, [R1+0xe14] ;  /* 0x000e140001157983 */ /* 0x000ea80000300800 */
[----:B------:R-:W4:Y:S01]  /*5ee00*/  LDL.LU R218, [R1+0x5178] ;  /* 0x0051780001da7983 */ /* 0x000f220000300800 */
[----:B-1----:R-:W-:Y:S01]  /*5ee10*/  IMAD.MOV.U32 R16, RZ, RZ, R222 ;  /* 0x000000ffff107224 */ /* 0x002fe200078e00de */
[----:B------:R-:W-:-:S02]  /*5ee20*/  MOV R17, R223 ;  /* 0x000000df00117202 */ /* 0x000fc40000000f00 */
[----:B------:R-:W4:Y:S01]  /*5ee30*/  LDL.LU R219, [R1+0x5174] ;  /* 0x0051740001db7983 */ /* 0x000f220000300800 */
[----:B---3--:R-:W-:-:S03]  /*5ee40*/  IMAD.MOV.U32 R18, RZ, RZ, R226 ;  /* 0x000000ffff127224 */ /* 0x008fc600078e00e2 */
[----:B------:R-:W2:Y:S01]  /*5ee50*/  LDL.LU R222, [R1+0x5170] ;  /* 0x0051700001de7983 */ /* 0x000ea20000300800 */
[----:B------:R-:W-:-:S03]  /*5ee60*/  IMAD.MOV.U32 R19, RZ, RZ, R227 ;  /* 0x000000ffff137224 */ /* 0x000fc600078e00e3 */
[----:B------:R-:W2:Y:S04]  /*5ee70*/  LDL.LU R223, [R1+0x516c] ;  /* 0x00516c0001df7983 */ /* 0x000ea80000300800 */
[----:B------:R-:W3:Y:S04]  /*5ee80*/  LDL.LU R226, [R1+0x5168] ;  /* 0x0051680001e27983 */ /* 0x000ee80000300800 */
[----:B------:R-:W3:Y:S01]  /*5ee90*/  LDL.LU R227, [R1+0x5164] ;  /* 0x0051640001e37983 */ /* 0x000ee20000300800 */
[----:B------:R-:W-:Y:S11]  /*5eea0*/  HMMA.1688.F32.TF32 R32, R228, R120, R32 ;  /* 0x00000078e420723c */ /* 0x000ff60000081020 */
[----:B------:R-:W-:Y:S11]  /*5eeb0*/  @!UPT UIADD3 URZ, URZ, URZ, URZ ;  /* 0x0000003f3f3ff290 */ /* 0x000ff6000fffe03f */
[----:B------:R-:W-:Y:S02]  /*5eec0*/  @!UPT UIADD3 URZ, URZ, URZ, URZ ;  /* 0x0000003f3f3ff290 */ /* 0x000fe4000fffe03f */
[----:B------:R-:W-:Y:S02]  /*5eed0*/  IMAD.MOV.U32 R152, RZ, RZ, R33 ;  /* 0x000000ffff987224 */ /* 0x000fe400078e0021 */
[----:B------:R-:W-:-:S03]  /*5eee0*/  IMAD.MOV.U32 R153, RZ, RZ, R32 ;  /* 0x000000ffff997224 */ /* 0x000fc600078e0020 */
[----:B------:R1:W-:Y:S01]  /*5eef0*/  STL [R1+0x4d10], R152 ;  /* 0x004d109801007387 */ /* 0x0003e20000100800 */
[----:B------:R-:W-:Y:S03]  /*5ef00*/  HMMA.1688.F32.TF32 R28, R228, R116, R28 ;  /* 0x00000074e41c723c */ /* 0x000fe6000008101c */
[----:B------:R1:W-:Y:S01]  /*5ef10*/  STL [R1+0x4d0c], R153 ;  /* 0x004d0c9901007387 */ /* 0x0003e20000100800 */
[----:B------:R-:W-:Y:S02]  /*5ef20*/  IMAD.MOV.U32 R32, RZ, RZ, R163 ;  /* 0x000000ffff207224 */ /* 0x000fe400078e00a3 */
[----:B------:R-:W-:Y:S02]  /*5ef30*/  IMAD.MOV.U32 R149, RZ, RZ, R34 ;  /* 0x000000ffff957224 */ /* 0x000fe400078e0022 */
[----:B------:R-:W-:Y:S02]  /*5ef40*/  IMAD.MOV.U32 R33, RZ, RZ, R162 ;  /* 0x000000ffff217224 */ /* 0x000fe400078e00a2 */
[----:B------:R-:W-:Y:S01]  /*5ef50*/  IMAD.MOV.U32 R148, RZ, RZ, R35 ;  /* 0x000000ffff947224 */ /* 0x000fe200078e0023 */
[----:B------:R-:W-:Y:S01]  /*5ef60*/  MOV R35, R158 ;  /* 0x0000009e00237202 */ /* 0x000fe20000000f00 */
[----:B------:R-:W-:-:S02]  /*5ef70*/  IMAD.MOV.U32 R34, RZ, RZ, R159 ;  /* 0x000000ffff227224 */ /* 0x000fc400078e009f */
[----:B------:R-:W-:Y:S02]  /*5ef80*/  IMAD.MOV.U32 R40, RZ, RZ, R171 ;  /* 0x000000ffff287224 */ /* 0x000fe400078e00ab */
[----:B------:R-:W-:-:S08]  /*5ef90*/  IMAD.MOV.U32 R41, RZ, RZ, R170 ;  /* 0x000000ffff297224 */ /* 0x000fd000078e00aa */
[----:B------:R-:W-:Y:S01]  /*5efa0*/  MOV R145, R28 ;  /* 0x0000001c00917202 */ /* 0x000fe20000000f00 */
[----:B------:R-:W-:Y:S01]  /*5efb0*/  IMAD.MOV.U32 R144, RZ, RZ, R29 ;  /* 0x000000ffff907224 */ /* 0x000fe200078e001d */
[----:B------:R-:W-:Y:S01]  /*5efc0*/  MOV R28, R155 ;  /* 0x0000009b001c7202 */ /* 0x000fe20000000f00 */
[----:B------:R-:W-:Y:S02]  /*5efd0*/  IMAD.MOV.U32 R141, RZ, RZ, R30 ;  /* 0x000000ffff8d7224 */ /* 0x000fe400078e001e */
        /* <DEDUP_REMOVED lines=18> */
[C---:B----4-:R-:W-:Y:S08]  /*5f100*/  HMMA.1688.F32.TF32 R16, R232.reuse, R218, R16 ;  /* 0x000000dae810723c */ /* 0x050ff00000081010 */
[C---:B--2---:R-:W-:Y:S08]  /*5f110*/  HMMA.1688.F32.TF32 R20, R232.reuse, R222, R20 ;  /* 0x000000dee814723c */ /* 0x044ff00000081014 */
[----:B---3--:R-:W-:Y:S08]  /*5f120*/  HMMA.1688.F32.TF32 R236, R232, R226, R236 ;  /* 0x000000e2e8ec723c */ /* 0x008ff000000810ec */
[----:B------:R-:W-:-:S02]  /*5f130*/  IMAD.MOV.U32 R121, RZ, RZ, R16 ;  /* 0x000000ffff797224 */ /* 0x000fc400078e0010 */
[----:B------:R-:W-:Y:S01]  /*5f140*/  IMAD.MOV.U32 R120, RZ, RZ, R17 ;  /* 0x000000ffff787224 */ /* 0x000fe200078e0011 */
[----:B------:R-:W-:Y:S01]  /*5f150*/  MOV R17, R146 ;  /* 0x0000009200117202 */ /* 0x000fe20000000f00 */
[----:B------:R-:W-:Y:S02]  /*5f160*/  IMAD.MOV.U32 R16, RZ, RZ, R147 ;  /* 0x000000ffff107224 */ /* 0x000fe400078e0093 */
[----:B------:R-:W-:Y:S02]  /*5f170*/  IMAD.MOV.U32 R117, RZ, RZ, R18 ;  /* 0x000000ffff757224 */ /* 0x000fe400078e0012 */
[----:B------:R-:W-:Y:S02]  /*5f180*/  IMAD.MOV.U32 R116, RZ, RZ, R19 ;  /* 0x000000ffff747224 */ /* 0x000fe400078e0013 */
[----:B------:R-:W-:-:S05]  /*5f190*/  IMAD.MOV.U32 R18, RZ, RZ, R143 ;  /* 0x000000ffff127224 */ /* 0x000fca00078e008f */
[----:B------:R-:W-:Y:S01]  /*5f1a0*/  STL.64 [R1+0x4d20], R238 ;  /* 0x004d20ee01007387 */ /* 0x000fe20000100a00 */
[----:B------:R-:W-:-:S03]  /*5f1b0*/  IMAD.MOV.U32 R129, RZ, RZ, R20 ;  /* 0x000000ffff817224 */ /* 0x000fc600078e0014 */
[----:B------:R-:W-:Y:S01]  /*5f1c0*/  STL.64 [R1+0x4d18], R236 ;  /* 0x004d18ec01007387 */ /* 0x000fe20000100a00 */
[----:B------:R-:W-:-:S03]  /*5f1d0*/  IMAD.MOV.U32 R19, RZ, RZ, R142 ;  /* 0x000000ffff137224 */ /* 0x000fc600078e008e */
[----:B------:R-:W2:Y:S01]  /*5f1e0*/  LDL.LU R147, [R1+0x5160] ;  /* 0x0051600001937983 */ /* 0x000ea20000300800 */
[----:B------:R-:W-:-:S03]  /*5f1f0*/  IMAD.MOV.U32 R128, RZ, RZ, R21 ;  /* 0x000000ffff807224 */ /* 0x000fc600078e0015 */
[----:B------:R-:W3:Y:S01]  /*5f200*/  LDL.LU R146, [R1+0x515c] ;  /* 0x00515c0001927983 */ /* 0x000ee20000300800 */
[----:B------:R-:W-:Y:S01]  /*5f210*/  IMAD.MOV.U32 R20, RZ, RZ, R11 ;  /* 0x000000ffff147224 */ /* 0x000fe200078e000b */
[----:B------:R-:W-:Y:S02]  /*5f220*/  MOV R125, R22 ;  /* 0x00000016007d7202 */ /* 0x000fe40000000f00 */
        /* <DEDUP_REMOVED lines=36> */
[----:B------:R-:W4:Y:S01]  /*5f470*/  LDL.LU R134, [R1+0x50e0] ;  /* 0x0050e00001867983 */ /* 0x000f220000300800 */
[----:B------:R-:W-:Y:S02]  /*5f480*/  IMAD.MOV.U32 R61, RZ, RZ, R135 ;  /* 0x000000ffff3d7224 */ /* 0x000fe400078e0087 */
[----:B------:R-:W-:Y:S01]  /*5f490*/  IMAD.MOV.U32 R62, RZ, RZ, R138 ;  /* 0x000000ffff3e7224 */ /* 0x000fe200078e008a */
[----:B------:R-:W4:Y:S01]  /*5f4a0*/  LDL.LU R135, [R1+0x50dc] ;  /* 0x0050dc0001877983 */ /* 0x000f220000300800 */
[----:B------:R-:W-:-:S03]  /*5f4b0*/  IMAD.MOV.U32 R63, RZ, RZ, R139 ;  /* 0x000000ffff3f7224 */ /* 0x000fc600078e008b */
[----:B------:R-:W4:Y:S04]  /*5f4c0*/  LDL.LU R138, [R1+0x50d8] ;  /* 0x0050d800018a7983 */ /* 0x000f280000300800 */
[----:B------:R-:W4:Y:S09]  /*5f4d0*/  LDL.LU R139, [R1+0x50d4] ;  /* 0x0050d400018b7983 */ /* 0x000f320000300800 */
[----:B-1----:R-:W-:Y:S01]  /*5f4e0*/  IMAD.MOV.U32 R152, RZ, RZ, R24 ;  /* 0x000000ffff987224 */ /* 0x002fe200078e0018 */
[----:B------:R-:W-:Y:S01]  /*5f4f0*/  MOV R156, R27 ;  /* 0x0000001b009c7202 */ /* 0x000fe20000000f00 */
[----:B------:R-:W-:-:S02]  /*5f500*/  IMAD.MOV.U32 R153, RZ, RZ, R25 ;  /* 0x000000ffff997224 */ /* 0x000fc400078e0019 */
[----:B------:R-:W-:Y:S02]  /*5f510*/  IMAD.MOV.U32 R157, RZ, RZ, R26 ;  /* 0x000000ffff9d7224 */ /* 0x000fe400078e001a */
[----:B------:R-:W-:Y:S01]  /*5f520*/  HMMA.1688.F32.TF32 R24, R228, R108, R240 ;  /* 0x0000006ce418723c */ /* 0x000fe200000810f0 */
[----:B------:R-:W-:Y:S02]  /*5f530*/  IMAD.MOV.U32 R52, RZ, RZ, R214 ;  /* 0x000000ffff347224 */ /* 0x000fe400078e00d6 */
[----:B------:R-:W-:Y:S01]  /*5f540*/  IMAD.MOV.U32 R53, RZ, RZ, R215 ;  /* 0x000000ffff357224 */ /* 0x000fe200078e00d7 */
[----:B------:R-:W-:Y:S01]  /*5f550*/  MOV R55, R206 ;  /* 0x000000ce00377202 */ /* 0x000fe20000000f00 */
[----:B------:R-:W-:Y:S01]  /*5f560*/  IMAD.MOV.U32 R54, RZ, RZ, R14 ;  /* 0x000000ffff367224 */ /* 0x000fe200078e000e */
[----:B------:R-:W-:Y:S01]  /*5f570*/  LDS R228, [R3+0xc080] ;  /* 0x00c0800003e47984 */ /* 0x000fe20000000800 */
[----:B------:R-:W-:Y:S02]  /*5f580*/  IMAD.MOV.U32 R36, RZ, RZ, R210 ;  /* 0x000000ffff247224 */ /* 0x000fe400078e00d2 */
[----:B------:R-:W-:Y:S01]  /*5f590*/  IMAD.MOV.U32 R37, RZ, RZ, R211 ;  /* 0x000000ffff257224 */ /* 0x000fe200078e00d3 */
[----:B------:R-:W-:Y:S01]  /*5f5a0*/  LDS R230, [R3+0xe080] ;  /* 0x00e0800003e67984 */ /* 0x000fe20000000800 */
[----:B------:R-:W-:-:S02]  /*5f5b0*/  IMAD.MOV.U32 R38, RZ, RZ, R7 ;  /* 0x000000ffff267224 */ /* 0x000fc400078e0007 */
[----:B------:R-:W-:Y:S01]  /*5f5c0*/  IMAD.MOV.U32 R39, RZ, RZ, R5 ;  /* 0x000000ffff277224 */ /* 0x000fe200078e0005 */
[----:B------:R-:W-:Y:S04]  /*5f5d0*/  LDS R229, [R4+0xc080] ;  /* 0x00c0800004e57984 */ /* 0x000fe80000000800 */
[----:B------:R-:W1:Y:S06]  /*5f5e0*/  LDS R231, [R4+0xe080] ;  /* 0x00e0800004e77984 */ /* 0x000e6c0000000800 */
[----:B------:R-:W-:-:S02]  /*5f5f0*/  IMAD.MOV.U32 R137, RZ, RZ, R24 ;  /* 0x000000ffff897224 */ /* 0x000fc400078e0018 */
[----:B------:R-:W-:Y:S02]  /*5f600*/  IMAD.MOV.U32 R136, RZ, RZ, R25 ;  /* 0x000000ffff887224 */ /* 0x000fe400078e0019 */
[----:B------:R-:W-:Y:S02]  /*5f610*/  IMAD.MOV.U32 R133, RZ, RZ, R26 ;  /* 0x000000ffff857224 */ /* 0x000fe400078e001a */
[----:B------:R-:W-:Y:S02]  /*5f620*/  IMAD.MOV.U32 R132, RZ, RZ, R27 ;  /* 0x000000ffff847224 */ /* 0x000fe400078e001b */
[----:B--2---:R-:W-:Y:S02]  /*5f630*/  IMAD.MOV.U32 R67, RZ, RZ, R147 ;  /* 0x000000ffff437224 */ /* 0x004fe400078e0093 */
[----:B---3--:R-:W-:Y:S02]  /*5f640*/  IMAD.MOV.U32 R66, RZ, RZ, R146 ;  /* 0x000000ffff427224 */ /* 0x008fe400078e0092 */
[----:B----4-:R-:W-:Y:S01]  /*5f650*/  IMAD.MOV.U32 R65, RZ, RZ, R143 ;  /* 0x000000ffff417224 */ /* 0x010fe200078e008f */
[----:B------:R-:W-:-:S02]  /*5f660*/  MOV R64, R142 ;  /* 0x0000008e00407202 */ /* 0x000fc40000000f00 */
[----:B------:R-:W2:Y:S04]  /*5f670*/  LDL.LU R142, [R1+0x50d0] ;  /* 0x0050d000018e7983 */ /* 0x000ea80000300800 */
[----:B------:R-:W2:Y:S04]  /*5f680*/  LDL.LU R143, [R1+0x50cc] ;  /* 0x0050cc00018f7983 */ /* 0x000ea80000300800 */
[----:B------:R-:W3:Y:S04]  /*5f690*/  LDL.LU R146, [R1+0x50c8] ;  /* 0x0050c80001927983 */ /* 0x000ee80000300800 */
[----:B------:R-:W3:Y:S01]  /*5f6a0*/  LDL.LU R147, [R1+0x50c4] ;  /* 0x0050c40001937983 */ /* 0x000ee20000300800 */
[----:B------:R-:W-:Y:S01]  /*5f6b0*/  MOV R75, R155 ;  /* 0x0000009b004b7202 */ /* 0x000fe20000000f00 */
[----:B------:R-:W-:-:S02]  /*5f6c0*/  IMAD.MOV.U32 R74, RZ, RZ, R154 ;  /* 0x000000ffff4a7224 */ /* 0x000fc400078e009a */
[----:B------:R-:W-:Y:S02]  /*5f6d0*/  IMAD.MOV.U32 R73, RZ, RZ, R151 ;  /* 0x000000ffff497224 */ /* 0x000fe400078e0097 */
[----:B------:R-:W-:Y:S02]  /*5f6e0*/  IMAD.MOV.U32 R72, RZ, RZ, R150 ;  /* 0x000000ffff487224 */ /* 0x000fe400078e0096 */
[----:B------:R-:W4:Y:S04]  /*5f6f0*/  LDL.LU R150, [R1+0x50c0] ;  /* 0x0050c00001967983 */ /* 0x000f280000300800 */
[----:B------:R-:W4:Y:S04]  /*5f700*/  LDL.LU R151, [R1+0x50bc] ;  /* 0x0050bc0001977983 */ /* 0x000f280000300800 */
[----:B------:R-:W2:Y:S01]  /*5f710*/  LDL.LU R154, [R1+0x50b8] ;  /* 0x0050b800019a7983 */ /* 0x000ea20000300800 */
[----:B------:R-:W-:-:S02]  /*5f720*/  IMAD.MOV.U32 R90, RZ, RZ, R162 ;  /* 0x000000ffff5a7224 */ /* 0x000fc400078e00a2 */
[----:B------:R-:W-:Y:S01]  /*5f730*/  IMAD.MOV.U32 R89, RZ, RZ, R159 ;  /* 0x000000ffff597224 */ /* 0x000fe200078e009f */
[----:B------:R-:W2:Y:S01]  /*5f740*/  LDL.LU R155, [R1+0x50b4] ;  /* 0x0050b400019b7983 */ /* 0x000ea20000300800 */
[----:B------:R-:W-:-:S03]  /*5f750*/  IMAD.MOV.U32 R88, RZ, RZ, R158 ;  /* 0x000000ffff587224 */ /* 0x000fc600078e009e */
[----:B------:R-:W2:Y:S01]  /*5f760*/  LDL.LU R158, [R1+0x50b0] ;  /* 0x0050b000019e7983 */ /* 0x000ea20000300800 */
[----:B------:R-:W-:-:S03]  /*5f770*/  IMAD.MOV.U32 R91, RZ, RZ, R163 ;  /* 0x000000ffff5b7224 */ /* 0x000fc600078e00a3 */
[----:B------:R-:W2:Y:S04]  /*5f780*/  LDL.LU R159, [R1+0x50ac] ;  /* 0x0050ac00019f7983 */ /* 0x000ea80000300800 */
[----:B------:R-:W2:Y:S01]  /*5f790*/  LDL.LU R162, [R1+0x50a8] ;  /* 0x0050a80001a27983 */ /* 0x000ea20000300800 */
[----:B------:R-:W-:Y:S01]  /*5f7a0*/  MOV R86, R170 ;  /* 0x000000aa00567202 */ /* 0x000fe20000000f00 */
[----:B------:R-:W-:Y:S02]  /*5f7b0*/  IMAD.MOV.U32 R85, RZ, RZ, R167 ;  /* 0x000000ffff557224 */ /* 0x000fe400078e00a7 */
[----:B------:R-:W2:Y:S01]  /*5f7c0*/  LDL.LU R163, [R1+0x50a4] ;  /* 0x0050a40001a37983 */ /* 0x000ea20000300800 */
[----:B------:R-:W-:-:S03]  /*5f7d0*/  IMAD.MOV.U32 R84, RZ, RZ, R166 ;  /* 0x000000ffff547224 */ /* 0x000fc600078e00a6 */
[----:B------:R-:W2:Y:S01]  /*5f7e0*/  LDL.LU R166, [R1+0x50a0] ;  /* 0x0050a00001a67983 */ /* 0x000ea20000300800 */
[----:B------:R-:W-:-:S03]  /*5f7f0*/  IMAD.MOV.U32 R87, RZ, RZ, R171 ;  /* 0x000000ffff577224 */ /* 0x000fc600078e00ab */
[----:B------:R-:W2:Y:S04]  /*5f800*/  LDL.LU R167, [R1+0x509c] ;  /* 0x00509c0001a77983 */ /* 0x000ea80000300800 */
[----:B------:R-:W2:Y:S04]  /*5f810*/  LDL.LU R170, [R1+0x5098] ;  /* 0x0050980001aa7983 */ /* 0x000ea80000300800 */
[----:B------:R-:W2:Y:S01]  /*5f820*/  LDL.LU R171, [R1+0x5094] ;  /* 0x0050940001ab7983 */ /* 0x000ea20000300800 */
[----:B------:R-:W-:Y:S02]  /*5f830*/  IMAD.MOV.U32 R83, RZ, RZ, R179 ;  /* 0x000000ffff537224 */ /* 0x000fe400078e00b3 */
[----:B------:R-:W-:-:S02]  /*5f840*/  IMAD.MOV.U32 R82, RZ, RZ, R178 ;  /* 0x000000ffff527224 */ /* 0x000fc400078e00b2 */
[----:B------:R-:W-:Y:S02]  /*5f850*/  IMAD.MOV.U32 R81, RZ, RZ, R175 ;  /* 0x000000ffff517224 */ /* 0x000fe400078e00af */
[----:B------:R-:W-:Y:S02]  /*5f860*/  IMAD.MOV.U32 R80, RZ, RZ, R174 ;  /* 0x000000ffff507224 */ /* 0x000fe400078e00ae */
[----:B------:R-:W2:Y:S04]  /*5f870*/  LDL.LU R174, [R1+0x5090] ;  /* 0x0050900001ae7983 */ /* 0x000ea80000300800 */
[----:B------:R-:W2:Y:S04]  /*5f880*/  LDL.LU R175, [R1+0x508c] ;  /* 0x00508c0001af7983 */ /* 0x000ea80000300800 */
[----:B------:R-:W2:Y:S04]  /*5f890*/  LDL.LU R178, [R1+0x5088] ;  /* 0x0050880001b27983 */ /* 0x000ea80000300800 */
[----:B------:R-:W2:Y:S04]  /*5f8a0*/  LDL.LU R179, [R1+0x5084] ;  /* 0x0050840001b37983 */ /* 0x000ea80000300800 */
[----:B------:R-:W2:Y:S01]  /*5f8b0*/  LDL.LU R24, [R1+0xdf0] ;  /* 0x000df00001187983 */ /* 0x000ea20000300800 */
[----:B------:R-:W-:-:S03]  /*5f8c0*/  IMAD.MOV.U32 R96, RZ, RZ, R182 ;  /* 0x000000ffff607224 */ /* 0x000fc600078e00b6 */
[----:B------:R-:W2:Y:S01]  /*5f8d0*/  LDL.LU R25, [R1+0xdf4] ;  /* 0x000df40001197983 */ /* 0x000ea20000300800 */
[----:B------:R-:W-:-:S03]  /*5f8e0*/  MOV R97, R183 ;  /* 0x000000b700617202 */ /* 0x000fc60000000f00 */
        /* <DEDUP_REMOVED lines=41> */
[----:B------:R-:W3:Y:S01]  /*5fb80*/  LDL.LU R211, [R1+0x503c] ;  /* 0x00503c0001d37983 */ /* 0x000ee20000300800 */
[----:B--2---:R-:W-:Y:S11]  /*5fb90*/  HMMA.1688.F32.TF32 R24, R232, R214, R24 ;  /* 0x000000d6e818723c */ /* 0x004ff60000081018 */
[----:B------:R-:W-:Y:S11]  /*5fba0*/  @!UPT UIADD3 URZ, URZ, URZ, URZ ;  /* 0x0000003f3f3ff290 */ /* 0x000ff6000fffe03f */
[----:B------:R-:W-:Y:S02]  /*5fbb0*/  @!UPT UIADD3 URZ, URZ, URZ, URZ ;  /* 0x0000003f3f3ff290 */ /* 0x000fe4000fffe03f */
[----:B------:R-:W-:Y:S02]  /*5fbc0*/  IMAD.MOV.U32 R113, RZ, RZ, R24 ;  /* 0x000000ffff717224 */ /* 0x000fe400078e0018 */
[----:B------:R-:W-:Y:S02]  /*5fbd0*/  IMAD.MOV.U32 R24, RZ, RZ, R207 ;  /* 0x000000ffff187224 */ /* 0x000fe400078e00cf */
[----:B------:R-:W-:Y:S01]  /*5fbe0*/  IMAD.MOV.U32 R112, RZ, RZ, R25 ;  /* 0x000000ffff707224 */ /* 0x000fe200078e0019 */
[----:B------:R-:W2:Y:S01]  /*5fbf0*/  LDL.LU R207, [R1+0x5038] ;  /* 0x0050380001cf7983 */ /* 0x000ea20000300800 */
[----:B------:R-:W-:Y:S01]  /*5fc00*/  IMAD.MOV.U32 R25, RZ, RZ, R15 ;  /* 0x000000ffff197224 */ /* 0x000fe200078e000f */
[----:B------:R-:W-:Y:S02]  /*5fc10*/  MOV R7, R26 ;  /* 0x0000001a00077202 */ /* 0x000fe40000000f00 */
[----:B------:R-:W4:Y:S01]  /*5fc20*/  LDL.LU R15, [R1+0x5034] ;  /* 0x00503400010f7983 */ /* 0x000f220000300800 */
[----:B------:R-:W-:-:S02]  /*5fc30*/  IMAD.MOV.U32 R5, RZ, RZ, R27 ;  /* 0x000000ffff057224 */ /* 0x000fc400078e001b */
[----:B------:R-:W-:Y:S02]  /*5fc40*/  IMAD.MOV.U32 R26, RZ, RZ, R202 ;  /* 0x000000ffff1a7224 */ /* 0x000fe400078e00ca */
[----:B------:R-:W4:Y:S01]  /*5fc50*/  LDL.LU R202, [R1+0x5030] ;  /* 0x0050300001ca7983 */ /* 0x000f220000300800 */
[----:B------:R-:W-:-:S03]  /*5fc60*/  IMAD.MOV.U32 R27, RZ, RZ, R203 ;  /* 0x000000ffff1b7224 */ /* 0x000fc600078e00cb */
[----:B------:R-:W4:Y:S01]  /*5fc70*/  LDL.LU R203, [R1+0x502c] ;  /* 0x00502c0001cb7983 */ /* 0x000f220000300800 */
[C---:B---3--:R-:W-:Y:S08]  /*5fc80*/  HMMA.1688.F32.TF32 R104, R232.reuse, R210, R104 ;  /* 0x000000d2e868723c */ /* 0x048ff00000081068 */
[C---:B------:R-:W-:Y:S11]  /*5fc90*/  HMMA.1688.F32.TF32 R76, R232.reuse, R198, R76 ;  /* 0x000000c6e84c723c */ /* 0x040ff6000008104c */
[----:B------:R-:W-:Y:S05]  /*5fca0*/  @!UPT UIADD3 URZ, URZ, URZ, URZ ;  /* 0x0000003f3f3ff290 */ /* 0x000fea000fffe03f */
[----:B------:R-:W-:Y:S01]  /*5fcb0*/  IMAD.MOV.U32 R109, RZ, RZ, R104 ;  /* 0x000000ffff6d7224 */ /* 0x000fe200078e0068 */
[----:B------:R-:W-:Y:S01]  /*5fcc0*/  MOV R108, R105 ;  /* 0x00000069006c7202 */ /* 0x000fe20000000f00 */
[----:B------:R-:W-:Y:S02]  /*5fcd0*/  IMAD.MOV.U32 R9, RZ, RZ, R106 ;  /* 0x000000ffff097224 */ /* 0x000fe400078e006a */
[----:B------:R-:W-:Y:S01]  /*5fce0*/  IMAD.MOV.U32 R8, RZ, RZ, R107 ;  /* 0x000000ffff087224 */ /* 0x000fe200078e006b */
[C---:B------:R-:W-:Y:S08]  /*5fcf0*/  HMMA.1688.F32.TF32 R84, R232.reuse, R194, R84 ;  /* 0x000000c2e854723c */ /* 0x040ff00000081054 */
[C---:B------:R-:W-:Y:S08]  /*5fd00*/  HMMA.1688.F32.TF32 R16, R232.reuse, R134, R16 ;  /* 0x00000086e810723c */ /* 0x040ff00000081010 */
[C---:B--2---:R-:W-:Y:S08]  /*5fd10*/  HMMA.1688.F32.TF32 R104, R232.reuse, R206, R100 ;  /* 0x000000cee868723c */ /* 0x044ff00000081064 */
[C---:B----4-:R-:W-:Y:S08]  /*5fd20*/  HMMA.1688.F32.TF32 R100, R232.reuse, R14, R92 ;  /* 0x0000000ee864723c */ /* 0x050ff0000008105c */
        /* <DEDUP_REMOVED lines=54> */
[----:B------:R-:W2:Y:S01]  /*60090*/  LDL.LU R20, [R1+0x30] ;  /* 0x0000300001147983 */ /* 0x000ea20000300800 */
[----:B------:R-:W-:-:S03]  /*600a0*/  IMAD.MOV.U32 R21, RZ, RZ, R130 ;  /* 0x000000ffff157224 */ /* 0x000fc600078e0082 */
[----:B------:R-:W-:Y:S01]  /*600b0*/  STL.64 [R1+0x32d0], R28 ;  /* 0x0032d01c01007387 */ /* 0x000fe20000100a00 */
[----:B------:R-:W-:-:S03]  /*600c0*/  IMAD.MOV.U32 R22, RZ, RZ, R131 ;  /* 0x000000ffff167224 */ /* 0x000fc600078e0083 */
[----:B------:R-:W-:Y:S04]  /*600d0*/  STL.64 [R1+0x32d8], R30 ;  /* 0x0032d81e01007387 */ /* 0x000fe80000100a00 */
        /* <DEDUP_REMOVED lines=9> */
[----:B------:R-:W4:Y:S01]  /*60170*/  LDL.LU R44, [R1] ;  /* 0x00000000012c7983 */ /* 0x000f220000300800 */
[----:B------:R-:W-:Y:S01]  /*60180*/  IMAD.MOV.U32 R35, RZ, RZ, R122 ;  /* 0x000000ffff237224 */ /* 0x000fe200078e007a */
[----:B--2---:R-:W-:Y:S11]  /*60190*/  HMMA.1688.F32.TF32 R24, R232, R130, R24 ;  /* 0x00000082e818723c */ /* 0x004ff60000081018 */
[----:B------:R-:W-:Y:S11]  /*601a0*/  @!UPT UIADD3 URZ, URZ, URZ, URZ ;  /* 0x0000003f3f3ff290 */ /* 0x000ff6000fffe03f */
[----:B------:R-:W-:Y:S01]  /*601b0*/  @!UPT UIADD3 URZ, URZ, URZ, URZ ;  /* 0x0000003f3f3ff290 */ /* 0x000fe2000fffe03f */
[----:B------:R2:W-:Y:S04]  /*601c0*/  STL.64 [R1+0x32b0], R24 ;  /* 0x0032b01801007387 */ /* 0x0005e80000100a00 */
[----:B------:R1:W-:Y:S04]  /*601d0*/  STL.64 [R1+0x32b8], R26 ;  /* 0x0032b81a01007387 */ /* 0x0003e80000100a00 */
        /* <DEDUP_REMOVED lines=13> */
[----:B------:R-:W-:Y:S01]  /*602b0*/  IMAD.MOV.U32 R38, RZ, RZ, R246 ;  /* 0x000000ffff267224 */ /* 0x000fe200078e00f6 */
[----:B------:R-:W3:Y:S01]  /*602c0*/  LDL.LU R244, [R1+0x501c] ;  /* 0x00501c0001f47983 */ /* 0x000ee20000300800 */
[----:B------:R-:W-:-:S03]  /*602d0*/  IMAD.MOV.U32 R39, RZ, RZ, R248 ;  /* 0x000000ffff277224 */ /* 0x000fc600078e00f8 */
        /* <DEDUP_REMOVED lines=9> */
[----:B--2---:R-:W-:-:S03]  /*60370*/  IMAD.MOV.U32 R43, RZ, RZ, R122 ;  /* 0x000000ffff2b7224 */ /* 0x004fc600078e007a */
[----:B------:R-:W3:Y:S04]  /*60380*/  LDL.LU R122, [R1+0x500c] ;  /* 0x00500c00017a7983 */ /* 0x000ee80000300800 */
[----:B------:R-:W3:Y:S04]  /*60390*/  LDL.LU R123, [R1+0x5008] ;  /* 0x00500800017b7983 */ /* 0x000ee80000300800 */
[----:B------:R-:W2:Y:S04]  /*603a0*/  LDL.LU R126, [R1+0x5004] ;  /* 0x00500400017e7983 */ /* 0x000ea80000300800 */
[----:B------:R-:W2:Y:S01]  /*603b0*/  LDL.LU R127, [R1+0x5000] ;  /* 0x00500000017f7983 */ /* 0x000ea20000300800 */
[----:B------:R-:W-:Y:S01]  /*603c0*/  MOV R31, R249 ;  /* 0x000000f9001f7202 */ /* 0x000fe20000000f00 */
[----:B------:R-:W-:-:S02]  /*603d0*/  IMAD.MOV.U32 R24, RZ, RZ, R250 ;  /* 0x000000ffff187224 */ /* 0x000fc400078e00fa */
[----:B------:R-:W4:Y:S01]  /*603e0*/  LDL.LU R249, [R1+0x4ffc] ;  /* 0x004ffc0001f97983 */ /* 0x000f220000300800 */
[----:B------:R-:W-:Y:S02]  /*603f0*/  IMAD.MOV.U32 R25, RZ, RZ, R251 ;  /* 0x000000ffff197224 */ /* 0x000fe400078e00fb */
[----:B-1----:R-:W-:Y:S01]  /*60400*/  IMAD.MOV.U32 R26, RZ, RZ, R110 ;  /* 0x000000ffff1a7224 */ /* 0x002fe200078e006e */
[----:B------:R-:W4:Y:S01]  /*60410*/  LDL.LU R250, [R1+0x4ff8] ;  /* 0x004ff80001fa7983 */ /* 0x000f220000300800 */
[----:B------:R-:W-:-:S03]  /*60420*/  IMAD.MOV.U32 R27, RZ, RZ, R114 ;  /* 0x000000ffff1b7224 */ /* 0x000fc600078e0072 */
[----:B------:R-:W4:Y:S04]  /*60430*/  LDL.LU R251, [R1+0x4ff4] ;  /* 0x004ff40001fb7983 */ /* 0x000f280000300800 */
[----:B------:R-:W4:Y:S04]  /*60440*/  LDL.LU R110, [R1+0x4ff0] ;  /* 0x004ff000016e7983 */ /* 0x000f280000300800 */
[----:B------:R-:W4:Y:S01]  /*60450*/  LDL.LU R114, [R1+0x4fec] ;  /* 0x004fec0001727983 */ /* 0x000f220000300800 */
[C---:B---3--:R-:W-:Y:S08]  /*60460*/  HMMA.1688.F32.TF32 R16, R232.reuse, R122, R16 ;  /* 0x0000007ae810723c */ /* 0x048ff00000081010 */
[----:B--2---:R-:W-:Y:S07]  /*60470*/  HMMA.1688.F32.TF32 R52, R232, R126, R20 ;  /* 0x0000007ee834723c */ /* 0x004fee0000081014 */
[----:B------:R-:W-:Y:S01]  /*60480*/  IMAD.MOV.U32 R20, RZ, RZ, R115 ;  /* 0x000000ffff147224 */ /* 0x000fe200078e0073 */
[----:B------:R-:W-:Y:S01]  /*60490*/  MOV R22, R119 ;  /* 0x0000007700167202 */ /* 0x000fe20000000f00 */
[----:B------:R-:W-:-:S02]  /*604a0*/  IMAD.MOV.U32 R21, RZ, RZ, R118 ;  /* 0x000000ffff157224 */ /* 0x000fc400078e0076 */
[----:B------:R-:W-:Y:S11]  /*604b0*/  IMAD.MOV.U32 R23, RZ, RZ, R111 ;  /* 0x000000ffff177224 */ /* 0x000ff600078e006f */
[----:B------:R-:W-:Y:S01]  /*604c0*/  @!UPT UIADD3 URZ, URZ, URZ, URZ ;  /* 0x0000003f3f3ff290 */ /* 0x000fe2000fffe03f */
[----:B------:R-:W-:Y:S04]  /*604d0*/  STL.64 [R1+0x30], R52 ;  /* 0x0000303401007387 */ /* 0x000fe80000100a00 */
[----:B------:R-:W-:Y:S04]  /*604e0*/  STL.64 [R1+0x38], R54 ;  /* 0x0000383601007387 */ /* 0x000fe80000100a00 */
[----:B------:R-:W4:Y:S04]  /*604f0*/  LDL.LU R115, [R1+0x4fe8] ;  /* 0x004fe80001737983 */ /* 0x000f280000300800 */
[----:B------:R1:W-:Y:S04]  /*60500*/  STL.64 [R1+0x20], R16 ;  /* 0x0000201001007387 */ /* 0x0003e80000100a00 */
[----:B------:R2:W-:Y:S04]  /*60510*/  STL.64 [R1+0x28], R18 ;  /* 0x0000281201007387 */ /* 0x0005e80000100a00 */
[----:B------:R-:W3:Y:S04]  /*60520*/  LDL.LU R118, [R1+0x4fe4] ;  /* 0x004fe40001767983 */ /* 0x000ee80000300800 */
[----:B------:R-:W3:Y:S01]  /*60530*/  LDL.LU R119, [R1+0x4fe0] ;  /* 0x004fe00001777983 */ /* 0x000ee20000300800 */
[----:B-1----:R-:W-:-:S03]  /*60540*/  IMAD.MOV.U32 R16, RZ, RZ, R247 ;  /* 0x000000ffff107224 */ /* 0x002fc600078e00f7 */
[----:B------:R-:W4:Y:S04]  /*60550*/  LDL.LU R111, [R1+0x4fdc] ;  /* 0x004fdc00016f7983 */ /* 0x000f280000300800 */
[----:B------:R-:W4:Y:S04]  /*60560*/  LDL.LU R247, [R1+0x4fd8] ;  /* 0x004fd80001f77983 */ /* 0x000f280000300800 */
[----:B------:R-:W4:Y:S04]  /*60570*/  LDL.LU R17, [R1+0xc24] ;  /* 0x000c240001117983 */ /* 0x000f280000300800 */
[----:B--2---:R-:W2:Y:S04]  /*60580*/  LDL.LU R18, [R1+0xc28] ;  /* 0x000c280001127983 */ /* 0x004ea80000300800 */
[----:B------:R-:W2:Y:S01]  /*60590*/  LDL.LU R19, [R1+0xc2c] ;  /* 0x000c2c0001137983 */ /* 0x000ea20000300800 */
[C---:B------:R-:W-:Y:S08]  /*605a0*/  HMMA.1688.F32.TF32 R40, R228.reuse, R222, R40 ;  /* 0x000000dee428723c */ /* 0x040ff00000081028 */
[C---:B------:R-:W-:Y:S08]  /*605b0*/  HMMA.1688.F32.TF32 R36, R228.reuse, R218, R36 ;  /* 0x000000dae424723c */ /* 0x040ff00000081024 */
[C---:B------:R-:W-:Y:S08]  /*605c0*/  HMMA.1688.F32.TF32 R28, R228.reuse, R210, R28 ;  /* 0x000000d2e41c723c */ /* 0x040ff0000008101c */
[C---:B------:R-:W-:Y:S08]  /*605d0*/  HMMA.1688.F32.TF32 R32, R228.reuse, R214, R32 ;  /* 0x000000d6e420723c */ /* 0x040ff00000081020 */
[C---:B------:R-:W-:Y:S08]  /*605e0*/  HMMA.1688.F32.TF32 R24, R228.reuse, R206, R24 ;  /* 0x000000cee418723c */ /* 0x040ff00000081018 */
[----:B------:R-:W-:Y:S11]  /*605f0*/  HMMA.1688.F32.TF32 R20, R228, R14, R20 ;  /* 0x0000000ee414723c */ /* 0x000ff60000081014 */
[----:B------:R-:W-:Y:S05]  /*60600*/  @!UPT UIADD3 URZ, URZ, URZ, URZ ;  /* 0x0000003f3f3ff290 */ /* 0x000fea000fffe03f */
[----:B------:R-:W-:Y:S02]  /*60610*/  IMAD.MOV.U32 R12, RZ, RZ, R27 ;  /* 0x000000ffff0c7224 */ /* 0x000fe400078e001b */
[----:B------:R-:W-:Y:S01]  /*60620*/  IMAD.MOV.U32 R13, RZ, RZ, R26 ;  /* 0x000000ffff0d7224 */ /* 0x000fe200078e001a */
[C---:B---3--:R-:W-:Y:S08]  /*60630*/  HMMA.1688.F32.TF32 R52, R232.reuse, R118, R48 ;  /* 0x00000076e834723c */ /* 0x048ff00000081030 */
[----:B----4-:R-:W-:Y:S08]  /*60640*/  HMMA.1688.F32.TF32 R48, R232, R114, R44 ;  /* 0x00000072e830723c */ /* 0x010ff0000008102c */
[----:B------:R-:W-:Y:S08]  /*60650*/  HMMA.1688.F32.TF32 R244, R228, R226, R244 ;  /* 0x000000e2e4f4723c */ /* 0x000ff000000810f4 */
[----:B------:R-:W-:Y:S01]  /*60660*/  HMMA.1688.F32.TF32 R44, R232, R110, R248 ;  /* 0x0000006ee82c723c */ /* 0x000fe200000810f8 */
[----:B------:R-:W-:Y:S04]  /*60670*/  STL.64 [R1+0x10], R52 ;  /* 0x0000103401007387 */ /* 0x000fe80000100a00 */
[----:B------:R-:W-:Y:S03]  /*60680*/  STL.64 [R1+0x18], R54 ;  /* 0x0000183601007387 */ /* 0x000fe60000100a00 */
[----:B--2---:R-:W-:Y:S01]  /*60690*/  HMMA.1688.F32.TF32 R16, R228, R10, R16 ;  /* 0x0000000ae410723c */ /* 0x004fe20000081010 */
[----:B------:R-:W-:Y:S04]  /*606a0*/  STL.64 [R1], R48 ;  /* 0x0000003001007387 */ /* 0x000fe80000100a00 */
[----:B------:R-:W-:Y:S04]  /*606b0*/  STL.64 [R1+0x8], R50 ;  /* 0x0000083201007387 */ /* 0x000fe80000100a00 */
[----:B------:R1:W-:Y:S04]  /*606c0*/  STL [R1+0x4cec], R244 ;  /* 0x004cecf401007387 */ /* 0x0003e80000100800 */
[----:B------:R-:W-:Y:S04]  /*606d0*/  LDS R232, [R3+0xc100] ;  /* 0x00c1000003e87984 */ /* 0x000fe80000000800 */
[----:B------:R-:W-:Y:S04]  /*606e0*/  STL.64 [R1+0x2c20], R44 ;  /* 0x002c202c01007387 */ /* 0x000fe80000100a00 */
[----:B------:R-:W-:Y:S04]  /*606f0*/  STL.64 [R1+0x2c28], R46 ;  /* 0x002c282e01007387 */ /* 0x000fe80000100a00 */
[----:B------:R2:W-:Y:S04]  /*60700*/  STL [R1+0x4ce8], R245 ;  /* 0x004ce8f501007387 */ /* 0x0005e80000100800 */
[----:B------:R3:W-:Y:S04]  /*60710*/  STL [R1+0x4ce4], R246 ;  /* 0x004ce4f601007387 */ /* 0x0007e80000100800 */
[----:B------:R4:W-:Y:S04]  /*60720*/  STL [R1+0x4ce0], R247 ;  /* 0x004ce0f701007387 */ /* 0x0009e80000100800 */
[----:B------:R-:W-:Y:S04]  /*60730*/  STL.64 [R1+0x32a0], R40 ;  /* 0x0032a02801007387 */ /* 0x000fe80000100a00 */
[----:B------:R-:W-:Y:S01]  /*60740*/  STL.64 [R1+0x32a8], R42 ;  /* 0x0032a82a01007387 */ /* 0x000fe20000100a00 */
[----:B-1----:R-:W-:-:S03]  /*60750*/  IMAD.MOV.U32 R244, RZ, RZ, R31 ;  /* 0x000000fffff47224 */ /* 0x002fc600078e001f */
[----:B------:R-:W-:Y:S04]  /*60760*/  STL.64 [R1+0x4fd0], R214 ;  /* 0x004fd0d601007387 */ /* 0x000fe80000100a00 */
[----:B------:R-:W-:Y:S04]  /*60770*/  STL.64 [R1+0x3290], R36 ;  /* 0x0032902401007387 */ /* 0x000fe80000100a00 */
[----:B------:R-:W-:Y:S04]  /*60780*/  STL.64 [R1+0x3298], R38 ;  /* 0x0032982601007387 */ /* 0x000fe80000100a00 */
[----:B------:R-:W-:Y:S04]  /*60790*/  STL.64 [R1+0x3280], R32 ;  /* 0x0032802001007387 */ /* 0x000fe80000100a00 */
[----:B------:R-:W-:Y:S04]  /*607a0*/  STL.64 [R1+0x3288], R34 ;  /* 0x0032882201007387 */ /* 0x000fe80000100a00 */
[----:B------:R-:W-:Y:S04]  /*607b0*/  STL.64 [R1+0x3270], R28 ;  /* 0x0032701c01007387 */ /* 0x000fe80000100a00 */
[----:B------:R-:W-:Y:S04]  /*607c0*/  STL [R1+0x3278], R30 ;  /* 0x0032781e01007387 */ /* 0x000fe80000100800 */
[----:B------:R-:W-:Y:S04]  /*607d0*/  STL.64 [R1+0x4fc8], R210 ;  /* 0x004fc8d201007387 */ /* 0x000fe80000100a00 */
[----:B------:R-:W-:Y:S04]  /*607e0*/  STL [R1+0x4cf0], R244 ;  /* 0x004cf0f401007387 */ /* 0x000fe80000100800 */
[----:B------:R-:W-:Y:S04]  /*607f0*/  STL.64 [R1+0x3260], R24 ;  /* 0x0032601801007387 */ /* 0x000fe80000100a00 */
[----:B------:R-:W-:Y:S01]  /*60800*/  STL.64 [R1+0x4fc0], R206 ;  /* 0x004fc0ce01007387 */ /* 0x000fe20000100a00 */
[----:B--2---:R-:W-:-:S03]  /*60810*/  IMAD.MOV.U32 R245, RZ, RZ, R20 ;  /* 0x000000fffff57224 */ /* 0x004fc600078e0014 */
[----:B------:R-:W-:Y:S01]  /*60820*/  STL [R1+0x4cf8], R12 ;  /* 0x004cf80c01007387 */ /* 0x000fe20000100800 */
[----:B---3--:R-:W-:-:S03]  /*60830*/  MOV R246, R21 ;  /* 0x0000001500f67202 */ /* 0x008fc60000000f00 */
[----:B------:R-:W-:Y:S01]  /*60840*/  STL [R1+0x4cf4], R13 ;  /* 0x004cf40d01007387 */ /* 0x000fe20000100800 */
[----:B----4-:R-:W-:-:S03]  /*60850*/  IMAD.MOV.U32 R247, RZ, RZ, R22 ;  /* 0x000000fffff77224 */ /* 0x010fc600078e0016 */
[----:B------:R1:W-:Y:S04]  /*60860*/  STL [R1+0x325c], R23 ;  /* 0x00325c1701007387 */ /* 0x0003e80000100800 */
[----:B------:R2:W-:Y:S04]  /*60870*/  STL [R1+0x3240], R16 ;  /* 0x0032401001007387 */ /* 0x0005e80000100800 */
[----:B------:R-:W3:Y:S04]  /*60880*/  LDL.LU R20, [R1+0x50] ;  /* 0x0000500001147983 */ /* 0x000ee80000300800 */
[----:B------:R-:W3:Y:S04]  /*60890*/  LDL.LU R21, [R1+0x54] ;  /* 0x0000540001157983 */ /* 0x000ee80000300800 */
[----:B------:R-:W3:Y:S04]  /*608a0*/  LDL.LU R22, [R1+0x58] ;  /* 0x0000580001167983 */ /* 0x000ee80000300800 */
[----:B-1----:R-:W3:Y:S04]  /*608b0*/  LDL.LU R23, [R1+0x5c] ;  /* 0x00005c0001177983 */ /* 0x002ee80000300800 */
        /* <DEDUP_REMOVED lines=98> */
[----:B--2---:R-:W2:Y:S01]  /*60ee0*/  LDL.LU R16, [R1+0xb80] ;  /* 0x000b800001107983 */ /* 0x004ea20000300800 */
[----:B------:R-:W-:-:S03]  /*60ef0*/  IMAD.MOV.U32 R244, RZ, RZ, R19 ;  /* 0x000000fffff47224 */ /* 0x000fc600078e0013 */
[----:B------:R-:W2:Y:S04]  /*60f00*/  LDL.LU R17, [R1+0xb84] ;  /* 0x000b840001117983 */ /* 0x000ea80000300800 */
[----:B------:R-:W2:Y:S04]  /*60f10*/  LDL.LU R18, [R1+0xb88] ;  /* 0x000b880001127983 */ /* 0x000ea80000300800 */
[----:B------:R-:W2:Y:S04]  /*60f20*/  LDL.LU R19, [R1+0xb8c] ;  /* 0x000b8c0001137983 */ /* 0x000ea80000300800 */
[----:B------:R-:W-:Y:S04]  /*60f30*/  STL.64 [R1+0x4fb8], R10 ;  /* 0x004fb80a01007387 */ /* 0x000fe80000100a00 */
[----:B------:R1:W-:Y:S04]  /*60f40*/  STL.64 [R1+0x4fb0], R8 ;  /* 0x004fb00801007387 */ /* 0x0003e80000100a00 */
[----:B------:R-:W-:Y:S04]  /*60f50*/  STL.64 [R1+0x4d30], R246 ;  /* 0x004d30f601007387 */ /* 0x000fe80000100a00 */
[----:B------:R-:W-:Y:S04]  /*60f60*/  STL.64 [R1+0x4d28], R244 ;  /* 0x004d28f401007387 */ /* 0x000fe80000100a00 */
[----:B------:R-:W-:Y:S04]  /*60f70*/  LDS R234, [R3+0xe100] ;  /* 0x00e1000003ea7984 */ /* 0x000fe80000000800 */
[----:B------:R-:W-:Y:S01]  /*60f80*/  LDS R233, [R4+0xc100] ;  /* 0x00c1000004e97984 */ /* 0x000fe20000000800 */
[C---:B---3--:R-:W-:Y:S03]  /*60f90*/  HMMA.1688.F32.TF32 R64, R228.reuse, R150, R64 ;  /* 0x00000096e440723c */ /* 0x048fe60000081040 */
[----:B------:R-:W3:Y:S05]  /*60fa0*/  LDS R235, [R4+0xe100] ;  /* 0x00e1000004eb7984 */ /* 0x000eea0000000800 */
[C---:B----4-:R-:W-:Y:S08]  /*60fb0*/  HMMA.1688.F32.TF32 R72, R228.reuse, R158, R72 ;  /* 0x0000009ee448723c */ /* 0x050ff00000081048 */
[C---:B-1----:R-:W-:Y:S08]  /*60fc0*/  HMMA.1688.F32.TF32 R8, R228.reuse, R202, R248 ;  /* 0x000000cae408723c */ /* 0x042ff000000810f8 */
[C---:B------:R-:W-:Y:S08]  /*60fd0*/  HMMA.1688.F32.TF32 R208, R228.reuse, R198, R236 ;  /* 0x000000c6e4d0723c */ /* 0x040ff000000810ec */
        /* <DEDUP_REMOVED lines=26> */
[----:B------:R-:W-:Y:S09]  /*61180*/  STL.64 [R1+0x31b8], R82 ;  /* 0x0031b85201007387 */ /* 0x000ff20000100a00 */
[----:B------:R-:W-:Y:S04]  /*61190*/  STL.64 [R1+0x31a0], R8 ;  /* 0x0031a00801007387 */ /* 0x000fe80000100a00 */
[----:B------:R1:W-:Y:S02]  /*611a0*/  STL.64 [R1+0x31a8], R10 ;  /* 0x0031a80a01007387 */ /* 0x0003e40000100a00 */
[C---:B-1----:R-:W-:Y:S02]  /*611b0*/  HMMA.1688.F32.TF32 R8, R228.reuse, R154, R68 ;  /* 0x0000009ae408723c */ /* 0x042fe40000081044 */
[----:B------:R-:W-:Y:S04]  /*611c0*/  STL.64 [R1+0x3190], R76 ;  /* 0x0031904c01007387 */ /* 0x000fe80000100a00 */
[----:B------:R-:W-:Y:S04]  /*611d0*/  STL.64 [R1+0x3198], R78 ;  /* 0x0031984e01007387 */ /* 0x000fe80000100a00 */
[----:B------:R-:W-:Y:S01]  /*611e0*/  STL.64 [R1+0x3180], R72 ;  /* 0x0031804801007387 */ /* 0x000fe20000100a00 */
[C---:B------:R-:W-:Y:S03]  /*611f0*/  HMMA.1688.F32.TF32 R60, R228.reuse, R146, R60 ;  /* 0x00000092e43c723c */ /* 0x040fe6000008103c */
[----:B------:R-:W-:Y:S09]  /*61200*/  STL.64 [R1+0x3188], R74 ;  /* 0x0031884a01007387 */ /* 0x000ff20000100a00 */
        /* <DEDUP_REMOVED lines=26> */
[----:B------:R-:W-:Y:S02]  /*613b0*/  HMMA.1688.F32.TF32 R24, R228, R110, R24 ;  /* 0x0000006ee418723c */ /* 0x000fe40000081018 */
[----:B------:R-:W-:Y:S04]  /*613c0*/  LDS R228, [R3+0xc180] ;  /* 0x00c1800003e47984 */ /* 0x000fe80000000800 */
[----:B------:R-:W-:Y:S04]  /*613d0*/  LDS R230, [R3+0xe180] ;  /* 0x00e1800003e67984 */ /* 0x000fe80000000800 */
[----:B------:R-:W-:Y:S04]  /*613e0*/  STL.64 [R1+0x30e0], R8 ;  /* 0x0030e00801007387 */ /* 0x000fe80000100a00 */
[----:B------:R3:W-:Y:S04]  /*613f0*/  STL.64 [R1+0x30e8], R10 ;  /* 0x0030e80a01007387 */ /* 0x0007e80000100a00 */
[----:B------:R-:W-:Y:S04]  /*61400*/  LDS R229, [R4+0xc180] ;  /* 0x00c1800004e57984 */ /* 0x000fe80000000800 */
[----:B------:R-:W1:Y:S01]  /*61410*/  LDS R231, [R4+0xe180] ;  /* 0x00e1800004e77984 */ /* 0x000e620000000800 */
[C---:B---3--:R-:W-:Y:S03]  /*61420*/  HMMA.1688.F32.TF32 R8, R232.reuse, R226, R20 ;  /* 0x000000e2e808723c */ /* 0x048fe60000081014 */
[----:B------:R-:W-:Y:S04]  /*61430*/  STL.64 [R1+0x30d0], R28 ;  /* 0x0030d01c01007387 */ /* 0x000fe80000100a00 */
[----:B------:R-:W-:Y:S04]  /*61440*/  STL.64 [R1+0x30d8], R30 ;  /* 0x0030d81e01007387 */ /* 0x000fe80000100a00 */
[----:B------:R-:W-:Y:S04]  /*61450*/  STL.64 [R1+0x1d0], R24 ;  /* 0x0001d01801007387 */ /* 0x000fe80000100a00 */
[----:B------:R-:W-:Y:S08]  /*61460*/  STL.64 [R1+0x1d8], R26 ;  /* 0x0001d81a01007387 */ /* 0x000ff00000100a00 */
        /* <DEDUP_REMOVED lines=136> */
[----:B--2---:R-:W4:Y:S02]  /*61cf0*/  LDL.LU.64 R214, [R1+0x4fd0] ;  /* 0x004fd00001d67983 */ /* 0x004f240000300a00 */
[C---:B----4-:R-:W-:Y:S11]  /*61d00*/  HMMA.1688.F32.TF32 R208, R232.reuse, R214, R208 ;  /* 0x000000d6e8d0723c */ /* 0x050ff600000810d0 */
[----:B------:R-:W-:Y:S11]  /*61d10*/  @!UPT UIADD3 URZ, URZ, URZ, URZ ;  /* 0x0000003f3f3ff290 */ /* 0x000ff6000fffe03f */
[----:B------:R-:W-:Y:S01]  /*61d20*/  @!UPT UIADD3 URZ, URZ, URZ, URZ ;  /* 0x0000003f3f3ff290 */ /* 0x000fe2000fffe03f */
[----:B------:R-:W-:Y:S04]  /*61d30*/  STL.64 [R1+0x30a0], R208 ;  /* 0x0030a0d001007387 */ /* 0x000fe80000100a00 */
[----:B------:R2:W-:Y:S04]  /*61d40*/  STL.64 [R1+0x30a8], R210 ;  /* 0x0030a8d201007387 */ /* 0x0005e80000100a00 */
[----:B--2---:R-:W3:Y:S02]  /*61d50*/  LDL.LU.64 R210, [R1+0x4fc8] ;  /* 0x004fc80001d27983 */ /* 0x004ee40000300a00 */
[C---:B---3--:R-:W-:Y:S11]  /*61d60*/  HMMA.1688.F32.TF32 R204, R232.reuse, R210, R204 ;  /* 0x000000d2e8cc723c */ /* 0x048ff600000810cc */
[----:B------:R-:W-:Y:S11]  /*61d70*/  @!UPT UIADD3 URZ, URZ, URZ, URZ ;  /* 0x0000003f3f3ff290 */ /* 0x000ff6000fffe03f */
[----:B------:R-:W-:Y:S01]  /*61d80*/  @!UPT UIADD3 URZ, URZ, URZ, URZ ;  /* 0x0000003f3f3ff290 */ /* 0x000fe2000fffe03f */
[----:B------:R-:W-:Y:S04]  /*61d90*/  STL.64 [R1+0x3090], R204 ;  /* 0x003090cc01007387 */ /* 0x000fe80000100a00 */
[----:B------:R2:W-:Y:S04]  /*61da0*/  STL.64 [R1+0x3098], R206 ;  /* 0x003098ce01007387 */ /* 0x0005e80000100a00 */
[----:B--2---:R-:W2:Y:S02]  /*61db0*/  LDL.LU.64 R206, [R1+0x4fc0] ;  /* 0x004fc00001ce7983 */ /* 0x004ea40000300a00 */
[C---:B--2---:R-:W-:Y:S11]  /*61dc0*/  HMMA.1688.F32.TF32 R8, R232.reuse, R206, R8 ;  /* 0x000000cee808723c */ /* 0x044ff60000081008 */
[----:B------:R-:W-:Y:S11]  /*61dd0*/  @!UPT UIADD3 URZ, URZ, URZ, URZ ;  /* 0x0000003f3f3ff290 */ /* 0x000ff6000fffe03f */
[----:B------:R-:W-:Y:S01]  /*61de0*/  @!UPT UIADD3 URZ, URZ, URZ, URZ ;  /* 0x0000003f3f3ff290 */ /* 0x000fe2000fffe03f */
[----:B------:R-:W-:Y:S04]  /*61df0*/  STL.64 [R1+0x3080], R8 ;  /* 0x0030800801007387 */ /* 0x000fe80000100a00 */
[----:B------:R2:W-:Y:S04]  /*61e00*/  STL.64 [R1+0x3088], R10 ;  /* 0x0030880a01007387 */ /* 0x0005e80000100a00 */
[----:B--2---:R-:W2:Y:S01]  /*61e10*/  LDL.LU.64 R10, [R1+0x4fb8] ;  /* 0x004fb800010a7983 */ /* 0x004ea20000300a00 */
[C---:B------:R-:W-:Y:S03]  /*61e20*/  HMMA.1688.F32.TF32 R244, R232.reuse, R14, R244 ;  /* 0x0000000ee8f4723c */ /* 0x040fe600000810f4 */
[----:B------:R-:W3:Y:S05]  /*61e30*/  LDL.LU.64 R8, [R1+0x4fb0] ;  /* 0x004fb00001087983 */ /* 0x000eea0000300a00 */
[C---:B------:R-:W-:Y:S11]  /*61e40*/  HMMA.1688.F32.TF32 R240, R232.reuse, R198, R240 ;  /* 0x000000c6e8f0723c */ /* 0x040ff600000810f0 */
[----:B------:R-:W-:Y:S04]  /*61e50*/  @!UPT UIADD3 URZ, URZ, URZ, URZ ;  /* 0x0000003f3f3ff290 */ /* 0x000fe8000fffe03f */
[----:B------:R-:W-:Y:S04]  /*61e60*/  STL.64 [R1+0x3070], R244 ;  /* 0x003070f401007387 */ /* 0x000fe80000100a00 */
[----:B------:R4:W-:Y:S01]  /*61e70*/  STL.64 [R1+0x3078], R246 ;  /* 0x003078f601007387 */ /* 0x0009e20000100a00 */
        /* <DEDUP_REMOVED lines=20> */
[----:B------:R-:W-:Y:S08]  /*61fc0*/  HMMA.1688.F32.TF32 R20, R232, R110, R20 ;  /* 0x0000006ee814723c */ /* 0x000ff00000081014 */
[----:B-1----:R-:W-:Y:S08]  /*61fd0*/  HMMA.1688.F32.TF32 R16, R228, R226, R16 ;  /* 0x000000e2e410723c */ /* 0x002ff00000081010 */
[C---:B--2---:R-:W-:Y:S11]  /*61fe0*/  HMMA.1688.F32.TF32 R248, R232.reuse, R10, R248 ;  /* 0x0000000ae8f8723c */ /* 0x044ff600000810f8 */
[----:B------:R-:W-:Y:S11]  /*61ff0*/  @!UPT UIADD3 URZ, URZ, URZ, URZ ;  /* 0x0000003f3f3ff290 */ /* 0x000ff6000fffe03f */
[----:B------:R-:W-:Y:S01]  /*62000*/  @!UPT UIADD3 URZ, URZ, URZ, URZ ;  /* 0x0000003f3f3ff290 */ /* 0x000fe2000fffe03f */
        /* <DEDUP_REMOVED lines=50> */
[----:B-1----:R-:W3:Y:S04]  /*62330*/  LDL.LU R32, [R1+0x960] ;  /* 0x0009600001207983 */ /* 0x002ee80000300800 */
[----:B------:R1:W-:Y:S04]  /*62340*/  STL.64 [R1+0x2c10], R20 ;  /* 0x002c101401007387 */ /* 0x0003e80000100a00 */
[----:B------:R1:W-:Y:S04]  /*62350*/  STL.64 [R1+0x2c18], R22 ;  /* 0x002c181601007387 */ /* 0x0003e80000100a00 */
[----:B------:R1:W-:Y:S04]  /*62360*/  STL.64 [R1+0x2c00], R16 ;  /* 0x002c001001007387 */ /* 0x0003e80000100a00 */
[----:B------:R1:W-:Y:S04]  /*62370*/  STL.64 [R1+0x2c08], R18 ;  /* 0x002c081201007387 */ /* 0x0003e80000100a00 */
[----:B------:R-:W3:Y:S04]  /*62380*/  LDL.LU R33, [R1+0x964] ;  /* 0x0009640001217983 */ /* 0x000ee80000300800 */
[----:B--2---:R-:W3:Y:S04]  /*62390*/  LDL.LU R34, [R1+0x968] ;  /* 0x0009680001227983 */ /* 0x004ee80000300800 */
        /* <DEDUP_REMOVED lines=39> */
[C---:B------:R-:W-:Y:S08]  /*62610*/  HMMA.1688.F32.TF32 R36, R228.reuse, R210, R36 ;  /* 0x000000d2e424723c */ /* 0x040ff00000081024 */
[----:B------:R-:W-:Y:S01]  /*62620*/  IMAD.MOV.U32 R221, RZ, RZ, R49 ;  /* 0x000000ffffdd7224 */ /* 0x000fe200078e0031 */
[C---:B------:R-:W-:Y:S01]  /*62630*/  HMMA.1688.F32.TF32 R40, R228.reuse, R214, R40 ;  /* 0x000000d6e428723c */ /* 0x040fe20000081028 */
[----:B------:R-:W-:Y:S01]  /*62640*/  IMAD.MOV.U32 R220, RZ, RZ, R48 ;  /* 0x000000ffffdc7224 */ /* 0x000fe200078e0030 */
[----:B------:R-:W-:Y:S05]  /*62650*/  STL.64 [R1+0x2ef8], R50 ;  /* 0x002ef83201007387 */ /* 0x000fea0000100a00 */
[----:B------:R-:W-:Y:S01]  /*62660*/  IMAD.MOV.U32 R225, RZ, RZ, R45 ;  /* 0x000000ffffe17224 */ /* 0x000fe200078e002d */
[C---:B----4-:R-:W-:Y:S01]  /*62670*/  HMMA.1688.F32.TF32 R28, R228.reuse, R14, R28 ;  /* 0x0000000ee41c723c */ /* 0x050fe2000008101c */
[----:B------:R-:W-:Y:S01]  /*62680*/  MOV R224, R44 ;  /* 0x0000002c00e07202 */ /* 0x000fe20000000f00 */
[----:B------:R-:W-:Y:S06]  /*62690*/  STL [R1+0x4c30], R221 ;  /* 0x004c30dd01007387 */ /* 0x000fec0000100800 */
[C---:B------:R-:W-:Y:S01]  /*626a0*/  HMMA.1688.F32.TF32 R24, R228.reuse, R10, R24 ;  /* 0x0000000ae418723c */ /* 0x040fe20000081018 */
[----:B------:R-:W-:Y:S07]  /*626b0*/  STL [R1+0x4c2c], R220 ;  /* 0x004c2cdc01007387 */ /* 0x000fee0000100800 */
[C---:B------:R-:W-:Y:S01]  /*626c0*/  HMMA.1688.F32.TF32 R20, R228.reuse, R202, R20 ;  /* 0x000000cae414723c */ /* 0x040fe20000081014 */
[----:B------:R-:W-:Y:S07]  /*626d0*/  STL.64 [R1+0x2ee8], R46 ;  /* 0x002ee82e01007387 */ /* 0x000fee0000100a00 */
[----:B------:R-:W-:Y:S01]  /*626e0*/  HMMA.1688.F32.TF32 R16, R228, R198, R16 ;  /* 0x000000c6e410723c */ /* 0x000fe20000081010 */
[----:B------:R-:W-:Y:S04]  /*626f0*/  STL [R1+0x4c34], R225 ;  /* 0x004c34e101007387 */ /* 0x000fe80000100800 */
[----:B------:R-:W-:Y:S04]  /*62700*/  STL [R1+0x4c28], R224 ;  /* 0x004c28e001007387 */ /* 0x000fe80000100800 */
[----:B------:R-:W-:Y:S04]  /*62710*/  STL.64 [R1+0x2ed0], R40 ;  /* 0x002ed02801007387 */ /* 0x000fe80000100a00 */
[----:B------:R-:W-:Y:S04]  /*62720*/  STL.64 [R1+0x2ed8], R42 ;  /* 0x002ed82a01007387 */ /* 0x000fe80000100a00 */
[----:B------:R-:W-:Y:S04]  /*62730*/  STL.64 [R1+0x2ec0], R36 ;  /* 0x002ec02401007387 */ /* 0x000fe80000100a00 */
[----:B------:R-:W-:Y:S01]  /*62740*/  STL.64 [R1+0x2ec8], R38 ;  /* 0x002ec82601007387 */ /* 0x000fe20000100a00 */
[----:B------:R-:W-:-:S03]  /*62750*/  IMAD.MOV.U32 R168, RZ, RZ, R20 ;  /* 0x000000ffffa87224 */ /* 0x000fc600078e0014 */
[----:B------:R-:W-:Y:S01]  /*62760*/  STL.64 [R1+0x2ea8], R30 ;  /* 0x002ea81e01007387 */ /* 0x000fe20000100a00 */
[----:B------:R-:W-:-:S03]  /*62770*/  IMAD.MOV.U32 R169, RZ, RZ, R21 ;  /* 0x000000ffffa97224 */ /* 0x000fc600078e0015 */
[----:B------:R-:W-:Y:S04]  /*62780*/  STL.64 [R1+0x2e98], R26 ;  /* 0x002e981a01007387 */ /* 0x000fe80000100a00 */
[----:B------:R2:W-:Y:S04]  /*62790*/  STL.64 [R1+0x2e88], R22 ;  /* 0x002e881601007387 */ /* 0x0005e80000100a00 */
[----:B------:R3:W-:Y:S01]  /*627a0*/  STL.64 [R1+0x2e78], R18 ;  /* 0x002e781201007387 */ /* 0x0007e20000100a00 */
[----:B------:R-:W-:-:S03]  /*627b0*/  IMAD.MOV.U32 R172, RZ, RZ, R16 ;  /* 0x000000ffffac7224 */ /* 0x000fc600078e0010 */
[----:B------:R-:W3:Y:S01]  /*627c0*/  LDL.LU R20, [R1+0x890] ;  /* 0x0008900001147983 */ /* 0x000ee20000300800 */
[----:B------:R-:W-:-:S03]  /*627d0*/  IMAD.MOV.U32 R173, RZ, RZ, R17 ;  /* 0x000000ffffad7224 */ /* 0x000fc600078e0011 */
[----:B------:R-:W3:Y:S04]  /*627e0*/  LDL.LU R21, [R1+0x894] ;  /* 0x0008940001157983 */ /* 0x000ee80000300800 */
[----:B--2---:R-:W3:Y:S04]  /*627f0*/  LDL.LU R22, [R1+0x898] ;  /* 0x0008980001167983 */ /* 0x004ee80000300800 */
[----:B------:R-:W3:Y:S04]  /*62800*/  LDL.LU R23, [R1+0x89c] ;  /* 0x00089c0001177983 */ /* 0x000ee80000300800 */
[----:B------:R-:W2:Y:S04]  /*62810*/  LDL.LU R16, [R1+0x910] ;  /* 0x0009100001107983 */ /* 0x000ea80000300800 */
[----:B------:R-:W2:Y:S04]  /*62820*/  LDL.LU R17, [R1+0x914] ;  /* 0x0009140001117983 */ /* 0x000ea80000300800 */
[----:B---3--:R-:W2:Y:S04]  /*62830*/  LDL.LU R18, [R1+0x918] ;  /* 0x0009180001127983 */ /* 0x008ea80000300800 */
[----:B------:R-:W2:Y:S01]  /*62840*/  LDL.LU R19, [R1+0x91c] ;  /* 0x00091c0001137983 */ /* 0x000ea20000300800 */
[----:B------:R-:W-:Y:S03]  /*62850*/  HMMA.1688.F32.TF32 R32, R228, R206, R32 ;  /* 0x000000cee420723c */ /* 0x000fe60000081020 */
        /* <DEDUP_REMOVED lines=25> */
[----:B------:R-:W3:Y:S01]  /*629f0*/  LDL.LU R35, [R1+0x8cc] ;  /* 0x0008cc0001237983 */ /* 0x000ee20000300800 */
[----:B------:R-:W-:-:S03]  /*62a00*/  IMAD.MOV.U32 R164, RZ, RZ, R24 ;  /* 0x000000ffffa47224 */ /* 0x000fc600078e0018 */
[----:B------:R-:W3:Y:S01]  /*62a10*/  LDL.LU R28, [R1+0x8b0] ;  /* 0x0008b000011c7983 */ /* 0x000ee20000300800 */
[----:B------:R-:W-:-:S03]  /*62a20*/  IMAD.MOV.U32 R165, RZ, RZ, R25 ;  /* 0x000000ffffa57224 */ /* 0x000fc600078e0019 */
[----:B------:R-:W3:Y:S04]  /*62a30*/  LDL.LU R29, [R1+0x8b4] ;  /* 0x0008b400011d7983 */ /* 0x000ee80000300800 */
[----:B------:R-:W3:Y:S04]  /*62a40*/  LDL.LU R30, [R1+0x8b8] ;  /* 0x0008b800011e7983 */ /* 0x000ee80000300800 */
[----:B------:R-:W3:Y:S04]  /*62a50*/  LDL.LU R31, [R1+0x8bc] ;  /* 0x0008bc00011f7983 */ /* 0x000ee80000300800 */
[----:B------:R-:W3:Y:S04]  /*62a60*/  LDL.LU R24, [R1+0x8a0] ;  /* 0x0008a00001187983 */ /* 0x000ee80000300800 */
[----:B------:R-:W3:Y:S04]  /*62a70*/  LDL.LU R25, [R1+0x8a4] ;  /* 0x0008a40001197983 */ /* 0x000ee80000300800 */
[----:B------:R-:W3:Y:S04]  /*62a80*/  LDL.LU R26, [R1+0x8a8] ;  /* 0x0008a800011a7983 */ /* 0x000ee80000300800 */
[----:B------:R-:W3:Y:S04]  /*62a90*/  LDL.LU R27, [R1+0x8ac] ;  /* 0x0008ac00011b7983 */ /* 0x000ee80000300800 */
[----:B------:R-:W-:Y:S04]  /*62aa0*/  STL [R1+0x4c24], R173 ;  /* 0x004c24ad01007387 */ /* 0x000fe80000100800 */
[----:B------:R-:W-:Y:S01]  /*62ab0*/  STL [R1+0x4c20], R172 ;  /* 0x004c20ac01007387 */ /* 0x000fe20000100800 */
[C---:B--2---:R-:W-:Y:S11]  /*62ac0*/  HMMA.1688.F32.TF32 R16, R228.reuse, R194, R16 ;  /* 0x000000c2e410723c */ /* 0x044ff60000081010 */
[----:B------:R-:W-:Y:S11]  /*62ad0*/  @!UPT UIADD3 URZ, URZ, URZ, URZ ;  /* 0x0000003f3f3ff290 */ /* 0x000ff6000fffe03f */
[----:B------:R-:W-:Y:S01]  /*62ae0*/  @!UPT UIADD3 URZ, URZ, URZ, URZ ;  /* 0x0000003f3f3ff290 */ /* 0x000fe2000fffe03f */
[----:B------:R2:W-:Y:S01]  /*62af0*/  STL.64 [R1+0x2e68], R18 ;  /* 0x002e681201007387 */ /* 0x0005e20000100a00 */
[----:B------:R-:W-:Y:S01]  /*62b00*/  MOV R176, R16 ;  /* 0x0000001000b07202 */ /* 0x000fe20000000f00 */
[----:B------:R-:W-:Y:S02]  /*62b10*/  IMAD.MOV.U32 R177, RZ, RZ, R17 ;  /* 0x000000ffffb17224 */ /* 0x000fe400078e0011 */
[----:B------:R-:W4:Y:S04]  /*62b20*/  LDL.LU R16, [R1+0x880] ;  /* 0x0008800001107983 */ /* 0x000f280000300800 */
[----:B------:R-:W4:Y:S04]  /*62b30*/  LDL.LU R17, [R1+0x884] ;  /* 0x0008840001117983 */ /* 0x000f280000300800 */
[----:B--2---:R-:W4:Y:S04]  /*62b40*/  LDL.LU R18, [R1+0x888] ;  /* 0x0008880001127983 */ /* 0x004f280000300800 */
[----:B------:R-:W4:Y:S01]  /*62b50*/  LDL.LU R19, [R1+0x88c] ;  /* 0x00088c0001137983 */ /* 0x000f220000300800 */
[C---:B---3--:R-:W-:Y:S08]  /*62b60*/  HMMA.1688.F32.TF32 R48, R228.reuse, R190, R48 ;  /* 0x000000bee430723c */ /* 0x048ff00000081030 */
[C---:B------:R-:W-:Y:S08]  /*62b70*/  HMMA.1688.F32.TF32 R44, R228.reuse, R186, R44 ;  /* 0x000000bae42c723c */ /* 0x040ff0000008102c */
[C---:B------:R-:W-:Y:S08]  /*62b80*/  HMMA.1688.F32.TF32 R40, R228.reuse, R182, R40 ;  /* 0x000000b6e428723c */ /* 0x040ff00000081028 */
[----:B------:R-:W-:Y:S01]  /*62b90*/  IMAD.MOV.U32 R181, RZ, RZ, R49 ;  /* 0x000000ffffb57224 */ /* 0x000fe200078e0031 */
[----:B------:R-:W-:Y:S01]  /*62ba0*/  HMMA.1688.F32.TF32 R32, R228, R174, R32 ;  /* 0x000000aee420723c */ /* 0x000fe20000081020 */
[----:B------:R-:W-:-:S07]  /*62bb0*/  IMAD.MOV.U32 R180, RZ, RZ, R48 ;  /* 0x000000ffffb47224 */ /* 0x000fce00078e0030 */
[C---:B------:R-:W-:Y:S08]  /*62bc0*/  HMMA.1688.F32.TF32 R28, R228.reuse, R170, R28 ;  /* 0x000000aae41c723c */ /* 0x040ff0000008101c */
[----:B------:R-:W-:Y:S01]  /*62bd0*/  HMMA.1688.F32.TF32 R24, R228, R166, R24 ;  /* 0x000000a6e418723c */ /* 0x000fe20000081018 */
[----:B------:R-:W-:Y:S04]  /*62be0*/  STL.64 [R1+0x2e58], R50 ;  /* 0x002e583201007387 */ /* 0x000fe80000100a00 */
[----:B------:R2:W-:Y:S04]  /*62bf0*/  STL [R1+0x4c1c], R181 ;  /* 0x004c1cb501007387 */ /* 0x0005e80000100800 */
[----:B------:R3:W-:Y:S04]  /*62c00*/  STL [R1+0x4c18], R180 ;  /* 0x004c18b401007387 */ /* 0x0007e80000100800 */
[----:B------:R-:W-:Y:S04]  /*62c10*/  STL.64 [R1+0x2e48], R46 ;  /* 0x002e482e01007387 */ /* 0x000fe80000100a00 */
[----:B------:R-:W-:Y:S04]  /*62c20*/  STL.64 [R1+0x2e38], R42 ;  /* 0x002e382a01007387 */ /* 0x000fe80000100a00 */
[----:B------:R-:W-:Y:S04]  /*62c30*/  STL.64 [R1+0x2e18], R34 ;  /* 0x002e182201007387 */ /* 0x000fe80000100a00 */
[----:B------:R-:W-:Y:S01]  /*62c40*/  STL.64 [R1+0x2e08], R30 ;  /* 0x002e081e01007387 */ /* 0x000fe20000100a00 */
[----:B------:R-:W-:-:S03]  /*62c50*/  IMAD.MOV.U32 R204, RZ, RZ, R24 ;  /* 0x000000ffffcc7224 */ /* 0x000fc600078e0018 */
[----:B------:R1:W-:Y:S01]  /*62c60*/  STL.64 [R1+0x2df8], R26 ;  /* 0x002df81a01007387 */ /* 0x0003e20000100a00 */
[----:B------:R-:W-:Y:S01]  /*62c70*/  IMAD.MOV.U32 R205, RZ, RZ, R25 ;  /* 0x000000ffffcd7224 */ /* 0x000fe200078e0019 */
[----:B------:R-:W-:Y:S01]  /*62c80*/  MOV R189, R41 ;  /* 0x0000002900bd7202 */ /* 0x000fe20000000f00 */
[----:B------:R-:W-:Y:S01]  /*62c90*/  IMAD.MOV.U32 R188, RZ, RZ, R40 ;  /* 0x000000ffffbc7224 */ /* 0x000fe200078e0028 */
[----:B------:R-:W-:Y:S01]  /*62ca0*/  HMMA.1688.F32.TF32 R36, R228, R178, R36 ;  /* 0x000000b2e424723c */ /* 0x000fe20000081024 */
[----:B------:R-:W-:Y:S02]  /*62cb0*/  IMAD.MOV.U32 R184, RZ, RZ, R44 ;  /* 0x000000ffffb87224 */ /* 0x000fe400078e002c */
[----:B------:R-:W-:-:S05]  /*62cc0*/  IMAD.MOV.U32 R185, RZ, RZ, R45 ;  /* 0x000000ffffb97224 */ /* 0x000fca00078e002d */
[----:B------:R-:W-:Y:S01]  /*62cd0*/  HMMA.1688.F32.TF32 R20, R228, R162, R20 ;  /* 0x000000a2e414723c */ /* 0x000fe20000081014 */
[----:B------:R-:W-:Y:S02]  /*62ce0*/  IMAD.MOV.U32 R196, RZ, RZ, R32 ;  /* 0x000000ffffc47224 */ /* 0x000fe400078e0020 */
[----:B------:R-:W-:Y:S01]  /*62cf0*/  IMAD.MOV.U32 R197, RZ, RZ, R33 ;  /* 0x000000ffffc57224 */ /* 0x000fe200078e0021 */
[----:B------:R-:W-:Y:S01]  /*62d00*/  MOV R200, R28 ;  /* 0x0000001c00c87202 */ /* 0x000fe20000000f00 */
[----:B------:R-:W-:-:S11]  /*62d10*/  IMAD.MOV.U32 R201, RZ, RZ, R29 ;  /* 0x000000ffffc97224 */ /* 0x000fd600078e001d */
[----:B------:R-:W-:Y:S02]  /*62d20*/  IMAD.MOV.U32 R192, RZ, RZ, R36 ;  /* 0x000000ffffc07224 */ /* 0x000fe400078e0024 */
[----:B------:R-:W-:Y:S02]  /*62d30*/  IMAD.MOV.U32 R193, RZ, RZ, R37 ;  /* 0x000000ffffc17224 */ /* 0x000fe400078e0025 */
[----:B--2---:R-:W-:Y:S02]  /*62d40*/  IMAD.MOV.U32 R181, RZ, RZ, R38 ;  /* 0x000000ffffb57224 */ /* 0x004fe400078e0026 */
[----:B---3--:R-:W-:Y:S02]  /*62d50*/  IMAD.MOV.U32 R180, RZ, RZ, R39 ;  /* 0x000000ffffb47224 */ /* 0x008fe400078e0027 */
[----:B------:R-:W-:Y:S02]  /*62d60*/  IMAD.MOV.U32 R208, RZ, RZ, R20 ;  /* 0x000000ffffd07224 */ /* 0x000fe400078e0014 */
[----:B------:R-:W-:Y:S01]  /*62d70*/  IMAD.MOV.U32 R209, RZ, RZ, R21 ;  /* 0x000000ffffd17224 */ /* 0x000fe200078e0015 */
[----:B------:R-:W-:Y:S01]  /*62d80*/  MOV R172, R23 ;  /* 0x0000001700ac7202 */ /* 0x000fe20000000f00 */
[----:B------:R-:W-:Y:S01]  /*62d90*/  IMAD.MOV.U32 R173, RZ, RZ, R22 ;  /* 0x000000ffffad7224 */ /* 0x000fe200078e0016 */
[----:B----4-:R-:W-:Y:S11]  /*62da0*/  HMMA.1688.F32.TF32 R16, R228, R158, R16 ;  /* 0x0000009ee410723c */ /* 0x010ff60000081010 */
[----:B------:R-:W-:Y:S11]  /*62db0*/  @!UPT UIADD3 URZ, URZ, URZ, URZ ;  /* 0x0000003f3f3ff290 */ /* 0x000ff6000fffe03f */
[----:B------:R-:W-:Y:S01]  /*62dc0*/  @!UPT UIADD3 URZ, URZ, URZ, URZ ;  /* 0x0000003f3f3ff290 */ /* 0x000fe2000fffe03f */
[----:B------:R2:W-:Y:S04]  /*62dd0*/  STL.64 [R1+0x2dd8], R18 ;  /* 0x002dd81201007387 */ /* 0x0005e80000100a00 */
[----:B------:R-:W3:Y:S04]  /*62de0*/  LDL.LU R24, [R1+0x7e0] ;  /* 0x0007e00001187983 */ /* 0x000ee80000300800 */
        /* <DEDUP_REMOVED lines=48> */
[----:B------:R-:W2:Y:S01]  /*630f0*/  LDL.LU R23, [R1+0x7dc] ;  /* 0x0007dc0001177983 */ /* 0x000ea20000300800 */
[C---:B---3--:R-:W-:Y:S08]  /*63100*/  HMMA.1688.F32.TF32 R24, R228.reuse, R118, R24 ;  /* 0x00000076e418723c */ /* 0x048ff00000081018 */
[C---:B----4-:R-:W-:Y:S08]  /*63110*/  HMMA.1688.F32.TF32 R40, R228.reuse, R134, R40 ;  /* 0x00000086e428723c */ /* 0x050ff00000081028 */
[C---:B------:R-:W-:Y:S08]  /*63120*/  HMMA.1688.F32.TF32 R48, R228.reuse, R142, R48 ;  /* 0x0000008ee430723c */ /* 0x040ff00000081030 */
[C---:B------:R-:W-:Y:S08]  /*63130*/  HMMA.1688.F32.TF32 R60, R228.reuse, R154, R60 ;  /* 0x0000009ae43c723c */ /* 0x040ff0000008103c */
[C---:B------:R-:W-:Y:S08]  /*63140*/  HMMA.1688.F32.TF32 R56, R228.reuse, R150, R56 ;  /* 0x00000096e438723c */ /* 0x040ff00000081038 */
[----:B------:R-:W-:Y:S08]  /*63150*/  HMMA.1688.F32.TF32 R52, R228, R146, R52 ;  /* 0x00000092e434723c */ /* 0x000ff00000081034 */
[----:B------:R-:W-:-:S02]  /*63160*/  IMAD.MOV.U32 R217, RZ, RZ, R61 ;  /* 0x000000ffffd97224 */ /* 0x000fc400078e003d */
[----:B------:R-:W-:Y:S01]  /*63170*/  IMAD.MOV.U32 R216, RZ, RZ, R60 ;  /* 0x000000ffffd87224 */ /* 0x000fe200078e003c */
[----:B------:R-:W-:Y:S01]  /*63180*/  STL.64 [R1+0x2dc8], R62 ;  /* 0x002dc83e01007387 */ /* 0x000fe20000100a00 */
[C---:B------:R-:W-:Y:S03]  /*63190*/  HMMA.1688.F32.TF32 R44, R228.reuse, R138, R44 ;  /* 0x0000008ae42c723c */ /* 0x040fe6000008102c */
[----:B------:R-:W-:Y:S04]  /*631a0*/  STL [R1+0x4be4], R217 ;  /* 0x004be4d901007387 */ /* 0x000fe80000100800 */
[----:B------:R1:W-:Y:S01]  /*631b0*/  STL [R1+0x4be0], R216 ;  /* 0x004be0d801007387 */ /* 0x0003e20000100800 */
[----:B------:R-:W-:Y:S03]  /*631c0*/  HMMA.1688.F32.TF32 R32, R228, R126, R32 ;  /* 0x0000007ee420723c */ /* 0x000fe60000081020 */
[----:B------:R-:W-:Y:S01]  /*631d0*/  STL.64 [R1+0x2db0], R56 ;  /* 0x002db03801007387 */ /* 0x000fe20000100a00 */
[----:B-1----:R-:W-:-:S02]  /*631e0*/  IMAD.MOV.U32 R216, RZ, RZ, R50 ;  /* 0x000000ffffd87224 */ /* 0x002fc400078e0032 */
[----:B------:R-:W-:Y:S01]  /*631f0*/  IMAD.MOV.U32 R217, RZ, RZ, R49 ;  /* 0x000000ffffd97224 */ /* 0x000fe200078e0031 */
[----:B------:R-:W-:Y:S01]  /*63200*/  STL.64 [R1+0x2db8], R58 ;  /* 0x002db83a01007387 */ /* 0x000fe20000100a00 */
[C---:B------:R-:W-:Y:S03]  /*63210*/  HMMA.1688.F32.TF32 R36, R228.reuse, R130, R36 ;  /* 0x00000082e424723c */ /* 0x040fe60000081024 */
[----:B------:R-:W-:Y:S04]  /*63220*/  STL.64 [R1+0x2da0], R52 ;  /* 0x002da03401007387 */ /* 0x000fe80000100a00 */
[----:B------:R-:W-:Y:S04]  /*63230*/  STL.64 [R1+0x2da8], R54 ;  /* 0x002da83601007387 */ /* 0x000fe80000100a00 */
[----:B------:R-:W-:Y:S01]  /*63240*/  STL [R1+0x2d90], R48 ;  /* 0x002d903001007387 */ /* 0x000fe20000100800 */
[C---:B------:R-:W-:Y:S03]  /*63250*/  HMMA.1688.F32.TF32 R28, R228.reuse, R122, R28 ;  /* 0x0000007ae41c723c */ /* 0x040fe6000008101c */
[----:B------:R-:W-:Y:S04]  /*63260*/  STL [R1+0x2d9c], R51 ;  /* 0x002d9c3301007387 */ /* 0x000fe80000100800 */
[----:B------:R1:W-:Y:S04]  /*63270*/  STL [R1+0x4bec], R216 ;  /* 0x004becd801007387 */ /* 0x0003e80000100800 */
[----:B------:R3:W-:Y:S01]  /*63280*/  STL [R1+0x4be8], R217 ;  /* 0x004be8d901007387 */ /* 0x0007e20000100800 */
[----:B--2---:R-:W-:Y:S01]  /*63290*/  HMMA.1688.F32.TF32 R16, R228, R110, R16 ;  /* 0x0000006ee410723c */ /* 0x004fe20000081010 */
[----:B-1----:R-:W-:-:S02]  /*632a0*/  MOV R216, R42 ;  /* 0x0000002a00d87202 */ /* 0x002fc40000000f00 */
[----:B------:R-:W-:Y:S01]  /*632b0*/  STL.64 [R1+0x2d80], R44 ;  /* 0x002d802c01007387 */ /* 0x000fe20000100a00 */
[----:B---3--:R-:W-:-:S03]  /*632c0*/  IMAD.MOV.U32 R217, RZ, RZ, R43 ;  /* 0x000000ffffd97224 */ /* 0x008fc600078e002b */
[----:B------:R-:W-:Y:S01]  /*632d0*/  STL.64 [R1+0x2d88], R46 ;  /* 0x002d882e01007387 */ /* 0x000fe20000100a00 */
[----:B------:R-:W-:Y:S03]  /*632e0*/  HMMA.1688.F32.TF32 R20, R228, R114, R20 ;  /* 0x00000072e414723c */ /* 0x000fe60000081014 */
        /* <DEDUP_REMOVED lines=21> */
[----:B------:R1:W-:Y:S04]  /*63440*/  STL.64 [R1+0x2bf8], R18 ;  /* 0x002bf81201007387 */ /* 0x0003e80000100a00 */
[----:B------:R-:W2:Y:S04]  /*63450*/  LDL.LU R16, [R1+0x6a0] ;  /* 0x0006a00001107983 */ /* 0x000ea80000300800 */
[----:B------:R-:W2:Y:S04]  /*63460*/  LDL.LU R17, [R1+0x6a4] ;  /* 0x0006a40001117983 */ /* 0x000ea80000300800 */
[----:B-1----:R-:W2:Y:S04]  /*63470*/  LDL.LU R18, [R1+0x6a8] ;  /* 0x0006a80001127983 */ /* 0x002ea80000300800 */
        /* <DEDUP_REMOVED lines=77> */
[----:B------:R-:W-:Y:S04]  /*63950*/  STL [R1+0x4c0c], R216 ;  /* 0x004c0cd801007387 */ /* 0x000fe80000100800 */
[----:B------:R-:W-:Y:S01]  /*63960*/  STL [R1+0x4c08], R217 ;  /* 0x004c08d901007387 */ /* 0x000fe20000100800 */
[C---:B--2---:R-:W-:Y:S03]  /*63970*/  HMMA.1688.F32.TF32 R16, R232.reuse, R158, R16 ;  /* 0x0000009ee810723c */ /* 0x044fe60000081010 */
[----:B------:R-:W-:Y:S04]  /*63980*/  LDS R228, [R3+0xc280] ;  /* 0x00c2800003e47984 */ /* 0x000fe80000000800 */
[----:B------:R-:W-:Y:S04]  /*63990*/  LDS R230, [R3+0xe280] ;  /* 0x00e2800003e67984 */ /* 0x000fe80000000800 */
[----:B------:R-:W-:Y:S04]  /*639a0*/  LDS R229, [R4+0xc280] ;  /* 0x00c2800004e57984 */ /* 0x000fe80000000800 */
[----:B------:R-:W1:Y:S01]  /*639b0*/  LDS R231, [R4+0xe280] ;  /* 0x00e2800004e77984 */ /* 0x000e620000000800 */
[C---:B---3--:R-:W-:Y:S11]  /*639c0*/  HMMA.1688.F32.TF32 R92, R232.reuse, R226, R96 ;  /* 0x000000e2e85c723c */ /* 0x048ff60000081060 */
[----:B------:R-:W-:Y:S11]  /*639d0*/  @!UPT UIADD3 URZ, URZ, URZ, URZ ;  /* 0x0000003f3f3ff290 */ /* 0x000ff6000fffe03f */
[----:B------:R-:W-:Y:S01]  /*639e0*/  @!UPT UIADD3 URZ, URZ, URZ, URZ ;  /* 0x0000003f3f3ff290 */ /* 0x000fe2000fffe03f */
[----:B------:R-:W-:Y:S04]  /*639f0*/  STL.64 [R1+0x2be0], R92 ;  /* 0x002be05c01007387 */ /* 0x000fe80000100a00 */
[----:B------:R4:W-:Y:S02]  /*63a00*/  STL.64 [R1+0x2be8], R94 ;  /* 0x002be85e01007387 */ /* 0x0009e40000100a00 */
[C---:B----4-:R-:W-:Y:S08]  /*63a10*/  HMMA.1688.F32.TF32 R92, R232.reuse, R222, R80 ;  /* 0x000000dee85c723c */ /* 0x050ff00000081050 */
[C---:B------:R-:W-:Y:S08]  /*63a20*/  HMMA.1688.F32.TF32 R80, R232.reuse, R218, R76 ;  /* 0x000000dae850723c */ /* 0x040ff0000008104c */
[C---:B------:R-:W-:Y:S07]  /*63a30*/  HMMA.1688.F32.TF32 R76, R232.reuse, R214, R84 ;  /* 0x000000d6e84c723c */ /* 0x040fee0000081054 */
[----:B------:R-:W-:Y:S04]  /*63a40*/  STL.64 [R1+0x2d10], R92 ;  /* 0x002d105c01007387 */ /* 0x000fe80000100a00 */
[----:B------:R-:W-:Y:S04]  /*63a50*/  STL.64 [R1+0x2d18], R94 ;  /* 0x002d185e01007387 */ /* 0x000fe80000100a00 */
[----:B------:R-:W-:Y:S01]  /*63a60*/  STL.64 [R1+0x2d00], R80 ;  /* 0x002d005001007387 */ /* 0x000fe20000100a00 */
[----:B------:R-:W-:Y:S03]  /*63a70*/  HMMA.1688.F32.TF32 R72, R232, R206, R72 ;  /* 0x000000cee848723c */ /* 0x000fe60000081048 */
[----:B------:R-:W-:Y:S04]  /*63a80*/  STL.64 [R1+0x2d08], R82 ;  /* 0x002d085201007387 */ /* 0x000fe80000100a00 */
[----:B------:R2:W-:Y:S01]  /*63a90*/  STL.64 [R1+0x2cf0], R76 ;  /* 0x002cf04c01007387 */ /* 0x0005e20000100a00 */
[----:B------:R-:W-:-:S02]  /*63aa0*/  IMAD.MOV.U32 R216, RZ, RZ, R78 ;  /* 0x000000ffffd87224 */ /* 0x000fc400078e004e */
[----:B------:R-:W-:Y:S02]  /*63ab0*/  IMAD.MOV.U32 R217, RZ, RZ, R79 ;  /* 0x000000ffffd97224 */ /* 0x000fe400078e004f */
[----:B--2---:R-:W-:Y:S01]  /*63ac0*/  HMMA.1688.F32.TF32 R76, R232, R210, R88 ;  /* 0x000000d2e84c723c */ /* 0x004fe20000081058 */
[----:B------:R2:W-:Y:S04]  /*63ad0*/  STL [R1+0x4c14], R216 ;  /* 0x004c14d801007387 */ /* 0x0005e80000100800 */
[----:B------:R3:W-:Y:S07]  /*63ae0*/  STL [R1+0x4c10], R217 ;  /* 0x004c10d901007387 */ /* 0x0007ee0000100800 */
[----:B--2---:R-:W-:-:S02]  /*63af0*/  IMAD.MOV.U32 R216, RZ, RZ, R72 ;  /* 0x000000ffffd87224 */ /* 0x004fc400078e0048 */
[----:B---3--:R-:W-:-:S09]  /*63b00*/  IMAD.MOV.U32 R217, RZ, RZ, R73 ;  /* 0x000000ffffd97224 */ /* 0x008fd200078e0049 */
        /* <DEDUP_REMOVED lines=151> */
[----:B------:R-:W4:Y:S01]  /*64480*/  LDL.LU R19, [R1+0x51c] ;  /* 0x00051c0001137983 */ /* 0x000f220000300800 */
[----:B--2---:R-:W-:Y:S08]  /*64490*/  HMMA.1688.F32.TF32 R72, R228, R226, R72 ;  /* 0x000000e2e448723c */ /* 0x004ff00000081048 */
[C---:B---3--:R-:W-:Y:S08]  /*644a0*/  HMMA.1688.F32.TF32 R240, R232.reuse, R142, R240 ;  /* 0x0000008ee8f0723c */ /* 0x048ff000000810f0 */
[C---:B----4-:R-:W-:Y:S08]  /*644b0*/  HMMA.1688.F32.TF32 R244, R232.reuse, R154, R244 ;  /* 0x0000009ae8f4723c */ /* 0x050ff000000810f4 */
[C---:B------:R-:W-:Y:S11]  /*644c0*/  HMMA.1688.F32.TF32 R248, R232.reuse, R150, R248 ;  /* 0x00000096e8f8723c */ /* 0x040ff600000810f8 */
[----:B------:R-:W-:Y:S04]  /*644d0*/  @!UPT UIADD3 URZ, URZ, URZ, URZ ;  /* 0x0000003f3f3ff290 */ /* 0x000fe8000fffe03f */
[----:B------:R-:W-:Y:S04]  /*644e0*/  STL.64 [R1+0x2b90], R244 ;  /* 0x002b90f401007387 */ /* 0x000fe80000100a00 */
[----:B------:R1:W-:Y:S02]  /*644f0*/  STL.64 [R1+0x2b98], R246 ;  /* 0x002b98f601007387 */ /* 0x0003e40000100a00 */
[C---:B-1----:R-:W-:Y:S08]  /*64500*/  HMMA.1688.F32.TF32 R244, R232.reuse, R146, R236 ;  /* 0x00000092e8f4723c */ /* 0x042ff000000810ec */
[C---:B------:R-:W-:Y:S08]  /*64510*/  HMMA.1688.F32.TF32 R236, R232.reuse, R138, R104 ;  /* 0x0000008ae8ec723c */ /* 0x040ff00000081068 */
        /* <DEDUP_REMOVED lines=187> */
[C---:B------:R-:W-:Y:S08]  /*650d0*/  HMMA.1688.F32.TF32 R56, R228.reuse, R110, R56 ;  /* 0x0000006ee438723c */ /* 0x040ff00000081038 */
[----:B----4-:R-:W-:Y:S08]  /*650e0*/  HMMA.1688.F32.TF32 R72, R228, R126, R72 ;  /* 0x0000007ee448723c */ /* 0x010ff00000081048 */
[C---:B------:R-:W-:Y:S08]  /*650f0*/  HMMA.1688.F32.TF32 R52, R232.reuse, R226, R52 ;  /* 0x000000e2e834723c */ /* 0x040ff00000081034 */
[C---:B------:R-:W-:Y:S08]  /*65100*/  HMMA.1688.F32.TF32 R40, R232.reuse, R214, R40 ;  /* 0x000000d6e828723c */ /* 0x040ff00000081028 */
[C---:B------:R-:W-:Y:S08]  /*65110*/  HMMA.1688.F32.TF32 R36, R232.reuse, R210, R36 ;  /* 0x000000d2e824723c */ /* 0x040ff00000081024 */
[----:B------:R-:W-:Y:S08]  /*65120*/  HMMA.1688.F32.TF32 R28, R232, R14, R28 ;  /* 0x0000000ee81c723c */ /* 0x000ff0000008101c */
        /* <DEDUP_REMOVED lines=8> */
[----:B------:R-:W2:Y:S04]  /*651b0*/  LDL.LU.64 R104, [R1+0x4fa0] ;  /* 0x004fa00001687983 */ /* 0x000ea80000300a00 */
[----:B------:R-:W-:Y:S04]  /*651c0*/  STL.64 [R1+0x2890], R244 ;  /* 0x002890f401007387 */ /* 0x000fe80000100a00 */
[----:B------:R1:W-:Y:S01]  /*651d0*/  STL.64 [R1+0x2898], R246 ;  /* 0x002898f601007387 */ /* 0x0003e20000100a00 */
[C---:B------:R-:W-:Y:S08]  /*651e0*/  HMMA.1688.F32.TF32 R92, R228.reuse, R150, R92 ;  /* 0x00000096e45c723c */ /* 0x040ff0000008105c */
[C---:B-1----:R-:W-:Y:S08]  /*651f0*/  HMMA.1688.F32.TF32 R244, R228.reuse, R162, R236 ;  /* 0x000000a2e4f4723c */ /* 0x042ff000000810ec */
[C---:B------:R-:W-:Y:S01]  /*65200*/  HMMA.1688.F32.TF32 R236, R228.reuse, R154, R100 ;  /* 0x0000009ae4ec723c */ /* 0x040fe20000081064 */
[----:B------:R-:W-:Y:S04]  /*65210*/  STL.64 [R1+0x1c40], R248 ;  /* 0x001c40f801007387 */ /* 0x000fe80000100a00 */
[----:B------:R-:W-:Y:S03]  /*65220*/  STL.64 [R1+0x1c48], R250 ;  /* 0x001c48fa01007387 */ /* 0x000fe60000100a00 */
[C---:B------:R-:W-:Y:S07]  /*65230*/  HMMA.1688.F32.TF32 R100, R228.reuse, R146, R96 ;  /* 0x00000092e464723c */ /* 0x040fee0000081060 */
[----:B------:R-:W-:Y:S04]  /*65240*/  STL.64 [R1+0x1c10], R244 ;  /* 0x001c10f401007387 */ /* 0x000fe80000100a00 */
        /* <DEDUP_REMOVED lines=11> */
[----:B------:R-:W-:Y:S01]  /*65300*/  HMMA.1688.F32.TF32 R64, R228, R118, R64 ;  /* 0x00000076e440723c */ /* 0x000fe20000081040 */
        /* <DEDUP_REMOVED lines=150> */
[C---:B--2---:R-:W-:Y:S03]  /*65c70*/  HMMA.1688.F32.TF32 R40, R232.reuse, R134, R40 ;  /* 0x00000086e828723c */ /* 0x044fe60000081028 */
[----:B------:R-:W-:Y:S04]  /*65c80*/  LDS R228, [R3+0xc380] ;  /* 0x00c3800003e47984 */ /* 0x000fe80000000800 */
[----:B------:R-:W-:Y:S01]  /*65c90*/  LDS R230, [R3+0xe380] ;  /* 0x00e3800003e67984 */ /* 0x000fe20000000800 */
[C---:B---3--:R-:W-:Y:S03]  /*65ca0*/  HMMA.1688.F32.TF32 R48, R232.reuse, R142, R48 ;  /* 0x0000008ee830723c */ /* 0x048fe60000081030 */
[----:B------:R-:W-:Y:S04]  /*65cb0*/  LDS R229, [R4+0xc380] ;  /* 0x00c3800004e57984 */ /* 0x000fe80000000800 */
[----:B------:R-:W1:Y:S01]  /*65cc0*/  LDS R231, [R4+0xe380] ;  /* 0x00e3800004e77984 */ /* 0x000e620000000800 */
        /* <DEDUP_REMOVED lines=15> */
[----:B--2---:R-:W2:Y:S04]  /*65dc0*/  LDL.LU.64 R102, [R1+0x4f98] ;  /* 0x004f980001667983 */ /* 0x004ea80000300a00 */
[----:B------:R-:W2:Y:S04]  /*65dd0*/  LDL.LU.64 R100, [R1+0x4f90] ;  /* 0x004f900001647983 */ /* 0x000ea80000300a00 */
[----:B------:R-:W-:Y:S04]  /*65de0*/  STL.64 [R1+0x1a80], R92 ;  /* 0x001a805c01007387 */ /* 0x000fe80000100a00 */
[----:B------:R3:W-:Y:S01]  /*65df0*/  STL.64 [R1+0x1a88], R94 ;  /* 0x001a885e01007387 */ /* 0x0007e20000100a00 */
[C---:B------:R-:W-:Y:S03]  /*65e00*/  HMMA.1688.F32.TF32 R60, R232.reuse, R154, R60 ;  /* 0x0000009ae83c723c */ /* 0x040fe6000008103c */
[----:B---3--:R-:W3:Y:S04]  /*65e10*/  LDL.LU.64 R94, [R1+0x4f88] ;  /* 0x004f8800015e7983 */ /* 0x008ee80000300a00 */
[----:B------:R-:W4:Y:S04]  /*65e20*/  LDL.LU.64 R92, [R1+0x4f80] ;  /* 0x004f8000015c7983 */ /* 0x000f280000300a00 */
        /* <DEDUP_REMOVED lines=52> */
[----:B------:R-:W-:Y:S03]  /*66170*/  HMMA.1688.F32.TF32 R232, R232, R110, R16 ;  /* 0x0000006ee8e8723c */ /* 0x000fe60000081010 */
        /* <DEDUP_REMOVED lines=30> */
[----:B------:R-:W3:Y:S04]  /*66360*/  LDL.LU.64 R18, [R1+0x4e48] ;  /* 0x004e480001127983 */ /* 0x000ee80000300a00 */
[----:B------:R-:W3:Y:S04]  /*66370*/  LDL.LU.64 R16, [R1+0x4e40] ;  /* 0x004e400001107983 */ /* 0x000ee80000300a00 */
[----:B------:R1:W-:Y:S04]  /*66380*/  STL.64 [R1+0x1940], R232 ;  /* 0x001940e801007387 */ /* 0x0003e80000100a00 */
[----:B------:R4:W-:Y:S04]  /*66390*/  STL.64 [R1+0x1948], R234 ;  /* 0x001948ea01007387 */ /* 0x0009e80000100a00 */
[----:B-1----:R-:W3:Y:S04]  /*663a0*/  LDL.LU R232, [R1+0x130] ;  /* 0x0001300001e87983 */ /* 0x002ee80000300800 */
[----:B------:R-:W3:Y:S04]  /*663b0*/  LDL.LU R233, [R1+0x134] ;  /* 0x0001340001e97983 */ /* 0x000ee80000300800 */
[----:B----4-:R-:W3:Y:S04]  /*663c0*/  LDL.LU R234, [R1+0x138] ;  /* 0x0001380001ea7983 */ /* 0x010ee80000300800 */
[----:B------:R-:W3:Y:S01]  /*663d0*/  LDL.LU R235, [R1+0x13c] ;  /* 0x00013c0001eb7983 */ /* 0x000ee20000300800 */
[C---:B------:R-:W-:Y:S08]  /*663e0*/  HMMA.1688.F32.TF32 R244, R228.reuse, R222, R244 ;  /* 0x000000dee4f4723c */ /* 0x040ff000000810f4 */
[C---:B------:R-:W-:Y:S08]  /*663f0*/  HMMA.1688.F32.TF32 R248, R228.reuse, R218, R248 ;  /* 0x000000dae4f8723c */ /* 0x040ff000000810f8 */
[C---:B------:R-:W-:Y:S08]  /*66400*/  HMMA.1688.F32.TF32 R240, R228.reuse, R210, R240 ;  /* 0x000000d2e4f0723c */ /* 0x040ff000000810f0 */
[C---:B--2---:R-:W-:Y:S08]  /*66410*/  HMMA.1688.F32.TF32 R20, R228.reuse, R14, R20 ;  /* 0x0000000ee414723c */ /* 0x044ff00000081014 */
[C---:B---3--:R-:W-:Y:S11]  /*66420*/  HMMA.1688.F32.TF32 R232, R228.reuse, R226, R232 ;  /* 0x000000e2e4e8723c */ /* 0x048ff600000810e8 */
[----:B------:R-:W-:Y:S11]  /*66430*/  @!UPT UIADD3 URZ, URZ, URZ, URZ ;  /* 0x0000003f3f3ff290 */ /* 0x000ff6000fffe03f */
[----:B------:R-:W-:Y:S01]  /*66440*/  @!UPT UIADD3 URZ, URZ, URZ, URZ ;  /* 0x0000003f3f3ff290 */ /* 0x000fe2000fffe03f */
        /* <DEDUP_REMOVED lines=52> */
[----:B---3--:R-:W-:Y:S03]  /*66790*/  HMMA.1688.F32.TF32 R16, R228, R158, R72 ;  /* 0x0000009ee410723c */ /* 0x008fe60000081048 */
[----:B------:R-:W-:Y:S01]  /*667a0*/  STL.64 [R1+0x1700], R24 ;  /* 0x0017001801007387 */ /* 0x000fe20000100a00 */
[----:B------:R-:W-:-:S03]  /*667b0*/  IMAD.MOV.U32 R236, RZ, RZ, R79 ;  /* 0x000000ffffec7224 */ /* 0x000fc600078e004f */
[----:B------:R2:W-:Y:S01]  /*667c0*/  STL.64 [R1+0x1708], R26 ;  /* 0x0017081a01007387 */ /* 0x0005e20000100a00 */
[----:B------:R-:W-:Y:S01]  /*667d0*/  IMAD.MOV.U32 R237, RZ, RZ, R78 ;  /* 0x000000ffffed7224 */ /* 0x000fe200078e004e */
[----:B------:R-:W-:Y:S01]  /*667e0*/  MOV R238, R77 ;  /* 0x0000004d00ee7202 */ /* 0x000fe20000000f00 */
[----:B------:R-:W-:-:S05]  /*667f0*/  IMAD.MOV.U32 R239, RZ, RZ, R76 ;  /* 0x000000ffffef7224 */ /* 0x000fca00078e004c */
[----:B------:R3:W-:Y:S04]  /*66800*/  STL.64 [R1+0x16e0], R20 ;  /* 0x0016e01401007387 */ /* 0x0007e80000100a00 */
[----:B------:R4:W-:Y:S04]  /*66810*/  STL.64 [R1+0x16e8], R22 ;  /* 0x0016e81601007387 */ /* 0x0009e80000100a00 */
[----:B------:R-:W2:Y:S04]  /*66820*/  LDL.LU R79, [R1+0x4e3c] ;  /* 0x004e3c00014f7983 */ /* 0x000ea80000300800 */
[----:B------:R1:W-:Y:S01]  /*66830*/  STL.64 [R1+0x16c0], R16 ;  /* 0x0016c01001007387 */ /* 0x0003e20000100a00 */
[----:B------:R-:W-:-:S03]  /*66840*/  IMAD.MOV.U32 R248, RZ, RZ, R90 ;  /* 0x000000fffff87224 */ /* 0x000fc600078e005a */
[----:B------:R1:W-:Y:S01]  /*66850*/  STL.64 [R1+0x16c8], R18 ;  /* 0x0016c81201007387 */ /* 0x0003e20000100a00 */
[----:B------:R-:W-:-:S03]  /*66860*/  IMAD.MOV.U32 R249, RZ, RZ, R91 ;  /* 0x000000fffff97224 */ /* 0x000fc600078e005b */
[----:B------:R-:W2:Y:S01]  /*66870*/  LDL.LU R78, [R1+0x4e38] ;  /* 0x004e3800014e7983 */ /* 0x000ea20000300800 */
[----:B------:R-:W-:-:S03]  /*66880*/  IMAD.MOV.U32 R250, RZ, RZ, R84 ;  /* 0x000000fffffa7224 */ /* 0x000fc600078e0054 */
[----:B------:R-:W1:Y:S04]  /*66890*/  LDL.LU R77, [R1+0x4e34] ;  /* 0x004e3400014d7983 */ /* 0x000e680000300800 */
[----:B------:R-:W2:Y:S01]  /*668a0*/  LDL.LU R76, [R1+0x4e30] ;  /* 0x004e3000014c7983 */ /* 0x000ea20000300800 */
[----:B------:R-:W-:-:S03]  /*668b0*/  IMAD.MOV.U32 R251, RZ, RZ, R89 ;  /* 0x000000fffffb7224 */ /* 0x000fc600078e0059 */
[----:B------:R-:W3:Y:S01]  /*668c0*/  LDL.LU R90, [R1+0x4e2c] ;  /* 0x004e2c00015a7983 */ /* 0x000ee20000300800 */
        /* <DEDUP_REMOVED lines=8> */
[----:B------:R-:W4:Y:S01]  /*66950*/  LDL.LU R85, [R1+0x4e14] ;  /* 0x004e140001557983 */ /* 0x000f220000300800 */
[----:B------:R-:W-:-:S03]  /*66960*/  IMAD.MOV.U32 R247, RZ, RZ, R86 ;  /* 0x000000fffff77224 */ /* 0x000fc600078e0056 */
[----:B------:R-:W4:Y:S01]  /*66970*/  LDL.LU R86, [R1+0x4e10] ;  /* 0x004e100001567983 */ /* 0x000f220000300800 */
[----:B--2---:R-:W-:Y:S02]  /*66980*/  IMAD.MOV.U32 R27, RZ, RZ, R76 ;  /* 0x000000ffff1b7224 */ /* 0x004fe400078e004c */
[----:B---3--:R-:W-:Y:S02]  /*66990*/  IMAD.MOV.U32 R26, RZ, RZ, R90 ;  /* 0x000000ffff1a7224 */ /* 0x008fe400078e005a */
[----:B----4-:R-:W-:Y:S02]  /*669a0*/  IMAD.MOV.U32 R25, RZ, RZ, R91 ;  /* 0x000000ffff197224 */ /* 0x010fe400078e005b */
[----:B------:R-:W-:Y:S02]  /*669b0*/  IMAD.MOV.U32 R24, RZ, RZ, R84 ;  /* 0x000000ffff187224 */ /* 0x000fe400078e0054 */
[----:B------:R-:W2:Y:S04]  /*669c0*/  LDL.LU R84, [R1+0x4e0c] ;  /* 0x004e0c0001547983 */ /* 0x000ea80000300800 */
[----:B------:R-:W3:Y:S04]  /*669d0*/  LDL.LU R91, [R1+0x4e08] ;  /* 0x004e0800015b7983 */ /* 0x000ee80000300800 */
[----:B------:R-:W4:Y:S01]  /*669e0*/  LDL.LU R90, [R1+0x4e04] ;  /* 0x004e0400015a7983 */ /* 0x000f220000300800 */
[----:B------:R-:W-:-:S03]  /*669f0*/  IMAD.MOV.U32 R29, RZ, RZ, R87 ;  /* 0x000000ffff1d7224 */ /* 0x000fc600078e0057 */
[----:B------:R-:W4:Y:S01]  /*66a00*/  LDL.LU R76, [R1+0x4e00] ;  /* 0x004e0000014c7983 */ /* 0x000f220000300800 */
[----:B------:R-:W-:-:S03]  /*66a10*/  MOV R28, R85 ;  /* 0x00000055001c7202 */ /* 0x000fc60000000f00 */
[----:B------:R-:W4:Y:S04]  /*66a20*/  LDL.LU R85, [R1+0x4dfc] ;  /* 0x004dfc0001557983 */ /* 0x000f280000300800 */
[----:B------:R-:W4:Y:S01]  /*66a30*/  LDL.LU R87, [R1+0x4df8] ;  /* 0x004df80001577983 */ /* 0x000f220000300800 */
[----:B------:R-:W-:Y:S02]  /*66a40*/  IMAD.MOV.U32 R30, RZ, RZ, R88 ;  /* 0x000000ffff1e7224 */ /* 0x000fe400078e0058 */
[----:B------:R-:W-:Y:S01]  /*66a50*/  IMAD.MOV.U32 R31, RZ, RZ, R89 ;  /* 0x000000ffff1f7224 */ /* 0x000fe200078e0059 */
[----:B------:R-:W4:Y:S01]  /*66a60*/  LDL.LU R88, [R1+0x4df4] ;  /* 0x004df40001587983 */ /* 0x000f220000300800 */
[----:B------:R-:W-:-:S03]  /*66a70*/  MOV R35, R86 ;  /* 0x0000005600237202 */ /* 0x000fc60000000f00 */
[----:B------:R-:W4:Y:S01]  /*66a80*/  LDL.LU R89, [R1+0x4df0] ;  /* 0x004df00001597983 */ /* 0x000f220000300800 */
[----:B--2---:R-:W-:Y:S02]  /*66a90*/  IMAD.MOV.U32 R34, RZ, RZ, R84 ;  /* 0x000000ffff227224 */ /* 0x004fe400078e0054 */
[----:B---3--:R-:W-:Y:S02]  /*66aa0*/  IMAD.MOV.U32 R33, RZ, RZ, R91 ;  /* 0x000000ffff217224 */ /* 0x008fe400078e005b */
[----:B----4-:R-:W-:Y:S02]  /*66ab0*/  IMAD.MOV.U32 R32, RZ, RZ, R90 ;  /* 0x000000ffff207224 */ /* 0x010fe400078e005a */
[----:B------:R-:W2:Y:S04]  /*66ac0*/  LDL.LU R90, [R1+0x4dec] ;  /* 0x004dec00015a7983 */ /* 0x000ea80000300800 */
[----:B------:R-:W3:Y:S01]  /*66ad0*/  LDL.LU R91, [R1+0x4de8] ;  /* 0x004de800015b7983 */ /* 0x000ee20000300800 */
[----:B------:R-:W-:-:S03]  /*66ae0*/  IMAD.MOV.U32 R41, RZ, RZ, R85 ;  /* 0x000000ffff297224 */ /* 0x000fc600078e0055 */
[----:B------:R-:W4:Y:S01]  /*66af0*/  LDL.LU R84, [R1+0x4de4] ;  /* 0x004de40001547983 */ /* 0x000f220000300800 */
        /* <DEDUP_REMOVED lines=29> */
[----:B-1----:R-:W-:Y:S01]  /*66cd0*/  IMAD.MOV.U32 R16, RZ, RZ, R77 ;  /* 0x000000ffff107224 */ /* 0x002fe200078e004d */
[----:B------:R-:W-:Y:S01]  /*66ce0*/  MOV R18, R79 ;  /* 0x0000004f00127202 */ /* 0x000fe20000000f00 */
[----:B------:R-:W-:Y:S02]  /*66cf0*/  IMAD.MOV.U32 R17, RZ, RZ, R78 ;  /* 0x000000ffff117224 */ /* 0x000fe400078e004e */
[----:B------:R-:W-:Y:S02]  /*66d00*/  IMAD.MOV.U32 R240, RZ, RZ, R80 ;  /* 0x000000fffff07224 */ /* 0x000fe400078e0050 */
[----:B------:R-:W-:-:S02]  /*66d10*/  IMAD.MOV.U32 R241, RZ, RZ, R81 ;  /* 0x000000fffff17224 */ /* 0x000fc400078e0051 */
[----:B------:R-:W-:Y:S02]  /*66d20*/  IMAD.MOV.U32 R242, RZ, RZ, R82 ;  /* 0x000000fffff27224 */ /* 0x000fe400078e0052 */
[----:B------:R-:W-:Y:S02]  /*66d30*/  IMAD.MOV.U32 R243, RZ, RZ, R83 ;  /* 0x000000fffff37224 */ /* 0x000fe400078e0053 */
[----:B--2---:R-:W-:Y:S02]  /*66d40*/  IMAD.MOV.U32 R45, RZ, RZ, R90 ;  /* 0x000000ffff2d7224 */ /* 0x004fe400078e005a */
[----:B----4-:R-:W-:Y:S02]  /*66d50*/  IMAD.MOV.U32 R51, RZ, RZ, R84 ;  /* 0x000000ffff337224 */ /* 0x010fe400078e0054 */
[----:B------:R-:W2:Y:S01]  /*66d60*/  LDL.LU R84, [R1+0x2870] ;  /* 0x0028700001547983 */ /* 0x000ea20000300800 */
[----:B---3--:R-:W-:Y:S01]  /*66d70*/  IMAD.MOV.U32 R49, RZ, RZ, R86 ;  /* 0x000000ffff317224 */ /* 0x008fe200078e0056 */
[----:B------:R-:W-:Y:S01]  /*66d80*/  MOV R48, R87 ;  /* 0x0000005700307202 */ /* 0x000fe20000000f00 */
[----:B------:R-:W-:-:S02]  /*66d90*/  IMAD.MOV.U32 R50, RZ, RZ, R85 ;  /* 0x000000ffff327224 */ /* 0x000fc400078e0055 */
[----:B------:R-:W2:Y:S04]  /*66da0*/  LDL.LU R85, [R1+0x2874] ;  /* 0x0028740001557983 */ /* 0x000ea80000300800 */
[----:B------:R-:W2:Y:S01]  /*66db0*/  LDL.LU R86, [R1+0x2878] ;  /* 0x0028780001567983 */ /* 0x000ea20000300800 */
[----:B------:R-:W-:-:S03]  /*66dc0*/  IMAD.MOV.U32 R44, RZ, RZ, R91 ;  /* 0x000000ffff2c7224 */ /* 0x000fc600078e005b */
        /* <DEDUP_REMOVED lines=30> */
[----:B------:R1:W-:Y:S04]  /*66fb0*/  STL.64 [R1+0x16a0], R76 ;  /* 0x0016a04c01007387 */ /* 0x0003e80000100a00 */
[----:B------:R2:W-:Y:S04]  /*66fc0*/  STL.64 [R1+0x16a8], R78 ;  /* 0x0016a84e01007387 */ /* 0x0005e80000100a00 */
[----:B-1----:R-:W3:Y:S04]  /*66fd0*/  LDL.LU R76, [R1+0x2860] ;  /* 0x00286000014c7983 */ /* 0x002ee80000300800 */
[----:B------:R-:W3:Y:S04]  /*66fe0*/  LDL.LU R77, [R1+0x2864] ;  /* 0x00286400014d7983 */ /* 0x000ee80000300800 */
[----:B--2---:R-:W3:Y:S04]  /*66ff0*/  LDL.LU R78, [R1+0x2868] ;  /* 0x00286800014e7983 */ /* 0x004ee80000300800 */
[----:B------:R-:W3:Y:S04]  /*67000*/  LDL.LU R79, [R1+0x286c] ;  /* 0x00286c00014f7983 */ /* 0x000ee80000300800 */
[----:B------:R1:W-:Y:S04]  /*67010*/  STL.64 [R1+0x1680], R80 ;  /* 0x0016805001007387 */ /* 0x0003e80000100a00 */
[----:B------:R2:W-:Y:S04]  /*67020*/  STL.64 [R1+0x1688], R82 ;  /* 0x0016885201007387 */ /* 0x0005e80000100a00 */
[----:B-1----:R-:W4:Y:S04]  /*67030*/  LDL.LU R80, [R1+0x1650] ;  /* 0x0016500001507983 */ /* 0x002f280000300800 */
[----:B------:R-:W4:Y:S04]  /*67040*/  LDL.LU R81, [R1+0x1654] ;  /* 0x0016540001517983 */ /* 0x000f280000300800 */
[----:B--2---:R-:W4:Y:S04]  /*67050*/  LDL.LU R82, [R1+0x1658] ;  /* 0x0016580001527983 */ /* 0x004f280000300800 */
[----:B------:R-:W4:Y:S04]  /*67060*/  LDL.LU R83, [R1+0x165c] ;  /* 0x00165c0001537983 */ /* 0x000f280000300800 */
        /* <DEDUP_REMOVED lines=9> */
[C---:B------:R-:W-:Y:S08]  /*67100*/  HMMA.1688.F32.TF32 R68, R228.reuse, R126, R68 ;  /* 0x0000007ee444723c */ /* 0x040ff00000081044 */
[C---:B------:R-:W-:Y:S08]  /*67110*/  HMMA.1688.F32.TF32 R64, R228.reuse, R122, R64 ;  /* 0x0000007ae440723c */ /* 0x040ff00000081040 */
[C---:B------:R-:W-:Y:S08]  /*67120*/  HMMA.1688.F32.TF32 R60, R228.reuse, R118, R60 ;  /* 0x00000076e43c723c */ /* 0x040ff0000008103c */
[C---:B------:R-:W-:Y:S08]  /*67130*/  HMMA.1688.F32.TF32 R20, R228.reuse, R114, R20 ;  /* 0x00000072e414723c */ /* 0x040ff00000081014 */
[C---:B---3--:R-:W-:Y:S08]  /*67140*/  HMMA.1688.F32.TF32 R76, R228.reuse, R134, R76 ;  /* 0x00000086e44c723c */ /* 0x048ff0000008104c */
[C---:B----4-:R-:W-:Y:S11]  /*67150*/  HMMA.1688.F32.TF32 R80, R228.reuse, R138, R80 ;  /* 0x0000008ae450723c */ /* 0x050ff60000081050 */
        /* <DEDUP_REMOVED lines=14> */
[----:B--2---:R-:W-:Y:S08]  /*67240*/  HMMA.1688.F32.TF32 R64, R228, R110, R84 ;  /* 0x0000006ee440723c */ /* 0x004ff00000081054 */
[C---:B-1----:R-:W-:Y:S01]  /*67250*/  HMMA.1688.F32.TF32 R60, R232.reuse, R226, R88 ;  /* 0x000000e2e83c723c */ /* 0x042fe20000081058 */
[----:B------:R-:W-:Y:S04]  /*67260*/  STL.64 [R1+0x15f0], R20 ;  /* 0x0015f01401007387 */ /* 0x000fe80000100a00 */
[----:B------:R-:W-:Y:S04]  /*67270*/  STL.64 [R1+0x15f8], R22 ;  /* 0x0015f81601007387 */ /* 0x000fe80000100a00 */
        /* <DEDUP_REMOVED lines=43> */
[----:B-1----:R-:W-:Y:S07]  /*67530*/  HMMA.1688.F32.TF32 R16, R232, R178, R240 ;  /* 0x000000b2e810723c */ /* 0x002fee00000810f0 */
        /* <DEDUP_REMOVED lines=82> */
[----:B------:R-:W-:-:S03]  /*67a60*/  MOV R238, R98 ;  /* 0x0000006200ee7202 */ /* 0x000fc60000000f00 */
        /* <DEDUP_REMOVED lines=196> */
[----:B------:R2:W-:Y:S02]  /*686b0*/  STL.64 [R1+0x4d48], R204 ;  /* 0x004d48cc01007387 */ /* 0x0005e40000100a00 */
[C---:B--2---:R-:W-:Y:S02]  /*686c0*/  HMMA.1688.F32.TF32 R204, R20.reuse, R14, R240 ;  /* 0x0000000e14cc723c */ /* 0x044fe400000810f0 */
[----:B------:R-:W2:Y:S11]  /*686d0*/  LDL.LU R240, [R1+0x2560] ;  /* 0x0025600001f07983 */ /* 0x000eb60000300800 */
[----:B------:R-:W-:Y:S10]  /*686e0*/  @!UPT UIADD3 URZ, URZ, URZ, URZ ;  /* 0x0000003f3f3ff290 */ /* 0x000ff4000fffe03f */
[----:B------:R-:W-:Y:S04]  /*686f0*/  STL.64 [R1+0x1340], R204 ;  /* 0x001340cc01007387 */ /* 0x000fe80000100a00 */
[----:B------:R-:W-:Y:S04]  /*68700*/  STL.64 [R1+0x1348], R206 ;  /* 0x001348ce01007387 */ /* 0x000fe80000100a00 */
[----:B------:R-:W2:Y:S04]  /*68710*/  LDL.LU R241, [R1+0x2564] ;  /* 0x0025640001f17983 */ /* 0x000ea80000300800 */
[----:B------:R-:W2:Y:S04]  /*68720*/  LDL.LU R242, [R1+0x2568] ;  /* 0x0025680001f27983 */ /* 0x000ea80000300800 */
[----:B------:R-:W2:Y:S01]  /*68730*/  LDL.LU R243, [R1+0x256c] ;  /* 0x00256c0001f37983 */ /* 0x000ea20000300800 */
[C---:B---3--:R-:W-:Y:S03]  /*68740*/  HMMA.1688.F32.TF32 R96, R20.reuse, R10, R96 ;  /* 0x0000000a1460723c */ /* 0x048fe60000081060 */
[----:B------:R-:W-:Y:S04]  /*68750*/  STL.64 [R1+0x4d40], R14 ;  /* 0x004d400e01007387 */ /* 0x000fe80000100a00 */
[----:B------:R3:W-:Y:S02]  /*68760*/  STL.64 [R1+0x4d38], R12 ;  /* 0x004d380c01007387 */ /* 0x0007e40000100a00 */
[C---:B---3--:R-:W-:Y:S11]  /*68770*/  HMMA.1688.F32.TF32 R12, R20.reuse, R202, R232 ;  /* 0x000000ca140c723c */ /* 0x048ff600000810e8 */
[----:B------:R-:W-:Y:S03]  /*68780*/  @!UPT UIADD3 URZ, URZ, URZ, URZ ;  /* 0x0000003f3f3ff290 */ /* 0x000fe6000fffe03f */
[----:B------:R-:W-:Y:S01]  /*68790*/  STL.64 [R1+0x1330], R96 ;  /* 0x0013306001007387 */ /* 0x000fe20000100a00 */
[C---:B------:R-:W-:Y:S03]  /*687a0*/  HMMA.1688.F32.TF32 R92, R20.reuse, R198, R92 ;  /* 0x000000c6145c723c */ /* 0x040fe6000008105c */
[----:B------:R-:W-:Y:S05]  /*687b0*/  STL.64 [R1+0x1338], R98 ;  /* 0x0013386201007387 */ /* 0x000fea0000100a00 */
[C---:B------:R-:W-:Y:S01]  /*687c0*/  HMMA.1688.F32.TF32 R88, R20.reuse, R194, R88 ;  /* 0x000000c21458723c */ /* 0x040fe20000081058 */
[----:B------:R-:W-:Y:S04]  /*687d0*/  STL.64 [R1+0x1320], R12 ;  /* 0x0013200c01007387 */ /* 0x000fe80000100a00 */
[----:B------:R3:W-:Y:S03]  /*687e0*/  STL.64 [R1+0x1328], R14 ;  /* 0x0013280e01007387 */ /* 0x0007e60000100a00 */
[C---:B---3--:R-:W-:Y:S07]  /*687f0*/  HMMA.1688.F32.TF32 R12, R20.reuse, R190, R228 ;  /* 0x000000be140c723c */ /* 0x048fee00000810e4 */
[----:B------:R-:W-:Y:S04]  /*68800*/  STL.64 [R1+0x1310], R92 ;  /* 0x0013105c01007387 */ /* 0x000fe80000100a00 */
[----:B------:R-:W-:Y:S01]  /*68810*/  STL.64 [R1+0x1318], R94 ;  /* 0x0013185e01007387 */ /* 0x000fe20000100a00 */
[C---:B----4-:R-:W-:Y:S03]  /*68820*/  HMMA.1688.F32.TF32 R84, R20.reuse, R186, R84 ;  /* 0x000000ba1454723c */ /* 0x050fe60000081054 */
[----:B------:R-:W-:Y:S04]  /*68830*/  STL.64 [R1+0x1300], R88 ;  /* 0x0013005801007387 */ /* 0x000fe80000100a00 */
[----:B------:R-:W-:Y:S01]  /*68840*/  STL.64 [R1+0x1308], R90 ;  /* 0x0013085a01007387 */ /* 0x000fe20000100a00 */
[C---:B------:R-:W-:Y:S03]  /*68850*/  HMMA.1688.F32.TF32 R80, R20.reuse, R182, R80 ;  /* 0x000000b61450723c */ /* 0x040fe60000081050 */
[----:B------:R-:W-:Y:S04]  /*68860*/  STL.64 [R1+0x12f0], R12 ;  /* 0x0012f00c01007387 */ /* 0x000fe80000100a00 */
[----:B------:R3:W-:Y:S02]  /*68870*/  STL.64 [R1+0x12f8], R14 ;  /* 0x0012f80e01007387 */ /* 0x0007e40000100a00 */
[C---:B---3--:R-:W-:Y:S06]  /*68880*/  HMMA.1688.F32.TF32 R12, R20.reuse, R178, R76 ;  /* 0x000000b2140c723c */ /* 0x048fec000008104c */
[----:B------:R-:W-:Y:S04]  /*68890*/  STL.64 [R1+0x12e0], R84 ;  /* 0x0012e05401007387 */ /* 0x000fe80000100a00 */
[----:B------:R-:W-:Y:S01]  /*688a0*/  STL.64 [R1+0x12e8], R86 ;  /* 0x0012e85601007387 */ /* 0x000fe20000100a00 */
[C---:B------:R-:W-:Y:S03]  /*688b0*/  HMMA.1688.F32.TF32 R72, R20.reuse, R174, R72 ;  /* 0x000000ae1448723c */ /* 0x040fe60000081048 */
[----:B------:R-:W-:Y:S04]  /*688c0*/  STL.64 [R1+0x12d0], R80 ;  /* 0x0012d05001007387 */ /* 0x000fe80000100a00 */
[----:B------:R-:W-:Y:S01]  /*688d0*/  STL.64 [R1+0x12d8], R82 ;  /* 0x0012d85201007387 */ /* 0x000fe20000100a00 */
[C---:B------:R-:W-:Y:S04]  /*688e0*/  HMMA.1688.F32.TF32 R68, R20.reuse, R170, R68 ;  /* 0x000000aa1444723c */ /* 0x040fe80000081044 */
[----:B------:R-:W-:Y:S04]  /*688f0*/  STL.64 [R1+0x12c0], R12 ;  /* 0x0012c00c01007387 */ /* 0x000fe80000100a00 */
[----:B------:R3:W-:Y:S02]  /*68900*/  STL.64 [R1+0x12c8], R14 ;  /* 0x0012c80e01007387 */ /* 0x0007e40000100a00 */
[C---:B---3--:R-:W-:Y:S05]  /*68910*/  HMMA.1688.F32.TF32 R12, R20.reuse, R166, R64 ;  /* 0x000000a6140c723c */ /* 0x048fea0000081040 */
[----:B------:R-:W-:Y:S04]  /*68920*/  STL.64 [R1+0x12b0], R72 ;  /* 0x0012b04801007387 */ /* 0x000fe80000100a00 */
[----:B------:R-:W-:Y:S01]  /*68930*/  STL.64 [R1+0x12b8], R74 ;  /* 0x0012b84a01007387 */ /* 0x000fe20000100a00 */
[C---:B------:R-:W-:Y:S03]  /*68940*/  HMMA.1688.F32.TF32 R60, R20.reuse, R162, R60 ;  /* 0x000000a2143c723c */ /* 0x040fe6000008103c */
[----:B------:R-:W-:Y:S04]  /*68950*/  STL.64 [R1+0x12a0], R68 ;  /* 0x0012a04401007387 */ /* 0x000fe80000100a00 */
[----:B------:R-:W-:Y:S01]  /*68960*/  STL.64 [R1+0x12a8], R70 ;  /* 0x0012a84601007387 */ /* 0x000fe20000100a00 */
[C---:B------:R-:W-:Y:S05]  /*68970*/  HMMA.1688.F32.TF32 R56, R20.reuse, R158, R56 ;  /* 0x0000009e1438723c */ /* 0x040fea0000081038 */
[----:B------:R-:W-:Y:S04]  /*68980*/  STL.64 [R1+0x1290], R12 ;  /* 0x0012900c01007387 */ /* 0x000fe80000100a00 */
[----:B------:R3:W-:Y:S02]  /*68990*/  STL.64 [R1+0x1298], R14 ;  /* 0x0012980e01007387 */ /* 0x0007e40000100a00 */
[C---:B---3--:R-:W-:Y:S04]  /*689a0*/  HMMA.1688.F32.TF32 R12, R20.reuse, R154, R52 ;  /* 0x0000009a140c723c */ /* 0x048fe80000081034 */
[----:B------:R-:W-:Y:S04]  /*689b0*/  STL.64 [R1+0x1280], R60 ;  /* 0x0012803c01007387 */ /* 0x000fe80000100a00 */
[----:B------:R-:W-:Y:S01]  /*689c0*/  STL.64 [R1+0x1288], R62 ;  /* 0x0012883e01007387 */ /* 0x000fe20000100a00 */
[C---:B------:R-:W-:Y:S03]  /*689d0*/  HMMA.1688.F32.TF32 R48, R20.reuse, R150, R48 ;  /* 0x000000961430723c */ /* 0x040fe60000081030 */
[----:B------:R-:W-:Y:S04]  /*689e0*/  STL.64 [R1+0x1270], R56 ;  /* 0x0012703801007387 */ /* 0x000fe80000100a00 */
[----:B------:R-:W-:Y:S01]  /*689f0*/  STL.64 [R1+0x1278], R58 ;  /* 0x0012783a01007387 */ /* 0x000fe20000100a00 */
[C---:B------:R-:W-:Y:S06]  /*68a00*/  HMMA.1688.F32.TF32 R44, R20.reuse, R146, R44 ;  /* 0x00000092142c723c */ /* 0x040fec000008102c */
[----:B------:R-:W-:Y:S04]  /*68a10*/  STL.64 [R1+0x1260], R12 ;  /* 0x0012600c01007387 */ /* 0x000fe80000100a00 */
[----:B------:R3:W-:Y:S02]  /*68a20*/  STL.64 [R1+0x1268], R14 ;  /* 0x0012680e01007387 */ /* 0x0007e40000100a00 */
[C---:B---3--:R-:W-:Y:S03]  /*68a30*/  HMMA.1688.F32.TF32 R12, R20.reuse, R142, R40 ;  /* 0x0000008e140c723c */ /* 0x048fe60000081028 */
[----:B------:R-:W-:Y:S04]  /*68a40*/  STL.64 [R1+0x1250], R48 ;  /* 0x0012503001007387 */ /* 0x000fe80000100a00 */
[----:B------:R-:W-:Y:S01]  /*68a50*/  STL.64 [R1+0x1258], R50 ;  /* 0x0012583201007387 */ /* 0x000fe20000100a00 */
[C---:B------:R-:W-:Y:S03]  /*68a60*/  HMMA.1688.F32.TF32 R36, R20.reuse, R138, R36 ;  /* 0x0000008a1424723c */ /* 0x040fe60000081024 */
[----:B------:R-:W-:Y:S04]  /*68a70*/  STL.64 [R1+0x1240], R44 ;  /* 0x0012402c01007387 */ /* 0x000fe80000100a00 */
[----:B------:R-:W-:Y:S01]  /*68a80*/  STL.64 [R1+0x1248], R46 ;  /* 0x0012482e01007387 */ /* 0x000fe20000100a00 */
[C---:B------:R-:W-:Y:S07]  /*68a90*/  HMMA.1688.F32.TF32 R32, R20.reuse, R134, R32 ;  /* 0x000000861420723c */ /* 0x040fee0000081020 */
[----:B------:R-:W-:Y:S04]  /*68aa0*/  STL.64 [R1+0x1230], R12 ;  /* 0x0012300c01007387 */ /* 0x000fe80000100a00 */
[----:B------:R3:W-:Y:S02]  /*68ab0*/  STL.64 [R1+0x1238], R14 ;  /* 0x0012380e01007387 */ /* 0x0007e40000100a00 */
[C---:B---3--:R-:W-:Y:S02]  /*68ac0*/  HMMA.1688.F32.TF32 R12, R20.reuse, R130, R28 ;  /* 0x00000082140c723c */ /* 0x048fe4000008101c */
        /* <DEDUP_REMOVED lines=8> */
[C---:B---3--:R-:W-:Y:S02]  /*68b50*/  HMMA.1688.F32.TF32 R12, R20.reuse, R118, R248 ;  /* 0x00000076140c723c */ /* 0x048fe400000810f8 */
[----:B------:R-:W-:Y:S04]  /*68b60*/  STL.64 [R1+0x11f0], R28 ;  /* 0x0011f01c01007387 */ /* 0x000fe80000100a00 */
[----:B------:R3:W-:Y:S04]  /*68b70*/  STL.64 [R1+0x11f8], R30 ;  /* 0x0011f81e01007387 */ /* 0x0007e80000100a00 */
[----:B------:R-:W-:Y:S04]  /*68b80*/  STL.64 [R1+0x11e0], R24 ;  /* 0x0011e01801007387 */ /* 0x000fe80000100a00 */
[----:B------:R4:W-:Y:S01]  /*68b90*/  STL.64 [R1+0x11e8], R26 ;  /* 0x0011e81a01007387 */ /* 0x0009e20000100a00 */
[C---:B---3--:R-:W-:Y:S08]  /*68ba0*/  HMMA.1688.F32.TF32 R28, R20.reuse, R114, R236 ;  /* 0x00000072141c723c */ /* 0x048ff000000810ec */
[----:B------:R-:W-:Y:S01]  /*68bb0*/  STL.64 [R1+0x11d0], R12 ;  /* 0x0011d00c01007387 */ /* 0x000fe20000100a00 */
[----:B----4-:R-:W-:Y:S03]  /*68bc0*/  HMMA.1688.F32.TF32 R24, R20, R110, R100 ;  /* 0x0000006e1418723c */ /* 0x010fe60000081064 */
[----:B------:R1:W-:Y:S04]  /*68bd0*/  STL.64 [R1+0x11d8], R14 ;  /* 0x0011d80e01007387 */ /* 0x0003e80000100a00 */
[----:B------:R-:W-:Y:S04]  /*68be0*/  LDS R20, [R3+0xc580] ;  /* 0x00c5800003147984 */ /* 0x000fe80000000800 */
[----:B------:R-:W-:Y:S01]  /*68bf0*/  LDS R22, [R3+0xe580] ;  /* 0x00e5800003167984 */ /* 0x000fe20000000800 */
[C---:B-1----:R-:W-:Y:S03]  /*68c00*/  HMMA.1688.F32.TF32 R12, R16.reuse, R226, R104 ;  /* 0x000000e2100c723c */ /* 0x042fe60000081068 */
        /* <DEDUP_REMOVED lines=149> */
[----:B----4-:R-:W3:Y:S04]  /*69560*/  LDL.LU.64 R210, [R1+0x4d60] ;  /* 0x004d600001d27983 */ /* 0x010ee80000300a00 */
[----:B------:R-:W4:Y:S01]  /*69570*/  LDL.LU.64 R208, [R1+0x4d58] ;  /* 0x004d580001d07983 */ /* 0x000f220000300a00 */
[C---:B---3--:R-:W-:Y:S11]  /*69580*/  HMMA.1688.F32.TF32 R204, R16.reuse, R210, R204 ;  /* 0x000000d210cc723c */ /* 0x048ff600000810cc */
[----:B------:R-:W-:Y:S11]  /*69590*/  @!UPT UIADD3 URZ, URZ, URZ, URZ ;  /* 0x0000003f3f3ff290 */ /* 0x000ff6000fffe03f */
[----:B------:R-:W-:Y:S01]  /*695a0*/  @!UPT UIADD3 URZ, URZ, URZ, URZ ;  /* 0x0000003f3f3ff290 */ /* 0x000fe2000fffe03f */
[----:B------:R-:W-:Y:S04]  /*695b0*/  STL.64 [R1+0x1160], R204 ;  /* 0x001160cc01007387 */ /* 0x000fe80000100a00 */
[----:B------:R3:W-:Y:S04]  /*695c0*/  STL.64 [R1+0x1168], R206 ;  /* 0x001168ce01007387 */ /* 0x0007e80000100a00 */
[----:B---3--:R-:W3:Y:S04]  /*695d0*/  LDL.LU.64 R206, [R1+0x4d50] ;  /* 0x004d500001ce7983 */ /* 0x008ee80000300a00 */
[----:B------:R-:W2:Y:S01]  /*695e0*/  LDL.LU.64 R204, [R1+0x4d48] ;  /* 0x004d480001cc7983 */ /* 0x000ea20000300a00 */
[C---:B---3--:R-:W-:Y:S11]  /*695f0*/  HMMA.1688.F32.TF32 R12, R16.reuse, R206, R12 ;  /* 0x000000ce100c723c */ /* 0x048ff6000008100c */
[----:B------:R-:W-:Y:S11]  /*69600*/  @!UPT UIADD3 URZ, URZ, URZ, URZ ;  /* 0x0000003f3f3ff290 */ /* 0x000ff6000fffe03f */
[----:B------:R-:W-:Y:S01]  /*69610*/  @!UPT UIADD3 URZ, URZ, URZ, URZ ;  /* 0x0000003f3f3ff290 */ /* 0x000fe2000fffe03f */
[----:B------:R-:W-:Y:S04]  /*69620*/  STL.64 [R1+0x1150], R12 ;  /* 0x0011500c01007387 */ /* 0x000fe80000100a00 */
[----:B------:R3:W-:Y:S04]  /*69630*/  STL.64 [R1+0x1158], R14 ;  /* 0x0011580e01007387 */ /* 0x0007e80000100a00 */
[----:B---3--:R-:W3:Y:S01]  /*69640*/  LDL.LU.64 R14, [R1+0x4d40] ;  /* 0x004d4000010e7983 */ /* 0x008ee20000300a00 */
[C---:B------:R-:W-:Y:S03]  /*69650*/  HMMA.1688.F32.TF32 R100, R16.reuse, R10, R100 ;  /* 0x0000000a1064723c */ /* 0x040fe60000081064 */
[----:B------:R-:W2:Y:S05]  /*69660*/  LDL.LU.64 R12, [R1+0x4d38] ;  /* 0x004d3800010c7983 */ /* 0x000eaa0000300a00 */
        /* <DEDUP_REMOVED lines=16> */
[C---:B---3--:R-:W-:Y:S11]  /*69770*/  HMMA.1688.F32.TF32 R104, R16.reuse, R14, R104 ;  /* 0x0000000e1068723c */ /* 0x048ff60000081068 */
[----:B------:R-:W-:Y:S11]  /*69780*/  @!UPT UIADD3 URZ, URZ, URZ, URZ ;  /* 0x0000003f3f3ff290 */ /* 0x000ff6000fffe03f */
[----:B------:R-:W-:Y:S01]  /*69790*/  @!UPT UIADD3 URZ, URZ, URZ, URZ ;  /* 0x0000003f3f3ff290 */ /* 0x000fe2000fffe03f */
[----:B------:R-:W-:Y:S04]  /*697a0*/  STL.64 [R1+0x1140], R104 ;  /* 0x0011406801007387 */ /* 0x000fe80000100a00 */
[----:B------:R3:W-:Y:S04]  /*697b0*/  STL.64 [R1+0x1148], R106 ;  /* 0x0011486a01007387 */ /* 0x0007e80000100a00 */
[----:B------:R-:W-:Y:S04]  /*697c0*/  STL.64 [R1+0x1130], R100 ;  /* 0x0011306401007387 */ /* 0x000fe80000100a00 */
[----:B------:R1:W-:Y:S01]  /*697d0*/  STL.64 [R1+0x1138], R102 ;  /* 0x0011386601007387 */ /* 0x0003e20000100a00 */
[C---:B---3--:R-:W-:Y:S08]  /*697e0*/  HMMA.1688.F32.TF32 R104, R16.reuse, R202, R96 ;  /* 0x000000ca1068723c */ /* 0x048ff00000081060 */
        /* <DEDUP_REMOVED lines=48> */
[----:B-1----:R-:W-:Y:S08]  /*69af0*/  HMMA.1688.F32.TF32 R24, R16, R110, R236 ;  /* 0x0000006e1018723c */ /* 0x002ff000000810ec */
[C---:B------:R-:W-:Y:S01]  /*69b00*/  HMMA.1688.F32.TF32 R16, R20.reuse, R226, R240 ;  /* 0x000000e21410723c */ /* 0x040fe200000810f0 */
[----:B------:R-:W-:Y:S04]  /*69b10*/  STL.64 [R1+0x7b0], R32 ;  /* 0x0007b02001007387 */ /* 0x000fe80000100a00 */
[----:B------:R-:W-:Y:S04]  /*69b20*/  STL.64 [R1+0x7b8], R34 ;  /* 0x0007b82201007387 */ /* 0x000fe80000100a00 */
        /* <DEDUP_REMOVED lines=103> */
[C---:B--2---:R-:W-:Y:S01]  /*6a1a0*/  HMMA.1688.F32.TF32 R36, R20.reuse, R162, R36 ;  /* 0x000000a21424723c */ /* 0x044fe20000081024 */
[----:B------:R-:W-:Y:S01]  /*6a1b0*/  IMAD.MOV.U32 R241, RZ, RZ, R252 ;  /* 0x000000fffff17224 */ /* 0x000fe200078e00fc */
[----:B------:R-:W-:Y:S01]  /*6a1c0*/  MOV R242, R2 ;  /* 0x0000000200f27202 */ /* 0x000fe20000000f00 */
[----:B------:R-:W-:Y:S01]  /*6a1d0*/  IMAD.MOV.U32 R243, RZ, RZ, R0 ;  /* 0x000000fffff37224 */ /* 0x000fe200078e0000 */
[----:B------:R-:W-:Y:S04]  /*6a1e0*/  LDS R16, [R3+0xc600] ;  /* 0x00c6000003107984 */ /* 0x000fe80000000800 */
[C---:B---3--:R-:W-:Y:S01]  /*6a1f0*/  HMMA.1688.F32.TF32 R40, R20.reuse, R166, R40 ;  /* 0x000000a61428723c */ /* 0x048fe20000081028 */
[----:B------:R-:W-:Y:S04]  /*6a200*/  LDS R18, [R3+0xe600] ;  /* 0x00e6000003127984 */ /* 0x000fe80000000800 */
        /* <DEDUP_REMOVED lines=68> */
[----:B------:R-:W-:Y:S04]  /*6a650*/  STL.64 [R1+0xf90], R28 ;  /* 0x000f901c01007387 */ /* 0x000fe80000100a00 */
[----:B------:R-:W-:Y:S04]  /*6a660*/  STL.64 [R1+0xf98], R30 ;  /* 0x000f981e01007387 */ /* 0x000fe80000100a00 */
[----:B------:R2:W-:Y:S01]  /*6a670*/  STL [R1+0xf80], R24 ;  /* 0x000f801801007387 */ /* 0x0005e20000100800 */
[----:B------:R-:W-:-:S02]  /*6a680*/  IMAD.MOV.U32 R252, RZ, RZ, R25 ;  /* 0x000000fffffc7224 */ /* 0x000fc400078e0019 */
[----:B------:R-:W-:Y:S02]  /*6a690*/  IMAD.MOV.U32 R2, RZ, RZ, R26 ;  /* 0x000000ffff027224 */ /* 0x000fe400078e001a */
[----:B------:R-:W-:Y:S02]  /*6a6a0*/  IMAD.MOV.U32 R0, RZ, RZ, R27 ;  /* 0x000000ffff007224 */ /* 0x000fe400078e001b */
[----:B--2---:R-:W-:Y:S03]  /*6a6b0*/  HMMA.1688.F32.TF32 R24, R20, R134, R240 ;  /* 0x000000861418723c */ /* 0x004fe600000810f0 */
[----:B------:R-:W-:Y:S04]  /*6a6c0*/  STL [R1+0x4b58], R0 ;  /* 0x004b580001007387 */ /* 0x000fe80000100800 */
[----:B------:R-:W-:Y:S04]  /*6a6d0*/  STL [R1+0x4b54], R2 ;  /* 0x004b540201007387 */ /* 0x000fe80000100800 */
[----:B------:R-:W-:Y:S04]  /*6a6e0*/  STL [R1+0x4b50], R252 ;  /* 0x004b50fc01007387 */ /* 0x000fe80000100800 */
[----:B------:R-:W2:Y:S08]  /*6a6f0*/  LDL.LU R240, [R1+0x2090] ;  /* 0x0020900001f07983 */ /* 0x000eb00000300800 */
        /* <DEDUP_REMOVED lines=101> */
[----:B-1----:R-:W-:Y:S08]  /*6ad50*/  HMMA.1688.F32.TF32 R80, R16, R226, R80 ;  /* 0x000000e21050723c */ /* 0x002ff00000081050 */
[C---:B--2---:R-:W-:Y:S08]  /*6ad60*/  HMMA.1688.F32.TF32 R84, R20.reuse, R110, R84 ;  /* 0x0000006e1454723c */ /* 0x044ff00000081054 */
[C---:B---3--:R-:W-:Y:S08]  /*6ad70*/  HMMA.1688.F32.TF32 R96, R20.reuse, R130, R96 ;  /* 0x000000821460723c */ /* 0x048ff00000081060 */
[C---:B----4-:R-:W-:Y:S11]  /*6ad80*/  HMMA.1688.F32.TF32 R100, R20.reuse, R126, R232 ;  /* 0x0000007e1464723c */ /* 0x050ff600000810e8 */
[----:B------:R-:W-:Y:S04]  /*6ad90*/  @!UPT UIADD3 URZ, URZ, URZ, URZ ;  /* 0x0000003f3f3ff290 */ /* 0x000fe8000fffe03f */
[----:B------:R1:W-:Y:S01]  /*6ada0*/  STL [R1+0xf60], R96 ;  /* 0x000f606001007387 */ /* 0x0003e20000100800 */
[----:B------:R-:W-:Y:S01]  /*6adb0*/  IMAD.MOV.U32 R0, RZ, RZ, R97 ;  /* 0x000000ffff007224 */ /* 0x000fe200078e0061 */
[----:B------:R-:W-:Y:S01]  /*6adc0*/  MOV R252, R99 ;  /* 0x0000006300fc7202 */ /* 0x000fe20000000f00 */
[----:B------:R-:W-:Y:S02]  /*6add0*/  IMAD.MOV.U32 R2, RZ, RZ, R98 ;  /* 0x000000ffff027224 */ /* 0x000fe400078e0062 */
[C---:B-1----:R-:W-:Y:S08]  /*6ade0*/  HMMA.1688.F32.TF32 R96, R20.reuse, R122, R92 ;  /* 0x0000007a1460723c */ /* 0x042ff0000008105c */
        /* <DEDUP_REMOVED lines=191> */
[----:B------:R1:W-:Y:S04]  /*6b9e0*/  STL.64 [R1+0xdf8], R106 ;  /* 0x000df86a01007387 */ /* 0x0003e80000100a00 */
[----:B------:R-:W-:Y:S04]  /*6b9f0*/  STL.64 [R1+0xde0], R100 ;  /* 0x000de06401007387 */ /* 0x000fe80000100a00 */
[----:B------:R2:W-:Y:S01]  /*6ba00*/  STL.64 [R1+0xde8], R102 ;  /* 0x000de86601007387 */ /* 0x0005e20000100a00 */
[C---:B-1----:R-:W-:Y:S08]  /*6ba10*/  HMMA.1688.F32.TF32 R104, R16.reuse, R150, R96 ;  /* 0x000000961068723c */ /* 0x042ff00000081060 */
[C---:B--2---:R-:W-:Y:S08]  /*6ba20*/  HMMA.1688.F32.TF32 R100, R16.reuse, R146, R232 ;  /* 0x000000921064723c */ /* 0x044ff000000810e8 */
[C---:B------:R-:W-:Y:S08]  /*6ba30*/  HMMA.1688.F32.TF32 R96, R16.reuse, R142, R92 ;  /* 0x0000008e1060723c */ /* 0x040ff0000008105c */
[C---:B------:R-:W-:Y:S08]  /*6ba40*/  HMMA.1688.F32.TF32 R92, R16.reuse, R138, R88 ;  /* 0x0000008a105c723c */ /* 0x040ff00000081058 */
        /* <DEDUP_REMOVED lines=30> */
[----:B------:R-:W-:Y:S04]  /*6bc30*/  LDS R17, [R4+0xc700] ;  /* 0x00c7000004117984 */ /* 0x000fe80000000800 */
[----:B------:R-:W1:Y:S01]  /*6bc40*/  LDS R19, [R4+0xe700] ;  /* 0x00e7000004137984 */ /* 0x000e620000000800 */
        /* <DEDUP_REMOVED lines=31> */
[----:B------:R2:W-:Y:S04]  /*6be40*/  STL.64 [R1+0xc90], R24 ;  /* 0x000c901801007387 */ /* 0x0005e80000100a00 */
[----:B------:R3:W-:Y:S04]  /*6be50*/  STL.64 [R1+0xc98], R26 ;  /* 0x000c981a01007387 */ /* 0x0007e80000100a00 */
[----:B--2---:R-:W2:Y:S06]  /*6be60*/  LDL.LU R24, [R1+0x1d80] ;  /* 0x001d800001187983 */ /* 0x004eac0000300800 */
[----:B------:R-:W-:Y:S04]  /*6be70*/  STL.64 [R1+0xc80], R32 ;  /* 0x000c802001007387 */ /* 0x000fe80000100a00 */
[----:B------:R-:W-:Y:S04]  /*6be80*/  STL.64 [R1+0xc88], R34 ;  /* 0x000c882201007387 */ /* 0x000fe80000100a00 */
        /* <DEDUP_REMOVED lines=128> */
[----:B------:R-:W4:Y:S04]  /*6c690*/  LDL.LU.64 R236, [R1+0x4d18] ;  /* 0x004d180001ec7983 */ /* 0x000f280000300a00 */
[----:B------:R-:W-:Y:S04]  /*6c6a0*/  STL.64 [R1+0xc40], R104 ;  /* 0x000c406801007387 */ /* 0x000fe80000100a00 */
[----:B------:R1:W-:Y:S04]  /*6c6b0*/  STL.64 [R1+0xc48], R106 ;  /* 0x000c486a01007387 */ /* 0x0003e80000100a00 */
        /* <DEDUP_REMOVED lines=9> */
[----:B------:R-:W-:Y:S01]  /*6c750*/  HMMA.1688.F32.TF32 R64, R20, R122, R64 ;  /* 0x0000007a1440723c */ /* 0x000fe20000081040 */
        /* <DEDUP_REMOVED lines=30> */
[----:B------:R1:W-:Y:S01]  /*6c940*/  STL.64 [R1+0x928], R22 ;  /* 0x0009281601007387 */ /* 0x0003e20000100a00 */
[C---:B------:R-:W-:Y:S08]  /*6c950*/  HMMA.1688.F32.TF32 R40, R16.reuse, R214, R40 ;  /* 0x000000d61028723c */ /* 0x040ff00000081028 */
[C---:B------:R-:W-:Y:S08]  /*6c960*/  HMMA.1688.F32.TF32 R36, R16.reuse, R210, R36 ;  /* 0x000000d21024723c */ /* 0x040ff00000081024 */
[C---:B------:R-:W-:Y:S08]  /*6c970*/  HMMA.1688.F32.TF32 R28, R16.reuse, R14, R28 ;  /* 0x0000000e101c723c */ /* 0x040ff0000008101c */
[C---:B-1----:R-:W-:Y:S01]  /*6c980*/  HMMA.1688.F32.TF32 R20, R16.reuse, R218, R44 ;  /* 0x000000da1014723c */ /* 0x042fe2000008102c */
[----:B------:R-:W-:Y:S01]  /*6c990*/  STL.64 [R1+0xb50], R48 ;  /* 0x000b503001007387 */ /* 0x000fe20000100a00 */
[----:B------:R-:W-:Y:S06]  /*6c9a0*/  STL.64 [R1+0xb58], R50 ;  /* 0x000b583201007387 */ /* 0x000fec0000100a00 */
[C---:B------:R-:W-:Y:S01]  /*6c9b0*/  HMMA.1688.F32.TF32 R24, R16.reuse, R10, R24 ;  /* 0x0000000a1018723c */ /* 0x040fe20000081018 */
[----:B------:R-:W-:Y:S04]  /*6c9c0*/  LDS R240, [R3+0xc780] ;  /* 0x00c7800003f07984 */ /* 0x000fe80000000800 */
[----:B------:R-:W-:Y:S04]  /*6c9d0*/  LDS R242, [R3+0xe780] ;  /* 0x00e7800003f27984 */ /* 0x000fe80000000800 */
[----:B------:R-:W-:Y:S04]  /*6c9e0*/  LDS R241, [R4+0xc780] ;  /* 0x00c7800004f17984 */ /* 0x000fe80000000800 */
[----:B------:R-:W1:Y:S04]  /*6c9f0*/  LDS R243, [R4+0xe780] ;  /* 0x00e7800004f37984 */ /* 0x000e680000000800 */
[----:B------:R-:W-:Y:S01]  /*6ca00*/  STL.64 [R1+0xb40], R20 ;  /* 0x000b401401007387 */ /* 0x000fe20000100a00 */
[----:B------:R1:W-:Y:S02]  /*6ca10*/  STL.64 [R1+0xb48], R22 ;  /* 0x000b481601007387 */ /* 0x0003e40000100a00 */
[C---:B-1----:R-:W-:Y:S01]  /*6ca20*/  HMMA.1688.F32.TF32 R20, R16.reuse, R206, R32 ;  /* 0x000000ce1014723c */ /* 0x042fe20000081020 */
[----:B------:R-:W-:Y:S01]  /*6ca30*/  STL.64 [R1+0xb30], R40 ;  /* 0x000b302801007387 */ /* 0x000fe20000100a00 */
[----:B------:R-:W-:Y:S02]  /*6ca40*/  STL.64 [R1+0xb38], R42 ;  /* 0x000b382a01007387 */ /* 0x000fe40000100a00 */
[----:B------:R-:W-:Y:S02]  /*6ca50*/  STL.64 [R1+0xb20], R36 ;  /* 0x000b202401007387 */ /* 0x000fe40000100a00 */
[----:B------:R-:W-:Y:S11]  /*6ca60*/  STL.64 [R1+0xb28], R38 ;  /* 0x000b282601007387 */ /* 0x000ff60000100a00 */
[----:B------:R-:W-:Y:S06]  /*6ca70*/  @!UPT UIADD3 URZ, URZ, URZ, URZ ;  /* 0x0000003f3f3ff290 */ /* 0x000fec000fffe03f */
[----:B------:R-:W-:Y:S01]  /*6ca80*/  STL.64 [R1+0xb10], R20 ;  /* 0x000b101401007387 */ /* 0x000fe20000100a00 */
[----:B------:R1:W-:Y:S02]  /*6ca90*/  STL.64 [R1+0xb18], R22 ;  /* 0x000b181601007387 */ /* 0x0003e40000100a00 */
[C---:B-1----:R-:W-:Y:S01]  /*6caa0*/  HMMA.1688.F32.TF32 R20, R16.reuse, R202, R248 ;  /* 0x000000ca1014723c */ /* 0x042fe200000810f8 */
[----:B------:R1:W-:Y:S01]  /*6cab0*/  STL.64 [R1+0xb00], R28 ;  /* 0x000b001c01007387 */ /* 0x0003e20000100a00 */
[----:B------:R1:W-:Y:S02]  /*6cac0*/  STL.64 [R1+0xb08], R30 ;  /* 0x000b081e01007387 */ /* 0x0003e40000100a00 */
[----:B------:R-:W2:Y:S02]  /*6cad0*/  LDL.LU R32, [R1+0x18f0] ;  /* 0x0018f00001207983 */ /* 0x000ea40000300800 */
[----:B------:R1:W-:Y:S01]  /*6cae0*/  STL.64 [R1+0xaf0], R24 ;  /* 0x000af01801007387 */ /* 0x0003e20000100a00 */
[----:B------:R1:W-:Y:S11]  /*6caf0*/  STL.64 [R1+0xaf8], R26 ;  /* 0x000af81a01007387 */ /* 0x0003f60000100a00 */
[----:B------:R-:W-:Y:S05]  /*6cb00*/  @!UPT UIADD3 URZ, URZ, URZ, URZ ;  /* 0x0000003f3f3ff290 */ /* 0x000fea000fffe03f */
[----:B------:R-:W-:Y:S01]  /*6cb10*/  STL.64 [R1+0xae0], R20 ;  /* 0x000ae01401007387 */ /* 0x000fe20000100a00 */
[----:B------:R1:W-:Y:S02]  /*6cb20*/  STL.64 [R1+0xae8], R22 ;  /* 0x000ae81601007387 */ /* 0x0003e40000100a00 */
[----:B------:R-:W2:Y:S02]  /*6cb30*/  LDL.LU R33, [R1+0x18f4] ;  /* 0x0018f40001217983 */ /* 0x000ea40000300800 */
[----:B------:R-:W2:Y:S01]  /*6cb40*/  LDL.LU R34, [R1+0x18f8] ;  /* 0x0018f80001227983 */ /* 0x000ea20000300800 */
[----:B------:R-:W2:Y:S01]  /*6cb50*/  LDL.LU R35, [R1+0x18fc] ;  /* 0x0018fc0001237983 */ /* 0x000ea20000300800 */
[----:B------:R-:W2:Y:S02]  /*6cb60*/  LDL.LU R36, [R1+0x1910] ;  /* 0x0019100001247983 */ /* 0x000ea40000300800 */
        /* <DEDUP_REMOVED lines=23> */
[----:B-1----:R-:W2:Y:S02]  /*6cce0*/  LDL.LU R28, [R1+0x1cd0] ;  /* 0x001cd000011c7983 */ /* 0x002ea40000300800 */
        /* <DEDUP_REMOVED lines=27> */
[----:B------:R-:W3:Y:S02]  /*6cea0*/  LDL.LU R100, [R1+0x1d60] ;  /* 0x001d600001647983 */ /* 0x000ee40000300800 */
[----:B------:R-:W3:Y:S02]  /*6ceb0*/  LDL.LU R101, [R1+0x1d64] ;  /* 0x001d640001657983 */ /* 0x000ee40000300800 */
[----:B------:R-:W3:Y:S01]  /*6cec0*/  LDL.LU R102, [R1+0x1d68] ;  /* 0x001d680001667983 */ /* 0x000ee20000300800 */
[----:B------:R-:W3:Y:S01]  /*6ced0*/  LDL.LU R103, [R1+0x1d6c] ;  /* 0x001d6c0001677983 */ /* 0x000ee20000300800 */
[----:B------:R-:W3:Y:S02]  /*6cee0*/  LDL.LU R232, [R1+0x1d40] ;  /* 0x001d400001e87983 */ /* 0x000ee40000300800 */
[----:B------:R-:W3:Y:S02]  /*6cef0*/  LDL.LU R233, [R1+0x1d44] ;  /* 0x001d440001e97983 */ /* 0x000ee40000300800 */
[----:B------:R-:W3:Y:S01]  /*6cf00*/  LDL.LU R234, [R1+0x1d48] ;  /* 0x001d480001ea7983 */ /* 0x000ee20000300800 */
[----:B------:R-:W3:Y:S01]  /*6cf10*/  LDL.LU R235, [R1+0x1d4c] ;  /* 0x001d4c0001eb7983 */ /* 0x000ee20000300800 */
[----:B------:R-:W4:Y:S02]  /*6cf20*/  LDL.LU R84, [R1+0x1d00] ;  /* 0x001d000001547983 */ /* 0x000f240000300800 */
[----:B------:R-:W4:Y:S02]  /*6cf30*/  LDL.LU R85, [R1+0x1d04] ;  /* 0x001d040001557983 */ /* 0x000f240000300800 */
[----:B------:R-:W4:Y:S01]  /*6cf40*/  LDL.LU R86, [R1+0x1d08] ;  /* 0x001d080001567983 */ /* 0x000f220000300800 */
[----:B------:R-:W4:Y:S01]  /*6cf50*/  LDL.LU R87, [R1+0x1d0c] ;  /* 0x001d0c0001577983 */ /* 0x000f220000300800 */
        /* <DEDUP_REMOVED lines=24> */
[C---:B--2---:R-:W-:Y:S08]  /*6d0e0*/  HMMA.1688.F32.TF32 R20, R16.reuse, R194, R96 ;  /* 0x000000c21014723c */ /* 0x044ff00000081060 */
[C---:B---3--:R-:W-:Y:S08]  /*6d0f0*/  HMMA.1688.F32.TF32 R100, R16.reuse, R198, R100 ;  /* 0x000000c61064723c */ /* 0x048ff00000081064 */
[C---:B------:R-:W-:Y:S08]  /*6d100*/  HMMA.1688.F32.TF32 R96, R16.reuse, R190, R232 ;  /* 0x000000be1060723c */ /* 0x040ff000000810e8 */
[C---:B------:R-:W-:Y:S07]  /*6d110*/  HMMA.1688.F32.TF32 R92, R16.reuse, R186, R92 ;  /* 0x000000ba105c723c */ /* 0x040fee000008105c */
[----:B------:R-:W-:Y:S01]  /*6d120*/  STL.64 [R1+0xad0], R100 ;  /* 0x000ad06401007387 */ /* 0x000fe20000100a00 */
[----:B------:R-:W-:Y:S02]  /*6d130*/  STL.64 [R1+0xad8], R102 ;  /* 0x000ad86601007387 */ /* 0x000fe40000100a00 */
[----:B------:R-:W-:Y:S02]  /*6d140*/  STL.64 [R1+0xac0], R20 ;  /* 0x000ac01401007387 */ /* 0x000fe40000100a00 */
[----:B------:R1:W-:Y:S02]  /*6d150*/  STL.64 [R1+0xac8], R22 ;  /* 0x000ac81601007387 */ /* 0x0003e40000100a00 */
[C---:B-1----:R-:W-:Y:S01]  /*6d160*/  HMMA.1688.F32.TF32 R20, R16.reuse, R182, R88 ;  /* 0x000000b61014723c */ /* 0x042fe20000081058 */
[----:B------:R-:W-:Y:S01]  /*6d170*/  STL.64 [R1+0xab0], R96 ;  /* 0x000ab06001007387 */ /* 0x000fe20000100a00 */
[----:B------:R-:W-:Y:S06]  /*6d180*/  STL.64 [R1+0xab8], R98 ;  /* 0x000ab86201007387 */ /* 0x000fec0000100a00 */
[C---:B------:R-:W-:Y:S01]  /*6d190*/  HMMA.1688.F32.TF32 R88, R16.reuse, R178, R228 ;  /* 0x000000b21058723c */ /* 0x040fe200000810e4 */
[----:B------:R-:W-:Y:S01]  /*6d1a0*/  STL.64 [R1+0xaa0], R92 ;  /* 0x000aa05c01007387 */ /* 0x000fe20000100a00 */
[----:B------:R-:W-:Y:S06]  /*6d1b0*/  STL.64 [R1+0xaa8], R94 ;  /* 0x000aa85e01007387 */ /* 0x000fec0000100a00 */
[C---:B----4-:R-:W-:Y:S07]  /*6d1c0*/  HMMA.1688.F32.TF32 R84, R16.reuse, R174, R84 ;  /* 0x000000ae1054723c */ /* 0x050fee0000081054 */
[----:B------:R-:W-:Y:S01]  /*6d1d0*/  STL.64 [R1+0xa90], R20 ;  /* 0x000a901401007387 */ /* 0x000fe20000100a00 */
[----:B------:R1:W-:Y:S02]  /*6d1e0*/  STL.64 [R1+0xa98], R22 ;  /* 0x000a981601007387 */ /* 0x0003e40000100a00 */
[C---:B-1----:R-:W-:Y:S05]  /*6d1f0*/  HMMA.1688.F32.TF32 R20, R16.reuse, R170, R80 ;  /* 0x000000aa1014723c */ /* 0x042fea0000081050 */
[----:B------:R-:W-:Y:S01]  /*6d200*/  STL.64 [R1+0xa80], R88 ;  /* 0x000a805801007387 */ /* 0x000fe20000100a00 */
[----:B------:R-:W-:Y:S02]  /*6d210*/  STL.64 [R1+0xa88], R90 ;  /* 0x000a885a01007387 */ /* 0x000fe40000100a00 */
[C---:B------:R-:W-:Y:S05]  /*6d220*/  HMMA.1688.F32.TF32 R80, R16.reuse, R166, R76 ;  /* 0x000000a61050723c */ /* 0x040fea000008104c */
[----:B------:R-:W-:Y:S01]  /*6d230*/  STL.64 [R1+0xa70], R84 ;  /* 0x000a705401007387 */ /* 0x000fe20000100a00 */
[----:B------:R-:W-:Y:S02]  /*6d240*/  STL.64 [R1+0xa78], R86 ;  /* 0x000a785601007387 */ /* 0x000fe40000100a00 */
[C---:B------:R-:W-:Y:S07]  /*6d250*/  HMMA.1688.F32.TF32 R76, R16.reuse, R162, R28 ;  /* 0x000000a2104c723c */ /* 0x040fee000008101c */
[----:B------:R-:W-:Y:S01]  /*6d260*/  STL.64 [R1+0xa60], R20 ;  /* 0x000a601401007387 */ /* 0x000fe20000100a00 */
[----:B------:R1:W-:Y:S02]  /*6d270*/  STL.64 [R1+0xa68], R22 ;  /* 0x000a681601007387 */ /* 0x0003e40000100a00 */
[C---:B-1----:R-:W-:Y:S05]  /*6d280*/  HMMA.1688.F32.TF32 R20, R16.reuse, R158, R24 ;  /* 0x0000009e1014723c */ /* 0x042fea0000081018 */
[----:B------:R-:W-:Y:S01]  /*6d290*/  STL.64 [R1+0xa50], R80 ;  /* 0x000a505001007387 */ /* 0x000fe20000100a00 */
[----:B------:R-:W-:Y:S02]  /*6d2a0*/  STL.64 [R1+0xa58], R82 ;  /* 0x000a585201007387 */ /* 0x000fe40000100a00 */
[----:B------:R-:W2:Y:S05]  /*6d2b0*/  LDL.LU R28, [R1+0x1810] ;  /* 0x00181000011c7983 */ /* 0x000eaa0000300800 */
[----:B------:R-:W-:Y:S01]  /*6d2c0*/  STL.64 [R1+0xa40], R76 ;  /* 0x000a404c01007387 */ /* 0x000fe20000100a00 */
[----:B------:R-:W-:Y:S09]  /*6d2d0*/  STL.64 [R1+0xa48], R78 ;  /* 0x000a484e01007387 */ /* 0x000ff20000100a00 */
        /* <DEDUP_REMOVED lines=9> */
[C---:B------:R-:W-:Y:S08]  /*6d370*/  HMMA.1688.F32.TF32 R72, R16.reuse, R154, R72 ;  /* 0x0000009a1048723c */ /* 0x040ff00000081048 */
[C---:B-1----:R-:W-:Y:S08]  /*6d380*/  HMMA.1688.F32.TF32 R20, R16.reuse, R150, R68 ;  /* 0x000000961014723c */ /* 0x042ff00000081044 */
[C---:B------:R-:W-:Y:S08]  /*6d390*/  HMMA.1688.F32.TF32 R64, R16.reuse, R146, R64 ;  /* 0x000000921040723c */ /* 0x040ff00000081040 */
[C---:B------:R-:W-:Y:S01]  /*6d3a0*/  HMMA.1688.F32.TF32 R60, R16.reuse, R142, R60 ;  /* 0x0000008e103c723c */ /* 0x040fe2000008103c */
[----:B------:R-:W-:Y:S01]  /*6d3b0*/  STL.64 [R1+0xa20], R72 ;  /* 0x000a204801007387 */ /* 0x000fe20000100a00 */
[----:B------:R-:W-:Y:S05]  /*6d3c0*/  STL.64 [R1+0xa28], R74 ;  /* 0x000a284a01007387 */ /* 0x000fea0000100a00 */
[----:B------:R-:W-:Y:S02]  /*6d3d0*/  STL.64 [R1+0xa10], R20 ;  /* 0x000a101401007387 */ /* 0x000fe40000100a00 */
[----:B------:R1:W-:Y:S02]  /*6d3e0*/  STL.64 [R1+0xa18], R22 ;  /* 0x000a181601007387 */ /* 0x0003e40000100a00 */
[C---:B-1----:R-:W-:Y:S04]  /*6d3f0*/  HMMA.1688.F32.TF32 R20, R16.reuse, R138, R56 ;  /* 0x0000008a1014723c */ /* 0x042fe80000081038 */
[----:B------:R-:W-:Y:S01]  /*6d400*/  STL.64 [R1+0xa00], R64 ;  /* 0x000a004001007387 */ /* 0x000fe20000100a00 */
[----:B------:R-:W-:Y:S03]  /*6d410*/  STL.64 [R1+0xa08], R66 ;  /* 0x000a084201007387 */ /* 0x000fe60000100a00 */
[C---:B------:R-:W-:Y:S04]  /*6d420*/  HMMA.1688.F32.TF32 R52, R16.reuse, R134, R52 ;  /* 0x000000861034723c */ /* 0x040fe80000081034 */
[----:B------:R-:W-:Y:S01]  /*6d430*/  STL.64 [R1+0x9f0], R60 ;  /* 0x0009f03c01007387 */ /* 0x000fe20000100a00 */
[----:B------:R-:W-:Y:S03]  /*6d440*/  STL.64 [R1+0x9f8], R62 ;  /* 0x0009f83e01007387 */ /* 0x000fe60000100a00 */
[C---:B------:R-:W-:Y:S07]  /*6d450*/  HMMA.1688.F32.TF32 R48, R16.reuse, R130, R48 ;  /* 0x000000821030723c */ /* 0x040fee0000081030 */
        /* <DEDUP_REMOVED lines=11> */
[C---:B-1----:R-:W-:Y:S08]  /*6d510*/  HMMA.1688.F32.TF32 R20, R16.reuse, R114, R32 ;  /* 0x000000721014723c */ /* 0x042ff00000081020 */
[----:B------:R-:W-:Y:S01]  /*6d520*/  HMMA.1688.F32.TF32 R16, R16, R110, R248 ;  /* 0x0000006e1010723c */ /* 0x000fe200000810f8 */
[----:B------:R1:W-:Y:S01]  /*6d530*/  STL.64 [R1+0x9a0], R40 ;  /* 0x0009a02801007387 */ /* 0x0003e20000100a00 */
[----:B------:R4:W-:Y:S03]  /*6d540*/  STL.64 [R1+0x9a8], R42 ;  /* 0x0009a82a01007387 */ /* 0x0009e60000100a00 */
[----:B------:R1:W-:Y:S02]  /*6d550*/  STL.64 [R1+0x990], R36 ;  /* 0x0009902401007387 */ /* 0x0003e40000100a00 */
[----:B------:R1:W-:Y:S01]  /*6d560*/  STL.64 [R1+0x998], R38 ;  /* 0x0009982601007387 */ /* 0x0003e20000100a00 */
[----:B------:R-:W3:Y:S07]  /*6d570*/  LDL.LU R32, [R1+0x1790] ;  /* 0x0017900001207983 */ /* 0x000eee0000300800 */
[----:B------:R-:W-:Y:S01]  /*6d580*/  STL.64 [R1+0x980], R20 ;  /* 0x0009801401007387 */ /* 0x000fe20000100a00 */
[----:B------:R2:W-:Y:S07]  /*6d590*/  STL.64 [R1+0x988], R22 ;  /* 0x0009881601007387 */ /* 0x0005ee0000100a00 */
[----:B------:R-:W-:Y:S02]  /*6d5a0*/  STL.64 [R1+0x910], R16 ;  /* 0x0009101001007387 */ /* 0x000fe40000100a00 */
[----:B------:R2:W-:Y:S01]  /*6d5b0*/  STL.64 [R1+0x918], R18 ;  /* 0x0009181201007387 */ /* 0x0005e20000100a00 */
[----:B------:R-:W3:Y:S01]  /*6d5c0*/  LDL.LU R33, [R1+0x1794] ;  /* 0x0017940001217983 */ /* 0x000ee20000300800 */
[----:B------:R-:W3:Y:S02]  /*6d5d0*/  LDL.LU R34, [R1+0x1798] ;  /* 0x0017980001227983 */ /* 0x000ee40000300800 */
[----:B------:R-:W3:Y:S02]  /*6d5e0*/  LDL.LU R35, [R1+0x179c] ;  /* 0x00179c0001237983 */ /* 0x000ee40000300800 */
[----:B-1----:R-:W3:Y:S01]  /*6d5f0*/  LDL.LU R40, [R1+0x17d0] ;  /* 0x0017d00001287983 */ /* 0x002ee20000300800 */
[----:B------:R-:W3:Y:S01]  /*6d600*/  LDL.LU R41, [R1+0x17d4] ;  /* 0x0017d40001297983 */ /* 0x000ee20000300800 */
[----:B----4-:R-:W3:Y:S02]  /*6d610*/  LDL.LU R42, [R1+0x17d8] ;  /* 0x0017d800012a7983 */ /* 0x010ee40000300800 */
[----:B------:R-:W3:Y:S02]  /*6d620*/  LDL.LU R43, [R1+0x17dc] ;  /* 0x0017dc00012b7983 */ /* 0x000ee40000300800 */
        /* <DEDUP_REMOVED lines=8> */
[----:B------:R-:W-:Y:S01]  /*6d6b0*/  STL.64 [R1+0x4c38], R224 ;  /* 0x004c38e001007387 */ /* 0x000fe20000100a00 */
[C---:B--2---:R-:W-:Y:S08]  /*6d6c0*/  HMMA.1688.F32.TF32 R20, R240.reuse, R226, R28 ;  /* 0x000000e2f014723c */ /* 0x044ff0000008101c */
[C---:B------:R-:W-:Y:S11]  /*6d6d0*/  HMMA.1688.F32.TF32 R16, R240.reuse, R222, R24 ;  /* 0x000000def010723c */ /* 0x040ff60000081018 */
[----:B------:R-:W-:Y:S04]  /*6d6e0*/  @!UPT UIADD3 URZ, URZ, URZ, URZ ;  /* 0x0000003f3f3ff290 */ /* 0x000fe8000fffe03f */
[----:B------:R-:W-:Y:S01]  /*6d6f0*/  STL.64 [R1+0x900], R20 ;  /* 0x0009001401007387 */ /* 0x000fe20000100a00 */
[----:B------:R3:W-:Y:S02]  /*6d700*/  STL.64 [R1+0x908], R22 ;  /* 0x0009081601007387 */ /* 0x0007e40000100a00 */
[----:B------:R-:W2:Y:S05]  /*6d710*/  LDL.LU R28, [R1+0x16f0] ;  /* 0x0016f000011c7983 */ /* 0x000eaa0000300800 */
[----:B------:R-:W-:Y:S01]  /*6d720*/  STL.64 [R1+0x8f0], R16 ;  /* 0x0008f01001007387 */ /* 0x000fe20000100a00 */
[----:B------:R4:W-:Y:S01]  /*6d730*/  STL.64 [R1+0x8f8], R18 ;  /* 0x0008f81201007387 */ /* 0x0009e20000100a00 */
        /* <DEDUP_REMOVED lines=19> */
[----:B------:R-:W-:Y:S01]  /*6d870*/  STL.64 [R1+0x4c40], R220 ;  /* 0x004c40dc01007387 */ /* 0x000fe20000100a00 */
[----:B------:R-:W-:Y:S01]  /*6d880*/  STL.64 [R1+0x4c48], R216 ;  /* 0x004c48d801007387 */ /* 0x000fe20000100a00 */
[C---:B---3--:R-:W-:Y:S08]  /*6d890*/  HMMA.1688.F32.TF32 R20, R240.reuse, R218, R40 ;  /* 0x000000daf014723c */ /* 0x048ff00000081028 */
[C---:B----4-:R-:W-:Y:S11]  /*6d8a0*/  HMMA.1688.F32.TF32 R16, R240.reuse, R214, R36 ;  /* 0x000000d6f010723c */ /* 0x050ff60000081024 */
[----:B------:R-:W-:Y:S04]  /*6d8b0*/  @!UPT UIADD3 URZ, URZ, URZ, URZ ;  /* 0x0000003f3f3ff290 */ /* 0x000fe8000fffe03f */
[----:B------:R-:W-:Y:S01]  /*6d8c0*/  STL.64 [R1+0x8e0], R20 ;  /* 0x0008e01401007387 */ /* 0x000fe20000100a00 */
[----:B------:R1:W-:Y:S02]  /*6d8d0*/  STL.64 [R1+0x8e8], R22 ;  /* 0x0008e81601007387 */ /* 0x0003e40000100a00 */
[----:B------:R-:W-:Y:S05]  /*6d8e0*/  STL.64 [R1+0x4c50], R212 ;  /* 0x004c50d401007387 */ /* 0x000fea0000100a00 */
[----:B------:R-:W-:Y:S04]  /*6d8f0*/  STL.64 [R1+0x770], R16 ;  /* 0x0007701001007387 */ /* 0x000fe80000100a00 */
[----:B------:R3:W-:Y:S01]  /*6d900*/  STL.64 [R1+0x778], R18 ;  /* 0x0007781201007387 */ /* 0x0007e20000100a00 */
[C---:B-1----:R-:W-:Y:S08]  /*6d910*/  HMMA.1688.F32.TF32 R20, R240.reuse, R210, R32 ;  /* 0x000000d2f014723c */ /* 0x042ff00000081020 */
[C---:B---3--:R-:W-:Y:S01]  /*6d920*/  HMMA.1688.F32.TF32 R16, R240.reuse, R206, R248 ;  /* 0x000000cef010723c */ /* 0x048fe200000810f8 */
[----:B------:R-:W-:Y:S11]  /*6d930*/  STL.64 [R1+0x4c58], R208 ;  /* 0x004c58d001007387 */ /* 0x000ff60000100a00 */
[----:B------:R-:W-:Y:S03]  /*6d940*/  @!UPT UIADD3 URZ, URZ, URZ, URZ ;  /* 0x0000003f3f3ff290 */ /* 0x000fe6000fffe03f */
[----:B------:R-:W-:Y:S01]  /*6d950*/  STL.64 [R1+0x750], R20 ;  /* 0x0007501401007387 */ /* 0x000fe20000100a00 */
[----:B------:R1:W-:Y:S02]  /*6d960*/  STL.64 [R1+0x758], R22 ;  /* 0x0007581601007387 */ /* 0x0003e40000100a00 */
[----:B------:R-:W3:Y:S05]  /*6d970*/  LDL.LU R32, [R1+0x15e0] ;  /* 0x0015e00001207983 */ /* 0x000eea0000300800 */
[----:B------:R-:W-:Y:S01]  /*6d980*/  STL.64 [R1+0x740], R16 ;  /* 0x0007401001007387 */ /* 0x000fe20000100a00 */
[----:B------:R4:W-:Y:S01]  /*6d990*/  STL.64 [R1+0x748], R18 ;  /* 0x0007481201007387 */ /* 0x0009e20000100a00 */
        /* <DEDUP_REMOVED lines=15> */
[----:B------:R-:W-:Y:S01]  /*6da90*/  STL.64 [R1+0x4c60], R204 ;  /* 0x004c60cc01007387 */ /* 0x000fe20000100a00 */
[C---:B--2---:R-:W-:Y:S08]  /*6daa0*/  HMMA.1688.F32.TF32 R52, R240.reuse, R14, R52 ;  /* 0x0000000ef034723c */ /* 0x044ff00000081034 */
[C---:B-1----:R-:W-:Y:S08]  /*6dab0*/  HMMA.1688.F32.TF32 R20, R240.reuse, R10, R48 ;  /* 0x0000000af014723c */ /* 0x042ff00000081030 */
[----:B----4-:R-:W-:Y:S01]  /*6dac0*/  HMMA.1688.F32.TF32 R16, R240, R202, R44 ;  /* 0x000000caf010723c */ /* 0x010fe2000008102c */
        /* <DEDUP_REMOVED lines=9> */
[----:B------:R-:W-:Y:S01]  /*6db60*/  IMAD.MOV.U32 R63, RZ, RZ, R140 ;  /* 0x000000ffff3f7224 */ /* 0x000fe200078e008c */
[----:B------:R-:W-:Y:S04]  /*6db70*/  LDS R10, [R3+0x12080] ;  /* 0x01208000030a7984 */ /* 0x000fe80000000800 */
[----:B------:R-:W-:Y:S04]  /*6db80*/  LDS R11, [R4+0x12080] ;  /* 0x01208000040b7984 */ /* 0x000fe80000000800 */
[----:B------:R-:W-:Y:S04]  /*6db90*/  LDS R14, [R3+0x12100] ;  /* 0x01210000030e7984 */ /* 0x000fe80000000800 */
[----:B------:R-:W-:Y:S04]  /*6dba0*/  LDS R15, [R4+0x12100] ;  /* 0x01210000040f7984 */ /* 0x000fe80000000800 */
[----:B------:R-:W-:Y:S01]  /*6dbb0*/  STL.64 [R1+0x730], R52 ;  /* 0x0007303401007387 */ /* 0x000fe20000100a00 */
[----:B------:R-:W-:Y:S02]  /*6dbc0*/  STL.64 [R1+0x738], R54 ;  /* 0x0007383601007387 */ /* 0x000fe40000100a00 */
[----:B------:R-:W-:Y:S02]  /*6dbd0*/  STL.64 [R1+0x4c68], R200 ;  /* 0x004c68c801007387 */ /* 0x000fe40000100a00 */
[----:B------:R-:W-:Y:S01]  /*6dbe0*/  STL.64 [R1+0x720], R20 ;  /* 0x0007201401007387 */ /* 0x000fe20000100a00 */
[----:B------:R1:W-:Y:S01]  /*6dbf0*/  STL.64 [R1+0x728], R22 ;  /* 0x0007281601007387 */ /* 0x0003e20000100a00 */
[----:B------:R-:W-:Y:S02]  /*6dc00*/  STL.64 [R1+0x710], R16 ;  /* 0x0007101001007387 */ /* 0x000fe40000100a00 */
[----:B------:R2:W-:Y:S01]  /*6dc10*/  STL.64 [R1+0x718], R18 ;  /* 0x0007181201007387 */ /* 0x0005e20000100a00 */
[C---:B-1----:R-:W-:Y:S08]  /*6dc20*/  HMMA.1688.F32.TF32 R20, R240.reuse, R198, R28 ;  /* 0x000000c6f014723c */ /* 0x042ff0000008101c */
[----:B--2---:R-:W-:Y:S01]  /*6dc30*/  HMMA.1688.F32.TF32 R16, R240, R194, R24 ;  /* 0x000000c2f010723c */ /* 0x004fe20000081018 */
[----:B------:R-:W-:Y:S11]  /*6dc40*/  STL.64 [R1+0x4c70], R196 ;  /* 0x004c70c401007387 */ /* 0x000ff60000100a00 */
[----:B------:R-:W-:Y:S03]  /*6dc50*/  @!UPT UIADD3 URZ, URZ, URZ, URZ ;  /* 0x0000003f3f3ff290 */ /* 0x000fe6000fffe03f */
        /* <DEDUP_REMOVED lines=8> */
[----:B------:R-:W4:Y:S01]  /*6dce0*/  LDL.LU R52, [R1+0x2a00] ;  /* 0x002a000001347983 */ /* 0x000f220000300800 */
[----:B------:R-:W4:Y:S02]  /*6dcf0*/  LDL.LU R53, [R1+0x2a04] ;  /* 0x002a040001357983 */ /* 0x000f240000300800 */
[----:B------:R-:W4:Y:S02]  /*6dd00*/  LDL.LU R54, [R1+0x2a08] ;  /* 0x002a080001367983 */ /* 0x000f240000300800 */
[----:B------:R-:W4:Y:S01]  /*6dd10*/  LDL.LU R55, [R1+0x2a0c] ;  /* 0x002a0c0001377983 */ /* 0x000f220000300800 */
[----:B------:R-:W2:Y:S01]  /*6dd20*/  LDL.LU R48, [R1+0x29f0] ;  /* 0x0029f00001307983 */ /* 0x000ea20000300800 */
[----:B------:R-:W2:Y:S02]  /*6dd30*/  LDL.LU R49, [R1+0x29f4] ;  /* 0x0029f40001317983 */ /* 0x000ea40000300800 */
[----:B------:R-:W2:Y:S02]  /*6dd40*/  LDL.LU R50, [R1+0x29f8] ;  /* 0x0029f80001327983 */ /* 0x000ea40000300800 */
[----:B------:R-:W2:Y:S01]  /*6dd50*/  LDL.LU R51, [R1+0x29fc] ;  /* 0x0029fc0001337983 */ /* 0x000ea20000300800 */
[----:B------:R-:W2:Y:S01]  /*6dd60*/  LDL.LU R24, [R1+0x29d0] ;  /* 0x0029d00001187983 */ /* 0x000ea20000300800 */
[----:B------:R-:W2:Y:S02]  /*6dd70*/  LDL.LU R25, [R1+0x29d4] ;  /* 0x0029d40001197983 */ /* 0x000ea40000300800 */
[----:B------:R-:W2:Y:S02]  /*6dd80*/  LDL.LU R26, [R1+0x29d8] ;  /* 0x0029d800011a7983 */ /* 0x000ea40000300800 */
[----:B------:R-:W-:-:S02]  /*6dd90*/  IMAD.MOV.U32 R27, RZ, RZ, R6 ;  /* 0x000000ffff1b7224 */ /* 0x000fc400078e0006 */
[----:B------:R-:W2:Y:S01]  /*6dda0*/  LDL.LU R6, [R1+0x4d14] ;  /* 0x004d140001067983 */ /* 0x000ea20000300800 */
[----:B------:R-:W-:Y:S02]  /*6ddb0*/  STL.64 [R1+0x4c78], R192 ;  /* 0x004c78c001007387 */ /* 0x000fe40000100a00 */
[----:B------:R-:W-:Y:S01]  /*6ddc0*/  STL.64 [R1+0x4c80], R188 ;  /* 0x004c80bc01007387 */ /* 0x000fe20000100a00 */
[C---:B---3--:R-:W-:Y:S08]  /*6ddd0*/  HMMA.1688.F32.TF32 R20, R240.reuse, R190, R40 ;  /* 0x000000bef014723c */ /* 0x048ff00000081028 */
[C---:B-1----:R-:W-:Y:S11]  /*6dde0*/  HMMA.1688.F32.TF32 R16, R240.reuse, R186, R36 ;  /* 0x000000baf010723c */ /* 0x042ff60000081024 */
[----:B------:R-:W-:Y:S04]  /*6ddf0*/  @!UPT UIADD3 URZ, URZ, URZ, URZ ;  /* 0x0000003f3f3ff290 */ /* 0x000fe8000fffe03f */
[----:B------:R-:W-:Y:S01]  /*6de00*/  STL.64 [R1+0x6e0], R20 ;  /* 0x0006e01401007387 */ /* 0x000fe20000100a00 */
[----:B------:R1:W-:Y:S02]  /*6de10*/  STL.64 [R1+0x6e8], R22 ;  /* 0x0006e81601007387 */ /* 0x0003e40000100a00 */
[----:B------:R-:W-:Y:S05]  /*6de20*/  STL.64 [R1+0x4c88], R184 ;  /* 0x004c88b801007387 */ /* 0x000fea0000100a00 */
[----:B------:R-:W-:Y:S01]  /*6de30*/  STL.64 [R1+0x6d0], R16 ;  /* 0x0006d01001007387 */ /* 0x000fe20000100a00 */
[----:B------:R3:W-:Y:S01]  /*6de40*/  STL.64 [R1+0x6d8], R18 ;  /* 0x0006d81201007387 */ /* 0x0007e20000100a00 */
[C---:B-1----:R-:W-:Y:S08]  /*6de50*/  HMMA.1688.F32.TF32 R20, R240.reuse, R182, R32 ;  /* 0x000000b6f014723c */ /* 0x042ff00000081020 */
[C---:B---3--:R-:W-:Y:S01]  /*6de60*/  HMMA.1688.F32.TF32 R16, R240.reuse, R178, R248 ;  /* 0x000000b2f010723c */ /* 0x048fe200000810f8 */
[----:B------:R-:W-:Y:S04]  /*6de70*/  STL.64 [R1+0x4c90], R180 ;  /* 0x004c90b401007387 */ /* 0x000fe80000100a00 */
[----:B------:R-:W-:Y:S04]  /*6de80*/  LDS R248, [R3+0x10000] ;  /* 0x0100000003f87984 */ /* 0x000fe80000000800 */
[----:B------:R-:W-:Y:S04]  /*6de90*/  LDS R250, [R3+0x12000] ;  /* 0x0120000003fa7984 */ /* 0x000fe80000000800 */
[----:B------:R-:W-:Y:S04]  /*6dea0*/  LDS R249, [R4+0x10000] ;  /* 0x0100000004f97984 */ /* 0x000fe80000000800 */
[----:B------:R-:W-:Y:S04]  /*6deb0*/  LDS R251, [R4+0x12000] ;  /* 0x0120000004fb7984 */ /* 0x000fe80000000800 */
[----:B------:R-:W-:Y:S01]  /*6dec0*/  STL.64 [R1+0x6c0], R20 ;  /* 0x0006c01401007387 */ /* 0x000fe20000100a00 */
[----:B------:R4:W-:Y:S02]  /*6ded0*/  STL.64 [R1+0x6c8], R22 ;  /* 0x0006c81601007387 */ /* 0x0009e40000100a00 */
[----:B------:R-:W-:Y:S02]  /*6dee0*/  STL.64 [R1+0x4c98], R176 ;  /* 0x004c98b001007387 */ /* 0x000fe40000100a00 */
[----:B------:R-:W-:Y:S01]  /*6def0*/  STL.64 [R1+0x6b0], R16 ;  /* 0x0006b01001007387 */ /* 0x000fe20000100a00 */
[----:B------:R1:W-:Y:S04]  /*6df00*/  STL.64 [R1+0x6b8], R18 ;  /* 0x0006b81201007387 */ /* 0x0003e80000100a00 */
[----:B--2---:R-:W2:Y:S04]  /*6df10*/  LDSM.16.M88.4 R44, [R6+0x40080] ;  /* 0x04008000062c783b */ /* 0x004ea80000000200 */
[----:B------:R-:W3:Y:S04]  /*6df20*/  LDSM.16.M88.4 R40, [R6+0x41080] ;  /* 0x041080000628783b */ /* 0x000ee80000000200 */
[----:B------:R-:W3:Y:S04]  /*6df30*/  LDSM.16.M88.4 R36, [R6+0x42080] ;  /* 0x042080000624783b */ /* 0x000ee80000000200 */
[----:B------:R-:W3:Y:S01]  /*6df40*/  LDSM.16.M88.4 R32, [R6+0x43080] ;  /* 0x043080000620783b */ /* 0x000ee20000000200 */
[C---:B----4-:R-:W-:Y:S08]  /*6df50*/  HMMA.1688.F32.TF32 R20, R240.reuse, R174, R52 ;  /* 0x000000aef014723c */ /* 0x050ff00000081034 */
[C---:B-1----:R-:W-:Y:S01]  /*6df60*/  HMMA.1688.F32.TF32 R16, R240.reuse, R170, R48 ;  /* 0x000000aaf010723c */ /* 0x042fe20000081030 */
[----:B------:R-:W-:Y:S04]  /*6df70*/  LDSM.16.M88.4 R104, [R6+0x51080] ;  /* 0x051080000668783b */ /* 0x000fe80000000200 */
[----:B------:R-:W-:Y:S04]  /*6df80*/  LDSM.16.M88.4 R100, [R6+0x52080] ;  /* 0x052080000664783b */ /* 0x000fe80000000200 */
[----:B------:R-:W-:Y:S04]  /*6df90*/  LDSM.16.M88.4 R96, [R6+0x53080] ;  /* 0x053080000660783b */ /* 0x000fe80000000200 */
[----:B------:R-:W-:Y:S04]  /*6dfa0*/  LDSM.16.M88.4 R92, [R6+0x54080] ;  /* 0x05408000065c783b */ /* 0x000fe80000000200 */
[----:B--2---:R-:W-:Y:S01]  /*6dfb0*/  STL [R1+0x4aa4], R46 ;  /* 0x004aa42e01007387 */ /* 0x004fe20000100800 */
[----:B------:R-:W-:Y:S02]  /*6dfc0*/  STL [R1+0x4aa0], R47 ;  /* 0x004aa02f01007387 */ /* 0x000fe40000100800 */
[----:B---3--:R-:W-:Y:S02]  /*6dfd0*/  STL [R1+0x4a98], R42 ;  /* 0x004a982a01007387 */ /* 0x008fe40000100800 */
[----:B------:R-:W-:Y:S01]  /*6dfe0*/  STL [R1+0x4a94], R43 ;  /* 0x004a942b01007387 */ /* 0x000fe20000100800 */
[----:B------:R-:W-:Y:S01]  /*6dff0*/  STL [R1+0x4a8c], R38 ;  /* 0x004a8c2601007387 */ /* 0x000fe20000100800 */
[----:B------:R-:W-:Y:S02]  /*6e000*/  STL [R1+0x4a88], R39 ;  /* 0x004a882701007387 */ /* 0x000fe40000100800 */
[----:B------:R-:W-:Y:S02]  /*6e010*/  STL [R1+0x4a9c], R34 ;  /* 0x004a9c2201007387 */ /* 0x000fe40000100800 */
[----:B------:R-:W-:Y:S01]  /*6e020*/  STL [R1+0x4a90], R35 ;  /* 0x004a902301007387 */ /* 0x000fe20000100800 */
[----:B------:R-:W-:Y:S01]  /*6e030*/  STL.64 [R1+0x4ca0], R172 ;  /* 0x004ca0ac01007387 */ /* 0x000fe20000100a00 */
[----:B------:R-:W-:Y:S02]  /*6e040*/  STL.64 [R1+0x6a0], R20 ;  /* 0x0006a01401007387 */ /* 0x000fe40000100a00 */
[----:B------:R1:W-:Y:S02]  /*6e050*/  STL.64 [R1+0x6a8], R22 ;  /* 0x0006a81601007387 */ /* 0x0003e40000100a00 */
[----:B------:R-:W-:Y:S01]  /*6e060*/  STL.64 [R1+0x4ca8], R168 ;  /* 0x004ca8a801007387 */ /* 0x000fe20000100a00 */
[----:B------:R-:W-:Y:S01]  /*6e070*/  STL.64 [R1+0x690], R16 ;  /* 0x0006901001007387 */ /* 0x000fe20000100a00 */
        /* <DEDUP_REMOVED lines=10> */
[----:B------:R-:W4:Y:S02]  /*6e120*/  LDL.LU R153, [R1+0x4d0c] ;  /* 0x004d0c0001997983 */ /* 0x000f240000300800 */
[----:B------:R-:W2:Y:S02]  /*6e130*/  LDL.LU R157, [R1+0x4d08] ;  /* 0x004d0800019d7983 */ /* 0x000ea40000300800 */
[----:B------:R-:W3:Y:S01]  /*6e140*/  LDL.LU R156, [R1+0x4d04] ;  /* 0x004d0400019c7983 */ /* 0x000ee20000300800 */
[----:B------:R-:W4:Y:S01]  /*6e150*/  LDL.LU R68, [R1+0x2940] ;  /* 0x0029400001447983 */ /* 0x000f220000300800 */
[----:B------:R-:W4:Y:S02]  /*6e160*/  LDL.LU R69, [R1+0x2944] ;  /* 0x0029440001457983 */ /* 0x000f240000300800 */
[----:B------:R-:W4:Y:S02]  /*6e170*/  LDL.LU R70, [R1+0x2948] ;  /* 0x0029480001467983 */ /* 0x000f240000300800 */
[----:B------:R-:W4:Y:S01]  /*6e180*/  LDL.LU R71, [R1+0x294c] ;  /* 0x00294c0001477983 */ /* 0x000f220000300800 */
[----:B------:R-:W4:Y:S01]  /*6e190*/  LDL.LU R72, [R1+0x2950] ;  /* 0x0029500001487983 */ /* 0x000f220000300800 */
[----:B------:R-:W4:Y:S01]  /*6e1a0*/  LDL.LU R73, [R1+0x2954] ;  /* 0x0029540001497983 */ /* 0x000f220000300800 */
[----:B--2---:R-:W-:Y:S01]  /*6e1b0*/  MOV R75, R157 ;  /* 0x0000009d004b7202 */ /* 0x004fe20000000f00 */
[----:B---3--:R-:W-:-:S02]  /*6e1c0*/  IMAD.MOV.U32 R74, RZ, RZ, R156 ;  /* 0x000000ffff4a7224 */ /* 0x008fc400078e009c */
[----:B------:R-:W2:Y:S01]  /*6e1d0*/  LDL.LU R156, [R1+0x4d00] ;  /* 0x004d0000019c7983 */ /* 0x000ea20000300800 */
[----:B------:R-:W3:Y:S02]  /*6e1e0*/  LDL.LU R157, [R1+0x4cfc] ;  /* 0x004cfc00019d7983 */ /* 0x000ee40000300800 */
[----:B------:R-:W2:Y:S02]  /*6e1f0*/  LDL.LU R24, [R1+0x2980] ;  /* 0x0029800001187983 */ /* 0x000ea40000300800 */
[----:B------:R-:W2:Y:S01]  /*6e200*/  LDL.LU R25, [R1+0x2984] ;  /* 0x0029840001197983 */ /* 0x000ea20000300800 */
[----:B------:R-:W2:Y:S01]  /*6e210*/  LDL.LU R26, [R1+0x2988] ;  /* 0x00298800011a7983 */ /* 0x000ea20000300800 */
[----:B------:R-:W2:Y:S02]  /*6e220*/  LDL.LU R27, [R1+0x298c] ;  /* 0x00298c00011b7983 */ /* 0x000ea40000300800 */
[----:B------:R-:W1:Y:S02]  /*6e230*/  LDL.LU R48, [R1+0x29c0] ;  /* 0x0029c00001307983 */ /* 0x000e640000300800 */
[----:B------:R-:W1:Y:S01]  /*6e240*/  LDL.LU R49, [R1+0x29c4] ;  /* 0x0029c40001317983 */ /* 0x000e620000300800 */
[----:B------:R-:W1:Y:S01]  /*6e250*/  LDL.LU R50, [R1+0x29c8] ;  /* 0x0029c80001327983 */ /* 0x000e620000300800 */
[----:B------:R-:W1:Y:S02]  /*6e260*/  LDL.LU R51, [R1+0x29cc] ;  /* 0x0029cc0001337983 */ /* 0x000e640000300800 */
        /* <DEDUP_REMOVED lines=19> */
[----:B----4-:R-:W-:-:S02]  /*6e3a0*/  IMAD.MOV.U32 R64, RZ, RZ, R153 ;  /* 0x000000ffff407224 */ /* 0x010fc400078e0099 */
[----:B------:R-:W-:Y:S01]  /*6e3b0*/  IMAD.MOV.U32 R65, RZ, RZ, R152 ;  /* 0x000000ffff417224 */ /* 0x000fe200078e0098 */
[----:B------:R-:W-:Y:S01]  /*6e3c0*/  HMMA.1688.F32.TF32 R72, R240, R130, R72 ;  /* 0x00000082f048723c */ /* 0x000fe20000081048 */
[----:B------:R-:W-:Y:S02]  /*6e3d0*/  IMAD.MOV.U32 R52, RZ, RZ, R137 ;  /* 0x000000ffff347224 */ /* 0x000fe400078e0089 */
[----:B------:R-:W-:Y:S02]  /*6e3e0*/  IMAD.MOV.U32 R53, RZ, RZ, R136 ;  /* 0x000000ffff357224 */ /* 0x000fe400078e0088 */
[----:B------:R-:W-:Y:S01]  /*6e3f0*/  IMAD.MOV.U32 R54, RZ, RZ, R133 ;  /* 0x000000ffff367224 */ /* 0x000fe200078e0085 */
[----:B------:R-:W-:Y:S02]  /*6e400*/  MOV R55, R132 ;  /* 0x0000008400377202 */ /* 0x000fe40000000f00 */
[----:B------:R-:W-:Y:S08]  /*6e410*/  HMMA.1688.F32.TF32 R236, R248, R44, R236 ;  /* 0x0000002cf8ec723c */ /* 0x000ff000000810ec */
[C---:B-1----:R-:W-:Y:S08]  /*6e420*/  HMMA.1688.F32.TF32 R20, R240.reuse, R158, R48 ;  /* 0x0000009ef014723c */ /* 0x042ff00000081030 */
[----:B--2---:R-:W-:Y:S01]  /*6e430*/  HMMA.1688.F32.TF32 R16, R240, R154, R28 ;  /* 0x0000009af010723c */ /* 0x004fe2000008101c */
[----:B---3--:R-:W-:-:S02]  /*6e440*/  IMAD.MOV.U32 R82, RZ, RZ, R157 ;  /* 0x000000ffff527224 */ /* 0x008fc400078e009d */
[----:B------:R-:W-:Y:S01]  /*6e450*/  IMAD.MOV.U32 R83, RZ, RZ, R156 ;  /* 0x000000ffff537224 */ /* 0x000fe200078e009c */
[----:B------:R-:W1:Y:S04]  /*6e460*/  LDSM.16.M88.4 R152, [R6+0x45080] ;  /* 0x045080000698783b */ /* 0x000e680000000200 */
[----:B------:R-:W-:Y:S01]  /*6e470*/  LDSM.16.M88.4 R156, [R6+0x44080] ;  /* 0x04408000069c783b */ /* 0x000fe20000000200 */
[----:B------:R-:W-:Y:S06]  /*6e480*/  HMMA.1688.F32.TF32 R88, R240, R150, R228 ;  /* 0x00000096f058723c */ /* 0x000fec00000810e4 */
[----:B------:R-:W-:Y:S01]  /*6e490*/  STL.64 [R1+0x660], R20 ;  /* 0x0006601401007387 */ /* 0x000fe20000100a00 */
[----:B------:R2:W-:Y:S07]  /*6e4a0*/  STL.64 [R1+0x668], R22 ;  /* 0x0006681601007387 */ /* 0x0005ee0000100a00 */
[----:B------:R-:W-:Y:S01]  /*6e4b0*/  STL.64 [R1+0x650], R16 ;  /* 0x0006501001007387 */ /* 0x000fe20000100a00 */
[----:B------:R3:W-:Y:S02]  /*6e4c0*/  STL.64 [R1+0x658], R18 ;  /* 0x0006581201007387 */ /* 0x0007e40000100a00 */
[----:B------:R-:W-:-:S02]  /*6e4d0*/  IMAD.MOV.U32 R28, RZ, RZ, R121 ;  /* 0x000000ffff1c7224 */ /* 0x000fc400078e0079 */
[----:B------:R-:W-:Y:S01]  /*6e4e0*/  IMAD.MOV.U32 R29, RZ, RZ, R120 ;  /* 0x000000ffff1d7224 */ /* 0x000fe200078e0078 */
[----:B------:R-:W-:Y:S01]  /*6e4f0*/  MOV R30, R117 ;  /* 0x00000075001e7202 */ /* 0x000fe20000000f00 */
[----:B------:R-:W-:Y:S02]  /*6e500*/  IMAD.MOV.U32 R31, RZ, RZ, R116 ;  /* 0x000000ffff1f7224 */ /* 0x000fe400078e0074 */
[----:B------:R-:W-:Y:S02]  /*6e510*/  IMAD.MOV.U32 R48, RZ, RZ, R129 ;  /* 0x000000ffff307224 */ /* 0x000fe400078e0081 */
[----:B------:R-:W-:Y:S02]  /*6e520*/  IMAD.MOV.U32 R49, RZ, RZ, R128 ;  /* 0x000000ffff317224 */ /* 0x000fe400078e0080 */
[----:B------:R-:W-:Y:S02]  /*6e530*/  IMAD.MOV.U32 R50, RZ, RZ, R125 ;  /* 0x000000ffff327224 */ /* 0x000fe400078e007d */
[----:B------:R-:W-:Y:S01]  /*6e540*/  IMAD.MOV.U32 R51, RZ, RZ, R124 ;  /* 0x000000ffff337224 */ /* 0x000fe200078e007c */
[----:B------:R-:W-:Y:S01]  /*6e550*/  LDSM.16.M88.4 R148, [R6+0x48080] ;  /* 0x048080000694783b */ /* 0x000fe20000000200 */
[C---:B--2---:R-:W-:Y:S08]  /*6e560*/  HMMA.1688.F32.TF32 R20, R240.reuse, R146, R84 ;  /* 0x00000092f014723c */ /* 0x044ff00000081054 */
[----:B---3--:R-:W-:Y:S01]  /*6e570*/  HMMA.1688.F32.TF32 R16, R240, R142, R24 ;  /* 0x0000008ef010723c */ /* 0x008fe20000081018 */
[----:B------:R-:W-:Y:S01]  /*6e580*/  STL.64 [R1+0x640], R88 ;  /* 0x0006405801007387 */ /* 0x000fe20000100a00 */
[----:B------:R-:W-:Y:S02]  /*6e590*/  STL.64 [R1+0x648], R90 ;  /* 0x0006485a01007387 */ /* 0x000fe40000100a00 */
[----:B------:R-:W-:Y:S04]  /*6e5a0*/  LDSM.16.M88.4 R144, [R6+0x49080] ;  /* 0x049080000690783b */ /* 0x000fe80000000200 */
[----:B------:R-:W-:Y:S04]  /*6e5b0*/  LDSM.16.M88.4 R140, [R6+0x4a080] ;  /* 0x04a08000068c783b */ /* 0x000fe80000000200 */
[----:B------:R-:W-:Y:S01]  /*6e5c0*/  IMAD.MOV.U32 R26, RZ, RZ, R7 ;  /* 0x000000ffff1a7224 */ /* 0x000fe200078e0007 */
[----:B------:R-:W-:Y:S01]  /*6e5d0*/  LDSM.16.M88.4 R128, [R6+0x4d080] ;  /* 0x04d080000680783b */ /* 0x000fe20000000200 */
[----:B------:R-:W-:-:S02]  /*6e5e0*/  IMAD.MOV.U32 R27, RZ, RZ, R5 ;  /* 0x000000ffff1b7224 */ /* 0x000fc400078e0005 */
[----:B------:R-:W-:Y:S02]  /*6e5f0*/  IMAD.MOV.U32 R24, RZ, RZ, R113 ;  /* 0x000000ffff187224 */ /* 0x000fe400078e0071 */
[----:B------:R-:W-:Y:S01]  /*6e600*/  IMAD.MOV.U32 R25, RZ, RZ, R112 ;  /* 0x000000ffff197224 */ /* 0x000fe200078e0070 */
[----:B------:R-:W-:Y:S04]  /*6e610*/  LDSM.16.M88.4 R88, [R6+0x55080] ;  /* 0x055080000658783b */ /* 0x000fe80000000200 */
[----:B------:R-:W-:Y:S04]  /*6e620*/  LDSM.16.M88.4 R84, [R6+0x56080] ;  /* 0x056080000654783b */ /* 0x000fe80000000200 */
[----:B------:R-:W-:Y:S01]  /*6e630*/  STL.64 [R1+0x630], R20 ;  /* 0x0006301401007387 */ /* 0x000fe20000100a00 */
[----:B------:R2:W-:Y:S02]  /*6e640*/  STL.64 [R1+0x638], R22 ;  /* 0x0006381601007387 */ /* 0x0005e40000100a00 */
[----:B------:R-:W-:Y:S02]  /*6e650*/  STL.64 [R1+0x620], R16 ;  /* 0x0006201001007387 */ /* 0x000fe40000100a00 */
[----:B------:R3:W-:Y:S01]  /*6e660*/  STL.64 [R1+0x628], R18 ;  /* 0x0006281201007387 */ /* 0x0007e20000100a00 */
[C---:B--2---:R-:W-:Y:S08]  /*6e670*/  HMMA.1688.F32.TF32 R20, R240.reuse, R138, R80 ;  /* 0x0000008af014723c */ /* 0x044ff00000081050 */
[C---:B---3--:R-:W-:Y:S01]  /*6e680*/  HMMA.1688.F32.TF32 R16, R240.reuse, R134, R76 ;  /* 0x00000086f010723c */ /* 0x048fe2000008104c */
[----:B------:R-:W-:Y:S04]  /*6e690*/  LDSM.16.M88.4 R136, [R6+0x4b080] ;  /* 0x04b080000688783b */ /* 0x000fe80000000200 */
[----:B------:R-:W-:Y:S04]  /*6e6a0*/  LDSM.16.M88.4 R132, [R6+0x4c080] ;  /* 0x04c080000684783b */ /* 0x000fe80000000200 */
[----:B------:R-:W-:Y:S04]  /*6e6b0*/  LDSM.16.M88.4 R80, [R6+0x57080] ;  /* 0x057080000650783b */ /* 0x000fe80000000200 */
[----:B------:R-:W-:Y:S04]  /*6e6c0*/  LDSM.16.M88.4 R76, [R6+0x58080] ;  /* 0x05808000064c783b */ /* 0x000fe80000000200 */
[----:B------:R-:W-:Y:S01]  /*6e6d0*/  STL.64 [R1+0x610], R20 ;  /* 0x0006101401007387 */ /* 0x000fe20000100a00 */
[----:B------:R2:W-:Y:S05]  /*6e6e0*/  STL.64 [R1+0x618], R22 ;  /* 0x0006181601007387 */ /* 0x0005ea0000100a00 */
[----:B------:R-:W-:Y:S02]  /*6e6f0*/  STL.64 [R1+0x600], R16 ;  /* 0x0006001001007387 */ /* 0x000fe40000100a00 */
[----:B------:R3:W-:Y:S01]  /*6e700*/  STL.64 [R1+0x608], R18 ;  /* 0x0006081201007387 */ /* 0x0007e20000100a00 */
[C---:B--2---:R-:W-:Y:S08]  /*6e710*/  HMMA.1688.F32.TF32 R20, R240.reuse, R126, R68 ;  /* 0x0000007ef014723c */ /* 0x044ff00000081044 */
[----:B---3--:R-:W-:Y:S01]  /*6e720*/  HMMA.1688.F32.TF32 R16, R240, R122, R64 ;  /* 0x0000007af010723c */ /* 0x008fe20000081040 */
[----:B------:R-:W-:Y:S01]  /*6e730*/  STL.64 [R1+0x5f0], R72 ;  /* 0x0005f04801007387 */ /* 0x000fe20000100a00 */
[----:B------:R-:W-:Y:S03]  /*6e740*/  STL.64 [R1+0x5f8], R74 ;  /* 0x0005f84a01007387 */ /* 0x000fe60000100a00 */
[----:B------:R-:W2:Y:S04]  /*6e750*/  LDSM.16.M88.4 R120, [R6+0x46080] ;  /* 0x046080000678783b */ /* 0x000ea80000000200 */
[----:B------:R-:W-:Y:S01]  /*6e760*/  LDSM.16.M88.4 R124, [R6+0x4e080] ;  /* 0x04e08000067c783b */ /* 0x000fe20000000200 */
[----:B------:R-:W-:Y:S03]  /*6e770*/  LDSM.16.M88.4 R72, [R6+0x59080] ;  /* 0x059080000648783b */ /* 0x000fe60000000200 */
[----:B------:R-:W-:Y:S04]  /*6e780*/  LDSM.16.M88.4 R68, [R6+0x5a080] ;  /* 0x05a080000644783b */ /* 0x000fe80000000200 */
[----:B------:R-:W-:Y:S04]  /*6e790*/  LDSM.16.M88.4 R64, [R6+0x5b080] ;  /* 0x05b080000640783b */ /* 0x000fe80000000200 */
[----:B------:R-:W-:Y:S01]  /*6e7a0*/  STL.64 [R1+0x5e0], R20 ;  /* 0x0005e01401007387 */ /* 0x000fe20000100a00 */
[----:B------:R3:W-:Y:S02]  /*6e7b0*/  STL.64 [R1+0x5e8], R22 ;  /* 0x0005e81601007387 */ /* 0x0007e40000100a00 */
[----:B------:R-:W-:-:S02]  /*6e7c0*/  IMAD.MOV.U32 R7, RZ, RZ, R18 ;  /* 0x000000ffff077224 */ /* 0x000fc400078e0012 */
[----:B------:R4:W-:Y:S01]  /*6e7d0*/  STL.64 [R1+0x5d0], R16 ;  /* 0x0005d01001007387 */ /* 0x0009e20000100a00 */
[----:B------:R-:W-:Y:S01]  /*6e7e0*/  MOV R5, R19 ;  /* 0x0000001300057202 */ /* 0x000fe20000000f00 */
[C---:B---3--:R-:W-:Y:S08]  /*6e7f0*/  HMMA.1688.F32.TF32 R20, R240.reuse, R118, R60 ;  /* 0x00000076f014723c */ /* 0x048ff0000008103c */
[C---:B----4-:R-:W-:Y:S01]  /*6e800*/  HMMA.1688.F32.TF32 R16, R240.reuse, R114, R56 ;  /* 0x00000072f010723c */ /* 0x050fe20000081038 */
[----:B------:R3:W-:Y:S01]  /*6e810*/  STL [R1+0x4aec], R5 ;  /* 0x004aec0501007387 */ /* 0x0007e20000100800 */
[----:B------:R4:W-:Y:S06]  /*6e820*/  STL [R1+0x4ae8], R7 ;  /* 0x004ae80701007387 */ /* 0x0009ec0000100800 */
[----:B------:R-:W-:Y:S01]  /*6e830*/  HMMA.1688.F32.TF32 R240, R240, R110, R52 ;  /* 0x0000006ef0f0723c */ /* 0x000fe20000081034 */
[----:B------:R-:W1:Y:S04]  /*6e840*/  LDSM.16.M88.4 R116, [R6+0x47080] ;  /* 0x047080000674783b */ /* 0x000e680000000200 */
[----:B------:R-:W1:Y:S04]  /*6e850*/  LDSM.16.M88.4 R112, [R6+0x4f080] ;  /* 0x04f080000670783b */ /* 0x000e680000000200 */
[----:B------:R-:W-:Y:S04]  /*6e860*/  LDSM.16.M88.4 R60, [R6+0x5c080] ;  /* 0x05c08000063c783b */ /* 0x000fe80000000200 */
[----:B------:R-:W-:Y:S01]  /*6e870*/  LDSM.16.M88.4 R56, [R6+0x5d080] ;  /* 0x05d080000638783b */ /* 0x000fe20000000200 */
[----:B------:R-:W-:Y:S03]  /*6e880*/  LDSM.16.M88.4 R52, [R6+0x5e080] ;  /* 0x05e080000634783b */ /* 0x000fe60000000200 */
[----:B------:R-:W-:Y:S01]  /*6e890*/  STL.64 [R1+0x5c0], R20 ;  /* 0x0005c01401007387 */ /* 0x000fe20000100a00 */
[----:B------:R-:W-:Y:S02]  /*6e8a0*/  STL.64 [R1+0x5c8], R22 ;  /* 0x0005c81601007387 */ /* 0x000fe40000100a00 */
[----:B---3--:R-:W-:-:S02]  /*6e8b0*/  IMAD.MOV.U32 R5, RZ, RZ, R18 ;  /* 0x000000ffff057224 */ /* 0x008fc400078e0012 */
[----:B------:R3:W-:Y:S02]  /*6e8c0*/  STL.64 [R1+0x5b0], R16 ;  /* 0x0005b01001007387 */ /* 0x0007e40000100a00 */
[----:B----4-:R-:W-:Y:S02]  /*6e8d0*/  IMAD.MOV.U32 R7, RZ, RZ, R19 ;  /* 0x000000ffff077224 */ /* 0x010fe400078e0013 */
[C---:B---3--:R-:W-:Y:S01]  /*6e8e0*/  HMMA.1688.F32.TF32 R16, R248.reuse, R36, R28 ;  /* 0x00000024f810723c */ /* 0x048fe2000008101c */
[----:B------:R3:W-:Y:S01]  /*6e8f0*/  STL [R1+0x4ac0], R241 ;  /* 0x004ac0f101007387 */ /* 0x0007e20000100800 */
[----:B------:R4:W-:Y:S02]  /*6e900*/  STL [R1+0x4abc], R242 ;  /* 0x004abcf201007387 */ /* 0x0009e40000100800 */
[----:B------:R1:W-:Y:S02]  /*6e910*/  STL [R1+0x4ab8], R243 ;  /* 0x004ab8f301007387 */ /* 0x0003e40000100800 */
[----:B------:R1:W-:Y:S02]  /*6e920*/  STL [R1+0x4ab4], R236 ;  /* 0x004ab4ec01007387 */ /* 0x0003e40000100800 */
[C---:B------:R-:W-:Y:S11]  /*6e930*/  HMMA.1688.F32.TF32 R20, R248.reuse, R40, R48 ;  /* 0x00000028f814723c */ /* 0x040ff60000081030 */
[----:B------:R-:W-:Y:S05]  /*6e940*/  @!UPT UIADD3 URZ, URZ, URZ, URZ ;  /* 0x0000003f3f3ff290 */ /* 0x000fea000fffe03f */
[----:B---3--:R-:W-:Y:S02]  /*6e950*/  IMAD.MOV.U32 R241, RZ, RZ, R16 ;  /* 0x000000fffff17224 */ /* 0x008fe400078e0010 */
[----:B----4-:R-:W-:Y:S02]  /*6e960*/  IMAD.MOV.U32 R242, RZ, RZ, R17 ;  /* 0x000000fffff27224 */ /* 0x010fe400078e0011 */
[----:B-1----:R-:W-:Y:S02]  /*6e970*/  IMAD.MOV.U32 R243, RZ, RZ, R18 ;  /* 0x000000fffff37224 */ /* 0x002fe400078e0012 */
[----:B------:R-:W-:Y:S01]  /*6e980*/  IMAD.MOV.U32 R236, RZ, RZ, R19 ;  /* 0x000000ffffec7224 */ /* 0x000fe200078e0013 */
[----:B------:R-:W-:Y:S01]  /*6e990*/  STL [R1+0x4ab0], R237 ;  /* 0x004ab0ed01007387 */ /* 0x000fe20000100800 */
[----:B------:R-:W-:Y:S03]  /*6e9a0*/  HMMA.1688.F32.TF32 R16, R248, R32, R24 ;  /* 0x00000020f810723c */ /* 0x000fe60000081018 */
[----:B------:R-:W-:Y:S04]  /*6e9b0*/  LDSM.16.M88.4 R48, [R6+0x5f080] ;  /* 0x05f080000630783b */ /* 0x000fe80000000200 */
[----:B------:R-:W-:-:S02]  /*6e9c0*/  IMAD.MOV.U32 R24, RZ, RZ, R109 ;  /* 0x000000ffff187224 */ /* 0x000fc400078e006d */
[----:B------:R-:W-:Y:S02]  /*6e9d0*/  IMAD.MOV.U32 R25, RZ, RZ, R108 ;  /* 0x000000ffff197224 */ /* 0x000fe400078e006c */
[----:B------:R-:W1:Y:S04]  /*6e9e0*/  LDSM.16.M88.4 R108, [R6+0x50080] ;  /* 0x05008000066c783b */ /* 0x000e680000000200 */
[----:B------:R3:W-:Y:S01]  /*6e9f0*/  STL [R1+0x4aac], R238 ;  /* 0x004aacee01007387 */ /* 0x0007e20000100800 */
[----:B------:R4:W-:Y:S02]  /*6ea00*/  STL [R1+0x4aa8], R239 ;  /* 0x004aa8ef01007387 */ /* 0x0009e40000100800 */
[----:B------:R-:W-:Y:S02]  /*6ea10*/  STL.64 [R1+0x5a0], R20 ;  /* 0x0005a01401007387 */ /* 0x000fe40000100a00 */
[----:B------:R-:W-:Y:S01]  /*6ea20*/  STL.64 [R1+0x5a8], R22 ;  /* 0x0005a81601007387 */ /* 0x000fe20000100a00 */
[----:B------:R-:W-:Y:S01]  /*6ea30*/  STL.64 [R1+0x4ad0], R242 ;  /* 0x004ad0f201007387 */ /* 0x000fe20000100a00 */
[----:B------:R-:W-:Y:S02]  /*6ea40*/  STL.64 [R1+0x4ac8], R240 ;  /* 0x004ac8f001007387 */ /* 0x000fe40000100a00 */
[----:B---3--:R-:W-:-:S02]  /*6ea50*/  IMAD.MOV.U32 R238, RZ, RZ, R17 ;  /* 0x000000ffffee7224 */ /* 0x008fc400078e0011 */
[----:B----4-:R-:W-:Y:S01]  /*6ea60*/  IMAD.MOV.U32 R239, RZ, RZ, R18 ;  /* 0x000000ffffef7224 */ /* 0x010fe200078e0012 */
[----:B------:R-:W-:-:S04]  /*6ea70*/  MOV R237, R16 ;  /* 0x0000001000ed7202 */ /* 0x000fc80000000f00 */
[----:B------:R-:W-:Y:S01]  /*6ea80*/  STL.64 [R1+0x4ae0], R238 ;  /* 0x004ae0ee01007387 */ /* 0x000fe20000100a00 */
[----:B------:R-:W-:Y:S02]  /*6ea90*/  STL.64 [R1+0x4ad8], R236 ;  /* 0x004ad8ec01007387 */ /* 0x000fe40000100a00 */
[----:B------:R-:W-:Y:S02]  /*6eaa0*/  STL [R1+0x4a84], R154 ;  /* 0x004a849a01007387 */ /* 0x000fe40000100800 */
[----:B------:R-:W-:Y:S01]  /*6eab0*/  STL [R1+0x4a80], R155 ;  /* 0x004a809b01007387 */ /* 0x000fe20000100800 */
[----:B--2---:R-:W-:Y:S01]  /*6eac0*/  STL [R1+0x4a70], R122 ;  /* 0x004a707a01007387 */ /* 0x004fe20000100800 */
[----:B------:R-:W-:Y:S02]  /*6ead0*/  STL [R1+0x4a6c], R123 ;  /* 0x004a6c7b01007387 */ /* 0x000fe40000100800 */
[----:B------:R-:W-:Y:S02]  /*6eae0*/  STL [R1+0x4a64], R118 ;  /* 0x004a647601007387 */ /* 0x000fe40000100800 */
[----:B------:R-:W-:Y:S01]  /*6eaf0*/  STL [R1+0x4a60], R119 ;  /* 0x004a607701007387 */ /* 0x000fe20000100800 */
[----:B------:R-:W-:Y:S01]  /*6eb00*/  STL [R1+0x4a74], R150 ;  /* 0x004a749601007387 */ /* 0x000fe20000100800 */
        /* <DEDUP_REMOVED lines=15> */
[----:B-1----:R-:W-:Y:S01]  /*6ec00*/  STL [R1+0x4a44], R110 ;  /* 0x004a446e01007387 */ /* 0x002fe20000100800 */
[----:B------:R-:W-:Y:S02]  /*6ec10*/  STL [R1+0x4a38], R111 ;  /* 0x004a386f01007387 */ /* 0x000fe40000100800 */
[----:B------:R-:W-:Y:S01]  /*6ec20*/  IMAD.MOV.U32 R26, RZ, RZ, R9 ;  /* 0x000000ffff1a7224 */ /* 0x000fe200078e0009 */
[----:B------:R-:W-:Y:S01]  /*6ec30*/  MOV R27, R8 ;  /* 0x00000008001b7202 */ /* 0x000fe20000000f00 */
[----:B------:R-:W-:Y:S01]  /*6ec40*/  STL [R1+0x4a4c], R106 ;  /* 0x004a4c6a01007387 */ /* 0x000fe20000100800 */
[----:B------:R-:W-:Y:S02]  /*6ec50*/  STL [R1+0x4a48], R107 ;  /* 0x004a486b01007387 */ /* 0x000fe40000100800 */
[----:B------:R-:W-:Y:S02]  /*6ec60*/  STL [R1+0x4a54], R102 ;  /* 0x004a546601007387 */ /* 0x000fe40000100800 */
[----:B------:R-:W-:Y:S01]  /*6ec70*/  STL [R1+0x4a50], R103 ;  /* 0x004a506701007387 */ /* 0x000fe20000100800 */
[----:B------:R-:W-:Y:S01]  /*6ec80*/  STL [R1+0x4930], R98 ;  /* 0x0049306201007387 */ /* 0x000fe20000100800 */
[----:B------:R-:W-:Y:S02]  /*6ec90*/  STL [R1+0x492c], R99 ;  /* 0x00492c6301007387 */ /* 0x000fe40000100800 */
[----:B------:R-:W-:-:S02]  /*6eca0*/  IMAD.MOV.U32 R46, RZ, RZ, R19 ;  /* 0x000000ffff2e7224 */ /* 0x000fc400078e0013 */
[----:B------:R-:W-:Y:S01]  /*6ecb0*/  STL [R1+0x4928], R94 ;  /* 0x0049285e01007387 */ /* 0x000fe20000100800 */
[----:B------:R-:W-:Y:S01]  /*6ecc0*/  STL [R1+0x4924], R95 ;  /* 0x0049245f01007387 */ /* 0x000fe20000100800 */
[----:B------:R-:W-:Y:S01]  /*6ecd0*/  HMMA.1688.F32.TF32 R16, R248, R156, R24 ;  /* 0x0000009cf810723c */ /* 0x000fe20000081018 */
        /* <DEDUP_REMOVED lines=22> */
[----:B------:R1:W-:Y:S01]  /*6ee40*/  STL [R1+0x574], R17 ;  /* 0x0005741101007387 */ /* 0x0003e20000100800 */
        /* <DEDUP_REMOVED lines=12> */
[----:B------:R-:W2:Y:S02]  /*6ef10*/  LDL.LU R220, [R1+0x33e0] ;  /* 0x0033e00001dc7983 */ /* 0x000ea40000300800 */
[----:B------:R-:W2:Y:S02]  /*6ef20*/  LDL.LU R221, [R1+0x33e4] ;  /* 0x0033e40001dd7983 */ /* 0x000ea40000300800 */
[----:B------:R-:W2:Y:S02]  /*6ef30*/  LDL.LU R222, [R1+0x33e8] ;  /* 0x0033e80001de7983 */ /* 0x000ea40000300800 */
[----:B------:R-:W-:Y:S01]  /*6ef40*/  IMAD.MOV.U32 R47, RZ, RZ, R16 ;  /* 0x000000ffff2f7224 */ /* 0x000fe200078e0010 */
[----:B------:R-:W2:Y:S01]  /*6ef50*/  LDL.LU R223, [R1+0x33ec] ;  /* 0x0033ec0001df7983 */ /* 0x000ea20000300800 */
[----:B------:R-:W2:Y:S02]  /*6ef60*/  LDL.LU R16, [R1+0x33c0] ;  /* 0x0033c00001107983 */ /* 0x000ea40000300800 */
[----:B------:R-:W-:-:S02]  /*6ef70*/  IMAD.MOV.U32 R34, RZ, RZ, R18 ;  /* 0x000000ffff227224 */ /* 0x000fc400078e0012 */
[----:B-1----:R-:W2:Y:S02]  /*6ef80*/  LDL.LU R17, [R1+0x33c4] ;  /* 0x0033c40001117983 */ /* 0x002ea40000300800 */
[----:B------:R-:W-:Y:S01]  /*6ef90*/  IMAD.MOV.U32 R42, RZ, RZ, R19 ;  /* 0x000000ffff2a7224 */ /* 0x000fe200078e0013 */
[----:B------:R-:W2:Y:S01]  /*6efa0*/  LDL.LU R18, [R1+0x33c8] ;  /* 0x0033c80001127983 */ /* 0x000ea20000300800 */
[----:B------:R-:W2:Y:S02]  /*6efb0*/  LDL.LU R19, [R1+0x33cc] ;  /* 0x0033cc0001137983 */ /* 0x000ea40000300800 */
        /* <DEDUP_REMOVED lines=19> */
[----:B------:R-:W4:Y:S03]  /*6f0f0*/  LDL.LU R235, [R1+0x339c] ;  /* 0x00339c0001eb7983 */ /* 0x000f260000300800 */
[----:B------:R-:W-:Y:S04]  /*6f100*/  LDS R8, [R3+0x10080] ;  /* 0x0100800003087984 */ /* 0x000fe80000000800 */
[----:B------:R-:W1:Y:S01]  /*6f110*/  LDS R9, [R4+0x10080] ;  /* 0x0100800004097984 */ /* 0x000e620000000800 */
[C---:B---3--:R-:W-:Y:S08]  /*6f120*/  HMMA.1688.F32.TF32 R160, R248.reuse, R152, R212 ;  /* 0x00000098f8a0723c */ /* 0x048ff000000810d4 */
[C---:B--2---:R-:W-:Y:S08]  /*6f130*/  HMMA.1688.F32.TF32 R16, R248.reuse, R144, R16 ;  /* 0x00000090f810723c */ /* 0x044ff00000081010 */
[----:B----4-:R-:W-:Y:S08]  /*6f140*/  HMMA.1688.F32.TF32 R164, R248, R120, R216 ;  /* 0x00000078f8a4723c */ /* 0x010ff000000810d8 */
[----:B------:R-:W-:-:S02]  /*6f150*/  IMAD.MOV.U32 R43, RZ, RZ, R160 ;  /* 0x000000ffff2b7224 */ /* 0x000fc400078e00a0 */
[----:B------:R-:W-:Y:S02]  /*6f160*/  IMAD.MOV.U32 R35, RZ, RZ, R161 ;  /* 0x000000ffff237224 */ /* 0x000fe400078e00a1 */
[----:B------:R-:W-:Y:S01]  /*6f170*/  IMAD.MOV.U32 R38, RZ, RZ, R162 ;  /* 0x000000ffff267224 */ /* 0x000fe200078e00a2 */
[----:B------:R-:W-:Y:S02]  /*6f180*/  MOV R39, R163 ;  /* 0x000000a300277202 */ /* 0x000fe40000000f00 */
[----:B------:R-:W-:Y:S01]  /*6f190*/  HMMA.1688.F32.TF32 R160, R248, R116, R220 ;  /* 0x00000074f8a0723c */ /* 0x000fe200000810dc */
[----:B------:R-:W-:Y:S02]  /*6f1a0*/  IMAD.MOV.U32 R146, RZ, RZ, R16 ;  /* 0x000000ffff927224 */ /* 0x000fe400078e0010 */
[----:B------:R-:W-:Y:S02]  /*6f1b0*/  IMAD.MOV.U32 R147, RZ, RZ, R17 ;  /* 0x000000ffff937224 */ /* 0x000fe400078e0011 */
[----:B------:R-:W-:-:S02]  /*6f1c0*/  IMAD.MOV.U32 R150, RZ, RZ, R18 ;  /* 0x000000ffff967224 */ /* 0x000fc400078e0012 */
[----:B------:R-:W-:Y:S02]  /*6f1d0*/  IMAD.MOV.U32 R122, RZ, RZ, R19 ;  /* 0x000000ffff7a7224 */ /* 0x000fe400078e0013 */
[C---:B------:R-:W-:Y:S11]  /*6f1e0*/  HMMA.1688.F32.TF32 R16, R248.reuse, R140, R28 ;  /* 0x0000008cf810723c */ /* 0x040ff6000008101c */
[----:B------:R-:W-:Y:S03]  /*6f1f0*/  @!UPT UIADD3 URZ, URZ, URZ, URZ ;  /* 0x0000003f3f3ff290 */ /* 0x000fe6000fffe03f */
[----:B------:R-:W-:Y:S01]  /*6f200*/  STL [R1+0x544], R161 ;  /* 0x000544a101007387 */ /* 0x000fe20000100800 */
[----:B------:R-:W-:Y:S02]  /*6f210*/  STL.64 [R1+0x550], R164 ;  /* 0x000550a401007387 */ /* 0x000fe40000100a00 */
[----:B------:R-:W-:Y:S02]  /*6f220*/  STL.64 [R1+0x558], R166 ;  /* 0x000558a601007387 */ /* 0x000fe40000100a00 */
[----:B------:R2:W-:Y:S02]  /*6f230*/  STL.64 [R1+0x548], R162 ;  /* 0x000548a201007387 */ /* 0x0005e40000100a00 */
[----:B------:R-:W-:Y:S02]  /*6f240*/  IMAD.MOV.U32 R155, RZ, RZ, R160 ;  /* 0x000000ffff9b7224 */ /* 0x000fe400078e00a0 */
[----:B--2---:R-:W-:Y:S01]  /*6f250*/  HMMA.1688.F32.TF32 R160, R248, R148, R224 ;  /* 0x00000094f8a0723c */ /* 0x004fe200000810e0 */
[----:B------:R-:W-:Y:S01]  /*6f260*/  MOV R123, R16 ;  /* 0x00000010007b7202 */ /* 0x000fe20000000f00 */
[----:B------:R-:W-:-:S02]  /*6f270*/  IMAD.MOV.U32 R151, RZ, RZ, R17 ;  /* 0x000000ffff977224 */ /* 0x000fc400078e0011 */
[----:B------:R-:W-:Y:S02]  /*6f280*/  IMAD.MOV.U32 R118, RZ, RZ, R18 ;  /* 0x000000ffff767224 */ /* 0x000fe400078e0012 */
[----:B------:R-:W-:Y:S02]  /*6f290*/  IMAD.MOV.U32 R119, RZ, RZ, R19 ;  /* 0x000000ffff777224 */ /* 0x000fe400078e0013 */
[C---:B------:R-:W-:Y:S08]  /*6f2a0*/  HMMA.1688.F32.TF32 R16, R248.reuse, R136, R20 ;  /* 0x00000088f810723c */ /* 0x040ff00000081014 */
[----:B------:R-:W-:Y:S07]  /*6f2b0*/  HMMA.1688.F32.TF32 R20, R248, R128, R228 ;  /* 0x00000080f814723c */ /* 0x000fee00000810e4 */
[----:B------:R-:W-:Y:S01]  /*6f2c0*/  STL.64 [R1+0x530], R160 ;  /* 0x000530a001007387 */ /* 0x000fe20000100a00 */
[----:B------:R2:W-:Y:S02]  /*6f2d0*/  STL [R1+0x538], R162 ;  /* 0x000538a201007387 */ /* 0x0005e40000100800 */
[----:B------:R-:W3:Y:S02]  /*6f2e0*/  LDL.LU R224, [R1+0x3360] ;  /* 0x0033600001e07983 */ /* 0x000ee40000300800 */
[----:B------:R-:W3:Y:S01]  /*6f2f0*/  LDL.LU R225, [R1+0x3364] ;  /* 0x0033640001e17983 */ /* 0x000ee20000300800 */
[----:B------:R-:W3:Y:S01]  /*6f300*/  LDL.LU R226, [R1+0x3368] ;  /* 0x0033680001e27983 */ /* 0x000ee20000300800 */
[----:B------:R-:W-:-:S02]  /*6f310*/  IMAD.MOV.U32 R154, RZ, RZ, R163 ;  /* 0x000000ffff9a7224 */ /* 0x000fc400078e00a3 */
[----:B------:R-:W3:Y:S02]  /*6f320*/  LDL.LU R227, [R1+0x336c] ;  /* 0x00336c0001e37983 */ /* 0x000ee40000300800 */
[----:B------:R-:W4:Y:S01]  /*6f330*/  LDL.LU R28, [R1+0x3350] ;  /* 0x00335000011c7983 */ /* 0x000f220000300800 */
[----:B------:R-:W4:Y:S01]  /*6f340*/  LDL.LU R29, [R1+0x3354] ;  /* 0x00335400011d7983 */ /* 0x000f220000300800 */
[----:B------:R-:W4:Y:S02]  /*6f350*/  LDL.LU R30, [R1+0x3358] ;  /* 0x00335800011e7983 */ /* 0x000f240000300800 */
[----:B------:R-:W4:Y:S01]  /*6f360*/  LDL.LU R31, [R1+0x335c] ;  /* 0x00335c00011f7983 */ /* 0x000f220000300800 */
[----:B--2---:R-:W-:Y:S01]  /*6f370*/  HMMA.1688.F32.TF32 R160, R248, R132, R232 ;  /* 0x00000084f8a0723c */ /* 0x004fe200000810e8 */
[----:B------:R-:W-:Y:S01]  /*6f380*/  IMAD.MOV.U32 R142, RZ, RZ, R18 ;  /* 0x000000ffff8e7224 */ /* 0x000fe200078e0012 */
[----:B------:R2:W-:Y:S01]  /*6f390*/  STL.64 [R1+0x500], R16 ;  /* 0x0005001001007387 */ /* 0x0005e20000100a00 */
[----:B------:R-:W-:-:S05]  /*6f3a0*/  IMAD.MOV.U32 R143, RZ, RZ, R19 ;  /* 0x000000ffff8f7224 */ /* 0x000fca00078e0013 */
[C---:B--2---:R-:W-:Y:S11]  /*6f3b0*/  HMMA.1688.F32.TF32 R16, R248.reuse, R124, R24 ;  /* 0x0000007cf810723c */ /* 0x044ff60000081018 */
[----:B------:R-:W-:Y:S04]  /*6f3c0*/  @!UPT UIADD3 URZ, URZ, URZ, URZ ;  /* 0x0000003f3f3ff290 */ /* 0x000fe8000fffe03f */
[----:B------:R-:W-:Y:S01]  /*6f3d0*/  STL.64 [R1+0x4f0], R160 ;  /* 0x0004f0a001007387 */ /* 0x000fe20000100a00 */
[----:B------:R-:W-:Y:S02]  /*6f3e0*/  STL.64 [R1+0x4f8], R162 ;  /* 0x0004f8a201007387 */ /* 0x000fe40000100a00 */
[----:B------:R-:W2:Y:S02]  /*6f3f0*/  LDL.LU R232, [R1+0x3340] ;  /* 0x0033400001e87983 */ /* 0x000ea40000300800 */
[----:B------:R-:W-:Y:S01]  /*6f400*/  STL.64 [R1+0x4e0], R20 ;  /* 0x0004e01401007387 */ /* 0x000fe20000100a00 */
[----:B------:R-:W-:Y:S04]  /*6f410*/  STL.64 [R1+0x4e8], R22 ;  /* 0x0004e81601007387 */ /* 0x000fe80000100a00 */
[----:B------:R1:W-:Y:S01]  /*6f420*/  STL.64 [R1+0x4d0], R16 ;  /* 0x0004d01001007387 */ /* 0x0003e20000100a00 */
[----:B------:R1:W-:Y:S02]  /*6f430*/  STL.64 [R1+0x4d8], R18 ;  /* 0x0004d81201007387 */ /* 0x0003e40000100a00 */
[----:B------:R-:W2:Y:S02]  /*6f440*/  LDL.LU R233, [R1+0x3344] ;  /* 0x0033440001e97983 */ /* 0x000ea40000300800 */
[----:B------:R-:W2:Y:S01]  /*6f450*/  LDL.LU R234, [R1+0x3348] ;  /* 0x0033480001ea7983 */ /* 0x000ea20000300800 */
[----:B------:R-:W2:Y:S01]  /*6f460*/  LDL.LU R235, [R1+0x334c] ;  /* 0x00334c0001eb7983 */ /* 0x000ea20000300800 */
[----:B------:R-:W2:Y:S02]  /*6f470*/  LDL.LU R24, [R1+0x3310] ;  /* 0x0033100001187983 */ /* 0x000ea40000300800 */
[----:B------:R-:W2:Y:S02]  /*6f480*/  LDL.LU R25, [R1+0x3314] ;  /* 0x0033140001197983 */ /* 0x000ea40000300800 */
[----:B------:R-:W2:Y:S01]  /*6f490*/  LDL.LU R26, [R1+0x3318] ;  /* 0x00331800011a7983 */ /* 0x000ea20000300800 */
[----:B------:R-:W2:Y:S04]  /*6f4a0*/  LDL.LU R27, [R1+0x331c] ;  /* 0x00331c00011b7983 */ /* 0x000ea80000300800 */
[----:B-1----:R-:W2:Y:S01]  /*6f4b0*/  LDL.LU R16, [R1+0x3330] ;  /* 0x0033300001107983 */ /* 0x002ea20000300800 */
        /* <DEDUP_REMOVED lines=11> */
[C---:B----4-:R-:W-:Y:S08]  /*6f570*/  HMMA.1688.F32.TF32 R28, R248.reuse, R108, R28 ;  /* 0x0000006cf81c723c */ /* 0x050ff0000008101c */
[C---:B---3--:R-:W-:Y:S11]  /*6f580*/  HMMA.1688.F32.TF32 R160, R248.reuse, R112, R224 ;  /* 0x00000070f8a0723c */ /* 0x048ff600000810e0 */
[----:B------:R-:W-:Y:S05]  /*6f590*/  @!UPT UIADD3 URZ, URZ, URZ, URZ ;  /* 0x0000003f3f3ff290 */ /* 0x000fea000fffe03f */
[----:B------:R-:W-:Y:S02]  /*6f5a0*/  IMAD.MOV.U32 R110, RZ, RZ, R28 ;  /* 0x000000ffff6e7224 */ /* 0x000fe400078e001c */
[----:B------:R-:W-:Y:S01]  /*6f5b0*/  IMAD.MOV.U32 R138, RZ, RZ, R29 ;  /* 0x000000ffff8a7224 */ /* 0x000fe200078e001d */
[----:B------:R-:W3:Y:S01]  /*6f5c0*/  LDL.LU R28, [R1+0x32f0] ;  /* 0x0032f000011c7983 */ /* 0x000ee20000300800 */
[----:B------:R-:W-:Y:S02]  /*6f5d0*/  IMAD.MOV.U32 R139, RZ, RZ, R30 ;  /* 0x000000ffff8b7224 */ /* 0x000fe400078e001e */
[----:B------:R-:W3:Y:S02]  /*6f5e0*/  LDL.LU R29, [R1+0x32f4] ;  /* 0x0032f400011d7983 */ /* 0x000ee40000300800 */
[----:B------:R-:W-:Y:S01]  /*6f5f0*/  IMAD.MOV.U32 R111, RZ, RZ, R31 ;  /* 0x000000ffff6f7224 */ /* 0x000fe200078e001f */
[----:B------:R-:W3:Y:S01]  /*6f600*/  LDL.LU R30, [R1+0x32f8] ;  /* 0x0032f800011e7983 */ /* 0x000ee20000300800 */
[----:B------:R-:W3:Y:S02]  /*6f610*/  LDL.LU R31, [R1+0x32fc] ;  /* 0x0032fc00011f7983 */ /* 0x000ee40000300800 */
[----:B------:R-:W-:Y:S01]  /*6f620*/  IMAD.MOV.U32 R102, RZ, RZ, R160 ;  /* 0x000000ffff667224 */ /* 0x000fe200078e00a0 */
[----:B--2---:R-:W-:Y:S01]  /*6f630*/  HMMA.1688.F32.TF32 R16, R248, R100, R16 ;  /* 0x00000064f810723c */ /* 0x004fe20000081010 */
[----:B------:R-:W-:Y:S01]  /*6f640*/  MOV R103, R161 ;  /* 0x000000a100677202 */ /* 0x000fe20000000f00 */
[----:B------:R-:W-:-:S02]  /*6f650*/  IMAD.MOV.U32 R106, RZ, RZ, R162 ;  /* 0x000000ffff6a7224 */ /* 0x000fc400078e00a2 */
[----:B------:R-:W-:-:S04]  /*6f660*/  IMAD.MOV.U32 R107, RZ, RZ, R163 ;  /* 0x000000ffff6b7224 */ /* 0x000fc800078e00a3 */
[C---:B------:R-:W-:Y:S08]  /*6f670*/  HMMA.1688.F32.TF32 R160, R248.reuse, R104, R232 ;  /* 0x00000068f8a0723c */ /* 0x040ff000000810e8 */
[----:B------:R-:W-:Y:S01]  /*6f680*/  HMMA.1688.F32.TF32 R20, R248, R96, R20 ;  /* 0x00000060f814723c */ /* 0x000fe20000081014 */
[----:B------:R-:W2:Y:S01]  /*6f690*/  LDL.LU R232, [R1+0x32e0] ;  /* 0x0032e00001e87983 */ /* 0x000ea20000300800 */
[----:B------:R-:W2:Y:S02]  /*6f6a0*/  LDL.LU R233, [R1+0x32e4] ;  /* 0x0032e40001e97983 */ /* 0x000ea40000300800 */
[----:B------:R-:W2:Y:S02]  /*6f6b0*/  LDL.LU R234, [R1+0x32e8] ;  /* 0x0032e80001ea7983 */ /* 0x000ea40000300800 */
[----:B------:R-:W2:Y:S02]  /*6f6c0*/  LDL.LU R235, [R1+0x32ec] ;  /* 0x0032ec0001eb7983 */ /* 0x000ea40000300800 */
[----:B------:R-:W-:-:S02]  /*6f6d0*/  IMAD.MOV.U32 R131, RZ, RZ, R16 ;  /* 0x000000ffff837224 */ /* 0x000fc400078e0010 */
[----:B------:R-:W-:Y:S02]  /*6f6e0*/  IMAD.MOV.U32 R115, RZ, RZ, R17 ;  /* 0x000000ffff737224 */ /* 0x000fe400078e0011 */
[----:B------:R-:W-:Y:S01]  /*6f6f0*/  IMAD.MOV.U32 R126, RZ, RZ, R18 ;  /* 0x000000ffff7e7224 */ /* 0x000fe200078e0012 */
[----:B------:R-:W-:Y:S02]  /*6f700*/  MOV R127, R19 ;  /* 0x00000013007f7202 */ /* 0x000fe40000000f00 */
[C---:B------:R-:W-:Y:S01]  /*6f710*/  HMMA.1688.F32.TF32 R16, R248.reuse, R92, R24 ;  /* 0x0000005cf810723c */ /* 0x040fe20000081018 */
[----:B------:R-:W4:Y:S07]  /*6f720*/  LDL.LU R24, [R1+0x32d0] ;  /* 0x0032d00001187983 */ /* 0x000f2e0000300800 */
[----:B------:R-:W-:Y:S02]  /*6f730*/  STL.64 [R1+0x480], R20 ;  /* 0x0004801401007387 */ /* 0x000fe40000100a00 */
[----:B------:R-:W-:Y:S11]  /*6f740*/  STL.64 [R1+0x488], R22 ;  /* 0x0004881601007387 */ /* 0x000ff60000100a00 */
[----:B------:R-:W-:Y:S02]  /*6f750*/  @!UPT UIADD3 URZ, URZ, URZ, URZ ;  /* 0x0000003f3f3ff290 */ /* 0x000fe4000fffe03f */
[----:B------:R-:W-:Y:S01]  /*6f760*/  STL.64 [R1+0x470], R16 ;  /* 0x0004701001007387 */ /* 0x000fe20000100a00 */
[----:B------:R1:W-:Y:S02]  /*6f770*/  STL.64 [R1+0x478], R18 ;  /* 0x0004781201007387 */ /* 0x0003e40000100a00 */
[----:B------:R-:W4:Y:S02]  /*6f780*/  LDL.LU R25, [R1+0x32d4] ;  /* 0x0032d40001197983 */ /* 0x000f240000300800 */
[----:B------:R-:W4:Y:S01]  /*6f790*/  LDL.LU R26, [R1+0x32d8] ;  /* 0x0032d800011a7983 */ /* 0x000f220000300800 */
[----:B------:R-:W4:Y:S01]  /*6f7a0*/  LDL.LU R27, [R1+0x32dc] ;  /* 0x0032dc00011b7983 */ /* 0x000f220000300800 */
[----:B-1----:R-:W-:Y:S03]  /*6f7b0*/  HMMA.1688.F32.TF32 R16, R248, R88, R228 ;  /* 0x00000058f810723c */ /* 0x002fe600000810e4 */
[----:B------:R-:W4:Y:S01]  /*6f7c0*/  LDL.LU R228, [R1+0x32c0] ;  /* 0x0032c00001e47983 */ /* 0x000f220000300800 */
[----:B------:R-:W4:Y:S02]  /*6f7d0*/  LDL.LU R229, [R1+0x32c4] ;  /* 0x0032c40001e57983 */ /* 0x000f240000300800 */
[----:B------:R-:W4:Y:S02]  /*6f7e0*/  LDL.LU R230, [R1+0x32c8] ;  /* 0x0032c80001e67983 */ /* 0x000f240000300800 */
[----:B------:R-:W4:Y:S11]  /*6f7f0*/  LDL.LU R231, [R1+0x32cc] ;  /* 0x0032cc0001e77983 */ /* 0x000f360000300800 */
[----:B------:R-:W-:Y:S05]  /*6f800*/  @!UPT UIADD3 URZ, URZ, URZ, URZ ;  /* 0x0000003f3f3ff290 */ /* 0x000fea000fffe03f */
[----:B------:R-:W-:Y:S02]  /*6f810*/  IMAD.MOV.U32 R54, RZ, RZ, R16 ;  /* 0x000000ffff367224 */ /* 0x000fe400078e0010 */
[----:B------:R-:W-:Y:S02]  /*6f820*/  IMAD.MOV.U32 R55, RZ, RZ, R17 ;  /* 0x000000ffff377224 */ /* 0x000fe400078e0011 */
[----:B------:R-:W-:Y:S02]  /*6f830*/  IMAD.MOV.U32 R58, RZ, RZ, R18 ;  /* 0x000000ffff3a7224 */ /* 0x000fe400078e0012 */
[----:B------:R-:W-:-:S05]  /*6f840*/  IMAD.MOV.U32 R59, RZ, RZ, R19 ;  /* 0x000000ffff3b7224 */ /* 0x000fca00078e0013 */
[----:B------:R-:W-:Y:S01]  /*6f850*/  STL [R1+0x498c], R59 ;  /* 0x00498c3b01007387 */ /* 0x000fe20000100800 */
[----:B------:R-:W-:Y:S02]  /*6f860*/  STL [R1+0x4988], R58 ;  /* 0x0049883a01007387 */ /* 0x000fe40000100800 */
[----:B------:R-:W-:Y:S02]  /*6f870*/  STL [R1+0x4984], R55 ;  /* 0x0049843701007387 */ /* 0x000fe40000100800 */
[----:B------:R-:W-:Y:S01]  /*6f880*/  STL [R1+0x4980], R54 ;  /* 0x0049803601007387 */ /* 0x000fe20000100800 */
[C---:B---3--:R-:W-:Y:S11]  /*6f890*/  HMMA.1688.F32.TF32 R16, R248.reuse, R84, R28 ;  /* 0x00000054f810723c */ /* 0x048ff6000008101c */
[----:B------:R-:W-:Y:S11]  /*6f8a0*/  @!UPT UIADD3 URZ, URZ, URZ, URZ ;  /* 0x0000003f3f3ff290 */ /* 0x000ff6000fffe03f */
[----:B------:R-:W-:Y:S01]  /*6f8b0*/  @!UPT UIADD3 URZ, URZ, URZ, URZ ;  /* 0x0000003f3f3ff290 */ /* 0x000fe2000fffe03f */
[----:B------:R2:W-:Y:S01]  /*6f8c0*/  STL.64 [R1+0x450], R16 ;  /* 0x0004501001007387 */ /* 0x0005e20000100a00 */
[----:B------:R-:W-:Y:S02]  /*6f8d0*/  IMAD.MOV.U32 R50, RZ, RZ, R18 ;  /* 0x000000ffff327224 */ /* 0x000fe400078e0012 */
[----:B------:R-:W-:Y:S02]  /*6f8e0*/  IMAD.MOV.U32 R51, RZ, RZ, R19 ;  /* 0x000000ffff337224 */ /* 0x000fe400078e0013 */
[----:B------:R-:W3:Y:S01]  /*6f8f0*/  LDL.LU R28, [R1+0x32b0] ;  /* 0x0032b000011c7983 */ /* 0x000ee20000300800 */
[----:B------:R-:W3:Y:S01]  /*6f900*/  LDL.LU R29, [R1+0x32b4] ;  /* 0x0032b400011d7983 */ /* 0x000ee20000300800 */
[----:B------:R-:W3:Y:S02]  /*6f910*/  LDL.LU R30, [R1+0x32b8] ;  /* 0x0032b800011e7983 */ /* 0x000ee40000300800 */
[----:B------:R-:W3:Y:S01]  /*6f920*/  LDL.LU R31, [R1+0x32bc] ;  /* 0x0032bc00011f7983 */ /* 0x000ee20000300800 */
[C---:B--2---:R-:W-:Y:S01]  /*6f930*/  HMMA.1688.F32.TF32 R16, R248.reuse, R80, R232 ;  /* 0x00000050f810723c */ /* 0x044fe200000810e8 */
[----:B------:R1:W-:Y:S01]  /*6f940*/  STL [R1+0x4994], R51 ;  /* 0x0049943301007387 */ /* 0x0003e20000100800 */
[----:B------:R2:W-:Y:S11]  /*6f950*/  STL [R1+0x4990], R50 ;  /* 0x0049903201007387 */ /* 0x0005f60000100800 */
[----:B------:R-:W-:Y:S11]  /*6f960*/  @!UPT UIADD3 URZ, URZ, URZ, URZ ;  /* 0x0000003f3f3ff290 */ /* 0x000ff6000fffe03f */
[----:B------:R-:W-:Y:S01]  /*6f970*/  MOV R59, R16 ;  /* 0x00000010003b7202 */ /* 0x000fe20000000f00 */
[----:B------:R-:W-:Y:S02]  /*6f980*/  IMAD.MOV.U32 R58, RZ, RZ, R17 ;  /* 0x000000ffff3a7224 */ /* 0x000fe400078e0011 */
[----:B------:R-:W-:Y:S02]  /*6f990*/  IMAD.MOV.U32 R55, RZ, RZ, R18 ;  /* 0x000000ffff377224 */ /* 0x000fe400078e0012 */
[----:B------:R-:W-:Y:S02]  /*6f9a0*/  IMAD.MOV.U32 R54, RZ, RZ, R19 ;  /* 0x000000ffff367224 */ /* 0x000fe400078e0013 */
[C---:B----4-:R-:W-:Y:S03]  /*6f9b0*/  HMMA.1688.F32.TF32 R16, R248.reuse, R76, R24 ;  /* 0x0000004cf810723c */ /* 0x050fe60000081018 */
[----:B------:R-:W-:Y:S01]  /*6f9c0*/  STL [R1+0x49a4], R54 ;  /* 0x0049a43601007387 */ /* 0x000fe20000100800 */
[----:B------:R-:W-:Y:S02]  /*6f9d0*/  STL [R1+0x49a0], R55 ;  /* 0x0049a03701007387 */ /* 0x000fe40000100800 */
[----:B------:R-:W-:Y:S02]  /*6f9e0*/  STL [R1+0x499c], R59 ;  /* 0x00499c3b01007387 */ /* 0x000fe40000100800 */
[----:B------:R-:W-:Y:S11]  /*6f9f0*/  STL [R1+0x4998], R58 ;  /* 0x0049983a01007387 */ /* 0x000ff60000100800 */
[----:B------:R-:W-:Y:S04]  /*6fa00*/  @!UPT UIADD3 URZ, URZ, URZ, URZ ;  /* 0x0000003f3f3ff290 */ /* 0x000fe8000fffe03f */
[----:B------:R4:W-:Y:S01]  /*6fa10*/  STL.64 [R1+0x430], R16 ;  /* 0x0004301001007387 */ /* 0x0009e20000100a00 */
[----:B------:R-:W3:Y:S02]  /*6fa20*/  LDL.LU R24, [R1+0x30] ;  /* 0x0000300001187983 */ /* 0x000ee40000300800 */
[----:B------:R-:W3:Y:S02]  /*6fa30*/  LDL.LU R25, [R1+0x34] ;  /* 0x0000340001197983 */ /* 0x000ee40000300800 */
[----:B------:R-:W3:Y:S01]  /*6fa40*/  LDL.LU R26, [R1+0x38] ;  /* 0x00003800011a7983 */ /* 0x000ee20000300800 */
[----:B------:R-:W3:Y:S01]  /*6fa50*/  LDL.LU R27, [R1+0x3c] ;  /* 0x00003c00011b7983 */ /* 0x000ee20000300800 */
[----:B-1----:R-:W-:Y:S02]  /*6fa60*/  IMAD.MOV.U32 R51, RZ, RZ, R18 ;  /* 0x000000ffff337224 */ /* 0x002fe400078e0012 */
[----:B--2---:R-:W-:Y:S02]  /*6fa70*/  IMAD.MOV.U32 R50, RZ, RZ, R19 ;  /* 0x000000ffff327224 */ /* 0x004fe400078e0013 */
[C---:B----4-:R-:W-:Y:S03]  /*6fa80*/  HMMA.1688.F32.TF32 R16, R248.reuse, R72, R228 ;  /* 0x00000048f810723c */ /* 0x050fe600000810e4 */
[----:B------:R-:W-:Y:S01]  /*6fa90*/  STL [R1+0x49ac], R50 ;  /* 0x0049ac3201007387 */ /* 0x000fe20000100800 */
[----:B------:R-:W-:Y:S02]  /*6faa0*/  STL [R1+0x49a8], R51 ;  /* 0x0049a83301007387 */ /* 0x000fe40000100800 */
[----:B------:R-:W2:Y:S02]  /*6fab0*/  LDL.LU R232, [R1+0x20] ;  /* 0x0000200001e87983 */ /* 0x000ea40000300800 */
[----:B------:R-:W2:Y:S01]  /*6fac0*/  LDL.LU R233, [R1+0x24] ;  /* 0x0000240001e97983 */ /* 0x000ea20000300800 */
[----:B------:R-:W2:Y:S01]  /*6fad0*/  LDL.LU R234, [R1+0x28] ;  /* 0x0000280001ea7983 */ /* 0x000ea20000300800 */
[----:B------:R-:W2:Y:S11]  /*6fae0*/  LDL.LU R235, [R1+0x2c] ;  /* 0x00002c0001eb7983 */ /* 0x000eb60000300800 */
[----:B------:R-:W-:Y:S03]  /*6faf0*/  @!UPT UIADD3 URZ, URZ, URZ, URZ ;  /* 0x0000003f3f3ff290 */ /* 0x000fe6000fffe03f */
[----:B------:R-:W-:Y:S02]  /*6fb00*/  IMAD.MOV.U32 R67, RZ, RZ, R19 ;  /* 0x000000ffff437224 */ /* 0x000fe400078e0013 */
[----:B------:R-:W-:Y:S01]  /*6fb10*/  IMAD.MOV.U32 R66, RZ, RZ, R18 ;  /* 0x000000ffff427224 */ /* 0x000fe200078e0012 */
[----:B------:R-:W-:Y:S01]  /*6fb20*/  MOV R63, R17 ;  /* 0x00000011003f7202 */ /* 0x000fe20000000f00 */
[----:B------:R-:W-:Y:S01]  /*6fb30*/  IMAD.MOV.U32 R62, RZ, RZ, R16 ;  /* 0x000000ffff3e7224 */ /* 0x000fe200078e0010 */
[----:B------:R-:W-:Y:S02]  /*6fb40*/  STL [R1+0x49bc], R67 ;  /* 0x0049bc4301007387 */ /* 0x000fe40000100800 */
[----:B------:R-:W-:Y:S02]  /*6fb50*/  STL [R1+0x49b8], R66 ;  /* 0x0049b84201007387 */ /* 0x000fe40000100800 */
[----:B------:R1:W-:Y:S02]  /*6fb60*/  STL [R1+0x49b4], R63 ;  /* 0x0049b43f01007387 */ /* 0x0003e40000100800 */
[----:B------:R4:W-:Y:S01]  /*6fb70*/  STL [R1+0x49b0], R62 ;  /* 0x0049b03e01007387 */ /* 0x0009e20000100800 */
[----:B------:R-:W2:Y:S01]  /*6fb80*/  LDL.LU R228, [R1+0x10] ;  /* 0x0000100001e47983 */ /* 0x000ea20000300800 */
[----:B------:R-:W2:Y:S02]  /*6fb90*/  LDL.LU R229, [R1+0x14] ;  /* 0x0000140001e57983 */ /* 0x000ea40000300800 */
[----:B------:R-:W2:Y:S02]  /*6fba0*/  LDL.LU R230, [R1+0x18] ;  /* 0x0000180001e67983 */ /* 0x000ea40000300800 */
[----:B------:R-:W2:Y:S01]  /*6fbb0*/  LDL.LU R231, [R1+0x1c] ;  /* 0x00001c0001e77983 */ /* 0x000ea20000300800 */
[C---:B---3--:R-:W-:Y:S01]  /*6fbc0*/  HMMA.1688.F32.TF32 R16, R248.reuse, R68, R28 ;  /* 0x00000044f810723c */ /* 0x048fe2000008101c */
[----:B------:R-:W3:Y:S01]  /*6fbd0*/  LDL.LU R28, [R1] ;  /* 0x00000000011c7983 */ /* 0x000ee20000300800 */
[----:B------:R-:W3:Y:S02]  /*6fbe0*/  LDL.LU R29, [R1+0x4] ;  /* 0x00000400011d7983 */ /* 0x000ee40000300800 */
[----:B------:R-:W3:Y:S02]  /*6fbf0*/  LDL.LU R30, [R1+0x8] ;  /* 0x00000800011e7983 */ /* 0x000ee40000300800 */
[----:B------:R-:W3:Y:S11]  /*6fc00*/  LDL.LU R31, [R1+0xc] ;  /* 0x00000c00011f7983 */ /* 0x000ef60000300800 */
[----:B------:R-:W-:Y:S07]  /*6fc10*/  @!UPT UIADD3 URZ, URZ, URZ, URZ ;  /* 0x0000003f3f3ff290 */ /* 0x000fee000fffe03f */
[----:B------:R-:W-:Y:S02]  /*6fc20*/  IMAD.MOV.U32 R58, RZ, RZ, R19 ;  /* 0x000000ffff3a7224 */ /* 0x000fe400078e0013 */
[----:B------:R-:W-:Y:S02]  /*6fc30*/  IMAD.MOV.U32 R59, RZ, RZ, R18 ;  /* 0x000000ffff3b7224 */ /* 0x000fe400078e0012 */
[----:B------:R-:W-:Y:S02]  /*6fc40*/  IMAD.MOV.U32 R55, RZ, RZ, R17 ;  /* 0x000000ffff377224 */ /* 0x000fe400078e0011 */
[----:B------:R-:W-:Y:S01]  /*6fc50*/  IMAD.MOV.U32 R54, RZ, RZ, R16 ;  /* 0x000000ffff367224 */ /* 0x000fe200078e0010 */
[----:B------:R-:W-:Y:S01]  /*6fc60*/  STL [R1+0x49cc], R58 ;  /* 0x0049cc3a01007387 */ /* 0x000fe20000100800 */
[----:B------:R-:W-:Y:S02]  /*6fc70*/  STL [R1+0x49c8], R59 ;  /* 0x0049c83b01007387 */ /* 0x000fe40000100800 */
[----:B------:R1:W-:Y:S02]  /*6fc80*/  STL [R1+0x49c4], R55 ;  /* 0x0049c43701007387 */ /* 0x0003e40000100800 */
[----:B------:R1:W-:Y:S01]  /*6fc90*/  STL [R1+0x49c0], R54 ;  /* 0x0049c03601007387 */ /* 0x0003e20000100800 */
[C---:B------:R-:W-:Y:S01]  /*6fca0*/  HMMA.1688.F32.TF32 R16, R248.reuse, R64, R24 ;  /* 0x00000040f810723c */ /* 0x040fe20000081018 */
[----:B------:R-:W3:Y:S01]  /*6fcb0*/  LDL.LU R24, [R1+0x2c20] ;  /* 0x002c200001187983 */ /* 0x000ee20000300800 */
[----:B------:R-:W3:Y:S02]  /*6fcc0*/  LDL.LU R25, [R1+0x2c24] ;  /* 0x002c240001197983 */ /* 0x000ee40000300800 */
[----:B------:R-:W3:Y:S02]  /*6fcd0*/  LDL.LU R26, [R1+0x2c28] ;  /* 0x002c2800011a7983 */ /* 0x000ee40000300800 */
[----:B------:R-:W3:Y:S11]  /*6fce0*/  LDL.LU R27, [R1+0x2c2c] ;  /* 0x002c2c00011b7983 */ /* 0x000ef60000300800 */
[----:B------:R-:W-:Y:S07]  /*6fcf0*/  @!UPT UIADD3 URZ, URZ, URZ, URZ ;  /* 0x0000003f3f3ff290 */ /* 0x000fee000fffe03f */
[----:B-1----:R-:W-:Y:S01]  /*6fd00*/  MOV R63, R16 ;  /* 0x00000010003f7202 */ /* 0x002fe20000000f00 */
[----:B----4-:R-:W-:Y:S02]  /*6fd10*/  IMAD.MOV.U32 R62, RZ, RZ, R17 ;  /* 0x000000ffff3e7224 */ /* 0x010fe400078e0011 */
[----:B------:R-:W-:Y:S02]  /*6fd20*/  IMAD.MOV.U32 R50, RZ, RZ, R18 ;  /* 0x000000ffff327224 */ /* 0x000fe400078e0012 */
[----:B------:R-:W-:Y:S02]  /*6fd30*/  IMAD.MOV.U32 R51, RZ, RZ, R19 ;  /* 0x000000ffff337224 */ /* 0x000fe400078e0013 */
[C---:B--2---:R-:W-:Y:S11]  /*6fd40*/  HMMA.1688.F32.TF32 R16, R248.reuse, R60, R232 ;  /* 0x0000003cf810723c */ /* 0x044ff600000810e8 */
[----:B------:R-:W-:Y:S11]  /*6fd50*/  @!UPT UIADD3 URZ, URZ, URZ, URZ ;  /* 0x0000003f3f3ff290 */ /* 0x000ff6000fffe03f */
[----:B------:R-:W-:Y:S02]  /*6fd60*/  @!UPT UIADD3 URZ, URZ, URZ, URZ ;  /* 0x0000003f3f3ff290 */ /* 0x000fe4000fffe03f */
[----:B------:R-:W-:Y:S02]  /*6fd70*/  IMAD.MOV.U32 R55, RZ, RZ, R16 ;  /* 0x000000ffff377224 */ /* 0x000fe400078e0010 */
[----:B------:R-:W-:Y:S02]  /*6fd80*/  IMAD.MOV.U32 R54, RZ, RZ, R17 ;  /* 0x000000ffff367224 */ /* 0x000fe400078e0011 */
[----:B------:R-:W-:Y:S01]  /*6fd90*/  IMAD.MOV.U32 R67, RZ, RZ, R18 ;  /* 0x000000ffff437224 */ /* 0x000fe200078e0012 */
[----:B------:R-:W-:Y:S02]  /*6fda0*/  MOV R66, R19 ;  /* 0x0000001300427202 */ /* 0x000fe40000000f00 */
[C---:B------:R-:W-:Y:S01]  /*6fdb0*/  HMMA.1688.F32.TF32 R16, R248.reuse, R56, R228 ;  /* 0x00000038f810723c */ /* 0x040fe200000810e4 */
[----:B------:R-:W-:Y:S01]  /*6fdc0*/  STL [R1+0x49dc], R51 ;  /* 0x0049dc3301007387 */ /* 0x000fe20000100800 */
[----:B------:R-:W-:Y:S02]  /*6fdd0*/  STL [R1+0x49d8], R50 ;  /* 0x0049d83201007387 */ /* 0x000fe40000100800 */
[----:B------:R-:W-:Y:S11]  /*6fde0*/  STL [R1+0x49d4], R62 ;  /* 0x0049d43e01007387 */ /* 0x000ff60000100800 */
[----:B------:R-:W-:Y:S09]  /*6fdf0*/  @!UPT UIADD3 URZ, URZ, URZ, URZ ;  /* 0x0000003f3f3ff290 */ /* 0x000ff2000fffe03f */
[----:B------:R-:W-:Y:S02]  /*6fe00*/  IMAD.MOV.U32 R70, RZ, RZ, R16 ;  /* 0x000000ffff467224 */ /* 0x000fe400078e0010 */
[----:B------:R-:W-:Y:S02]  /*6fe10*/  IMAD.MOV.U32 R71, RZ, RZ, R17 ;  /* 0x000000ffff477224 */ /* 0x000fe400078e0011 */
[----:B------:R-:W-:Y:S02]  /*6fe20*/  IMAD.MOV.U32 R74, RZ, RZ, R18 ;  /* 0x000000ffff4a7224 */ /* 0x000fe400078e0012 */
[----:B------:R-:W-:Y:S01]  /*6fe30*/  IMAD.MOV.U32 R75, RZ, RZ, R19 ;  /* 0x000000ffff4b7224 */ /* 0x000fe200078e0013 */
[----:B------:R1:W-:Y:S01]  /*6fe40*/  STL [R1+0x49d0], R63 ;  /* 0x0049d03f01007387 */ /* 0x0003e20000100800 */
[----:B------:R-:W-:Y:S02]  /*6fe50*/  STL [R1+0x49ec], R66 ;  /* 0x0049ec4201007387 */ /* 0x000fe40000100800 */
[----:B------:R-:W-:Y:S02]  /*6fe60*/  STL [R1+0x49e8], R67 ;  /* 0x0049e84301007387 */ /* 0x000fe40000100800 */
[----:B------:R2:W-:Y:S01]  /*6fe70*/  STL [R1+0x49e4], R54 ;  /* 0x0049e43601007387 */ /* 0x0005e20000100800 */
[----:B------:R4:W-:Y:S01]  /*6fe80*/  STL [R1+0x49e0], R55 ;  /* 0x0049e03701007387 */ /* 0x0009e20000100800 */
[----:B------:R-:W-:Y:S02]  /*6fe90*/  STL [R1+0x49fc], R75 ;  /* 0x0049fc4b01007387 */ /* 0x000fe40000100800 */
[----:B------:R-:W-:Y:S02]  /*6fea0*/  STL [R1+0x49f8], R74 ;  /* 0x0049f84a01007387 */ /* 0x000fe40000100800 */
[----:B------:R1:W-:Y:S01]  /*6feb0*/  STL [R1+0x49f4], R71 ;  /* 0x0049f44701007387 */ /* 0x0003e20000100800 */
[----:B------:R1:W-:Y:S01]  /*6fec0*/  STL [R1+0x49f0], R70 ;  /* 0x0049f04601007387 */ /* 0x0003e20000100800 */
[C---:B---3--:R-:W-:Y:S11]  /*6fed0*/  HMMA.1688.F32.TF32 R16, R248.reuse, R52, R28 ;  /* 0x00000034f810723c */ /* 0x048ff6000008101c */
[----:B------:R-:W-:Y:S11]  /*6fee0*/  @!UPT UIADD3 URZ, URZ, URZ, URZ ;  /* 0x0000003f3f3ff290 */ /* 0x000ff6000fffe03f */
[----:B------:R-:W-:Y:S02]  /*6fef0*/  @!UPT UIADD3 URZ, URZ, URZ, URZ ;  /* 0x0000003f3f3ff290 */ /* 0x000fe4000fffe03f */
[----:B------:R-:W-:Y:S01]  /*6ff00*/  IMAD.MOV.U32 R59, RZ, RZ, R19 ;  /* 0x000000ffff3b7224 */ /* 0x000fe200078e0013 */
[----:B------:R-:W-:Y:S01]  /*6ff10*/  MOV R58, R18 ;  /* 0x00000012003a7202 */ /* 0x000fe20000000f00 */
[----:B-1----:R-:W-:Y:S02]  /*6ff20*/  IMAD.MOV.U32 R63, RZ, RZ, R17 ;  /* 0x000000ffff3f7224 */ /* 0x002fe400078e0011 */
[----:B------:R-:W-:Y:S01]  /*6ff30*/  IMAD.MOV.U32 R62, RZ, RZ, R16 ;  /* 0x000000ffff3e7224 */ /* 0x000fe200078e0010 */
[----:B------:R-:W-:Y:S01]  /*6ff40*/  STL [R1+0x4a0c], R59 ;  /* 0x004a0c3b01007387 */ /* 0x000fe20000100800 */
[----:B------:R-:W-:Y:S02]  /*6ff50*/  STL [R1+0x4a08], R58 ;  /* 0x004a083a01007387 */ /* 0x000fe40000100800 */
[----:B------:R1:W-:Y:S02]  /*6ff60*/  STL [R1+0x4a04], R63 ;  /* 0x004a043f01007387 */ /* 0x0003e40000100800 */
[----:B------:R3:W-:Y:S01]  /*6ff70*/  STL [R1+0x4a00], R62 ;  /* 0x004a003e01007387 */ /* 0x0007e20000100800 */
[----:B------:R-:W2:Y:S01]  /*6ff80*/  LDL.LU R224, [R1+0x32a0] ;  /* 0x0032a00001e07983 */ /* 0x000ea20000300800 */
[----:B------:R-:W2:Y:S02]  /*6ff90*/  LDL.LU R225, [R1+0x32a4] ;  /* 0x0032a40001e17983 */ /* 0x000ea40000300800 */
[----:B------:R-:W2:Y:S02]  /*6ffa0*/  LDL.LU R226, [R1+0x32a8] ;  /* 0x0032a80001e27983 */ /* 0x000ea40000300800 */
[----:B------:R-:W2:Y:S01]  /*6ffb0*/  LDL.LU R227, [R1+0x32ac] ;  /* 0x0032ac0001e37983 */ /* 0x000ea20000300800 */
[----:B------:R-:W-:Y:S01]  /*6ffc0*/  HMMA.1688.F32.TF32 R248, R248, R48, R24 ;  /* 0x00000030f8f8723c */ /* 0x000fe20000081018 */
[----:B------:R-:W2:Y:S06]  /*6ffd0*/  LDL.LU R24, [R1+0x3240] ;  /* 0x0032400001187983 */ /* 0x000eac0000300800 */
[----:B------:R-:W-:-:S02]  /*6ffe0*/  IMAD.MOV.U32 R25, RZ, RZ, R12 ;  /* 0x000000ffff197224 */ /* 0x000fc400078e000c */
[----:B------:R-:W-:Y:S01]  /*6fff0*/  IMAD.MOV.U32 R26, RZ, RZ, R13 ;  /* 0x000000ffff1a7224 */ /* 0x000fe200078e000d */
[----:B------:R-:W2:Y:S01]  /*70000*/  LDL.LU R12, [R1+0x4cf8] ;  /* 0x004cf800010c7983 */ /* 0x000ea20000300800 */
[----:B------:R-:W2:Y:S02]  /*70010*/  LDL.LU R13, [R1+0x4cf4] ;  /* 0x004cf400010d7983 */ /* 0x000ea40000300800 */
[----:B------:R-:W-:Y:S02]  /*70020*/  IMAD.MOV.U32 R27, RZ, RZ, R244 ;  /* 0x000000ffff1b7224 */ /* 0x000fe400078e00f4 */
        /* <DEDUP_REMOVED lines=10> */
[----:B------:R-:W4:Y:S02]  /*700d0*/  LDL.LU R233, [R1+0x3274] ;  /* 0x0032740001e97983 */ /* 0x000f240000300800 */
[----:B------:R-:W4:Y:S02]  /*700e0*/  LDL.LU R234, [R1+0x3278] ;  /* 0x0032780001ea7983 */ /* 0x000f240000300800 */
[----:B------:R-:W-:Y:S01]  /*700f0*/  IMAD.MOV.U32 R28, RZ, RZ, R245 ;  /* 0x000000ffff1c7224 */ /* 0x000fe200078e00f5 */
[----:B------:R-:W-:Y:S01]  /*70100*/  MOV R29, R246 ;  /* 0x000000f6001d7202 */ /* 0x000fe20000000f00 */
[----:B------:R-:W-:-:S02]  /*70110*/  IMAD.MOV.U32 R30, RZ, RZ, R247 ;  /* 0x000000ffff1e7224 */ /* 0x000fc400078e00f7 */
[----:B--2---:R-:W-:Y:S02]  /*70120*/  IMAD.MOV.U32 R235, RZ, RZ, R244 ;  /* 0x000000ffffeb7224 */ /* 0x004fe400078e00f4 */
[----:B------:R-:W2:Y:S01]  /*70130*/  LDL.LU R244, [R1+0x4cec] ;  /* 0x004cec0001f47983 */ /* 0x000ea20000300800 */
[----:B------:R-:W2:Y:S02]  /*70140*/  LDL.LU R245, [R1+0x4ce8] ;  /* 0x004ce80001f57983 */ /* 0x000ea40000300800 */
[----:B------:R-:W2:Y:S02]  /*70150*/  LDL.LU R246, [R1+0x4ce4] ;  /* 0x004ce40001f67983 */ /* 0x000ea40000300800 */
[----:B------:R-:W2:Y:S01]  /*70160*/  LDL.LU R247, [R1+0x4ce0] ;  /* 0x004ce00001f77983 */ /* 0x000ea20000300800 */
[----:B------:R-:W2:Y:S01]  /*70170*/  LDL.LU R31, [R1+0x325c] ;  /* 0x00325c00011f7983 */ /* 0x000ea20000300800 */
[----:B------:R-:W2:Y:S02]  /*70180*/  LDL.LU R228, [R1+0x3260] ;  /* 0x0032600001e47983 */ /* 0x000ea40000300800 */
[----:B------:R-:W2:Y:S01]  /*70190*/  LDL.LU R229, [R1+0x3264] ;  /* 0x0032640001e57983 */ /* 0x000ea20000300800 */
[C---:B---3--:R-:W-:Y:S11]  /*701a0*/  HMMA.1688.F32.TF32 R16, R8.reuse, R36, R16 ;  /* 0x000000240810723c */ /* 0x048ff60000081010 */
[----:B------:R-:W-:Y:S11]  /*701b0*/  @!UPT UIADD3 URZ, URZ, URZ, URZ ;  /* 0x0000003f3f3ff290 */ /* 0x000ff6000fffe03f */
[----:B------:R-:W-:Y:S02]  /*701c0*/  @!UPT UIADD3 URZ, URZ, URZ, URZ ;  /* 0x0000003f3f3ff290 */ /* 0x000fe4000fffe03f */
[----:B------:R-:W-:Y:S02]  /*701d0*/  IMAD.MOV.U32 R78, RZ, RZ, R16 ;  /* 0x000000ffff4e7224 */ /* 0x000fe400078e0010 */
[----:B------:R-:W-:Y:S02]  /*701e0*/  IMAD.MOV.U32 R79, RZ, RZ, R17 ;  /* 0x000000ffff4f7224 */ /* 0x000fe400078e0011 */
[----:B------:R-:W-:Y:S02]  /*701f0*/  IMAD.MOV.U32 R82, RZ, RZ, R18 ;  /* 0x000000ffff527224 */ /* 0x000fe400078e0012 */
[----:B------:R-:W-:Y:S02]  /*70200*/  IMAD.MOV.U32 R83, RZ, RZ, R19 ;  /* 0x000000ffff537224 */ /* 0x000fe400078e0013 */
[C---:B------:R-:W-:Y:S01]  /*70210*/  HMMA.1688.F32.TF32 R16, R8.reuse, R32, R20 ;  /* 0x000000200810723c */ /* 0x040fe20000081014 */
[----:B------:R-:W-:Y:S02]  /*70220*/  IMAD.MOV.U32 R230, RZ, RZ, R13 ;  /* 0x000000ffffe67224 */ /* 0x000fe400078e000d */
[----:B------:R-:W-:Y:S01]  /*70230*/  IMAD.MOV.U32 R231, RZ, RZ, R12 ;  /* 0x000000ffffe77224 */ /* 0x000fe200078e000c */
[----:B------:R3:W-:Y:S11]  /*70240*/  STL [R1+0x4a14], R250 ;  /* 0x004a14fa01007387 */ /* 0x0007f60000100800 */
[----:B------:R-:W-:Y:S09]  /*70250*/  @!UPT UIADD3 URZ, URZ, URZ, URZ ;  /* 0x0000003f3f3ff290 */ /* 0x000ff2000fffe03f */
[----:B------:R-:W-:Y:S02]  /*70260*/  IMAD.MOV.U32 R54, RZ, RZ, R16 ;  /* 0x000000ffff367224 */ /* 0x000fe400078e0010 */
[----:B----4-:R-:W-:Y:S01]  /*70270*/  IMAD.MOV.U32 R55, RZ, RZ, R17 ;  /* 0x000000ffff377224 */ /* 0x010fe200078e0011 */
[----:B------:R-:W-:Y:S01]  /*70280*/  MOV R51, R18 ;  /* 0x0000001200337202 */ /* 0x000fe20000000f00 */
[----:B------:R-:W-:Y:S01]  /*70290*/  IMAD.MOV.U32 R50, RZ, RZ, R19 ;  /* 0x000000ffff327224 */ /* 0x000fe200078e0013 */
[----:B------:R-:W-:Y:S01]  /*702a0*/  MOV R114, R160 ;  /* 0x000000a000727202 */ /* 0x000fe20000000f00 */
[C---:B------:R-:W-:Y:S01]  /*702b0*/  HMMA.1688.F32.TF32 R16, R8.reuse, R156, R232 ;  /* 0x0000009c0810723c */ /* 0x040fe200000810e8 */
[----:B------:R-:W-:Y:S02]  /*702c0*/  IMAD.MOV.U32 R130, RZ, RZ, R161 ;  /* 0x000000ffff827224 */ /* 0x000fe400078e00a1 */
[----:B------:R-:W-:Y:S02]  /*702d0*/  IMAD.MOV.U32 R134, RZ, RZ, R162 ;  /* 0x000000ffff867224 */ /* 0x000fe400078e00a2 */
[----:B------:R-:W-:Y:S01]  /*702e0*/  IMAD.MOV.U32 R135, RZ, RZ, R163 ;  /* 0x000000ffff877224 */ /* 0x000fe200078e00a3 */
[----:B------:R-:W-:Y:S04]  /*702f0*/  LDS R12, [R3+0x10100] ;  /* 0x01010000030c7984 */ /* 0x000fe80000000800 */
[----:B------:R-:W4:Y:S11]  /*70300*/  LDS R13, [R4+0x10100] ;  /* 0x01010000040d7984 */ /* 0x000f360000000800 */
[----:B------:R-:W-:Y:S03]  /*70310*/  @!UPT UIADD3 URZ, URZ, URZ, URZ ;  /* 0x0000003f3f3ff290 */ /* 0x000fe6000fffe03f */
[----:B------:R-:W-:Y:S02]  /*70320*/  IMAD.MOV.U32 R71, RZ, RZ, R16 ;  /* 0x000000ffff477224 */ /* 0x000fe400078e0010 */
[----:B------:R-:W-:Y:S02]  /*70330*/  IMAD.MOV.U32 R70, RZ, RZ, R17 ;  /* 0x000000ffff467224 */ /* 0x000fe400078e0011 */
[----:B------:R-:W-:Y:S02]  /*70340*/  IMAD.MOV.U32 R66, RZ, RZ, R18 ;  /* 0x000000ffff427224 */ /* 0x000fe400078e0012 */
[----:B------:R-:W-:Y:S01]  /*70350*/  IMAD.MOV.U32 R67, RZ, RZ, R19 ;  /* 0x000000ffff437224 */ /* 0x000fe200078e0013 */
[----:B------:R1:W-:Y:S01]  /*70360*/  STL [R1+0x4a10], R251 ;  /* 0x004a10fb01007387 */ /* 0x0003e20000100800 */
[C---:B------:R-:W-:Y:S11]  /*70370*/  HMMA.1688.F32.TF32 R160, R8.reuse, R40, R224 ;  /* 0x0000002808a0723c */ /* 0x040ff600000810e0 */
[----:B------:R-:W-:Y:S11]  /*70380*/  @!UPT UIADD3 URZ, URZ, URZ, URZ ;  /* 0x0000003f3f3ff290 */ /* 0x000ff6000fffe03f */
[----:B------:R-:W-:Y:S02]  /*70390*/  @!UPT UIADD3 URZ, URZ, URZ, URZ ;  /* 0x0000003f3f3ff290 */ /* 0x000fe4000fffe03f */
[----:B------:R-:W-:Y:S02]  /*703a0*/  IMAD.MOV.U32 R86, RZ, RZ, R160 ;  /* 0x000000ffff567224 */ /* 0x000fe400078e00a0 */
[----:B------:R-:W-:Y:S02]  /*703b0*/  IMAD.MOV.U32 R98, RZ, RZ, R161 ;  /* 0x000000ffff627224 */ /* 0x000fe400078e00a1 */
[----:B------:R-:W-:Y:S01]  /*703c0*/  IMAD.MOV.U32 R99, RZ, RZ, R162 ;  /* 0x000000ffff637224 */ /* 0x000fe200078e00a2 */
[C---:B--2---:R-:W-:Y:S08]  /*703d0*/  HMMA.1688.F32.TF32 R16, R8.reuse, R152, R228 ;  /* 0x000000980810723c */ /* 0x044ff000000810e4 */
[C---:B------:R-:W-:Y:S11]  /*703e0*/  HMMA.1688.F32.TF32 R244, R8.reuse, R44, R244 ;  /* 0x0000002c08f4723c */ /* 0x040ff600000810f4 */
[----:B------:R-:W-:Y:S05]  /*703f0*/  @!UPT UIADD3 URZ, URZ, URZ, URZ ;  /* 0x0000003f3f3ff290 */ /* 0x000fea000fffe03f */
[----:B------:R-:W-:Y:S01]  /*70400*/  IMAD.MOV.U32 R95, RZ, RZ, R16 ;  /* 0x000000ffff5f7224 */ /* 0x000fe200078e0010 */
[----:B------:R-:W-:Y:S01]  /*70410*/  MOV R87, R17 ;  /* 0x0000001100577202 */ /* 0x000fe20000000f00 */
[----:B------:R-:W-:Y:S02]  /*70420*/  IMAD.MOV.U32 R90, RZ, RZ, R18 ;  /* 0x000000ffff5a7224 */ /* 0x000fe400078e0012 */
[----:B------:R-:W-:Y:S02]  /*70430*/  IMAD.MOV.U32 R91, RZ, RZ, R19 ;  /* 0x000000ffff5b7224 */ /* 0x000fe400078e0013 */
[C---:B------:R-:W-:Y:S01]  /*70440*/  HMMA.1688.F32.TF32 R16, R8.reuse, R120, R28 ;  /* 0x000000780810723c */ /* 0x040fe2000008101c */
[----:B------:R-:W-:Y:S01]  /*70450*/  STL.64 [R1+0x4af8], R246 ;  /* 0x004af8f601007387 */ /* 0x000fe20000100a00 */
[----:B------:R2:W-:Y:S02]  /*70460*/  STL.64 [R1+0x4af0], R244 ;  /* 0x004af0f401007387 */ /* 0x0005e40000100a00 */
[----:B------:R-:W-:Y:S02]  /*70470*/  STL.64 [R1+0x4cd8], R158 ;  /* 0x004cd89e01007387 */ /* 0x000fe40000100a00 */
[----:B------:R1:W-:Y:S01]  /*70480*/  STL.64 [R1+0x4cd0], R156 ;  /* 0x004cd09c01007387 */ /* 0x0003e20000100a00 */
[----:B------:R-:W-:Y:S01]  /*70490*/  STL.64 [R1+0x4cc8], R154 ;  /* 0x004cc89a01007387 */ /* 0x000fe20000100a00 */
[----:B------:R1:W-:Y:S11]  /*704a0*/  STL.64 [R1+0x4cc0], R152 ;  /* 0x004cc09801007387 */ /* 0x0003f60000100a00 */
[----:B------:R-:W-:Y:S05]  /*704b0*/  @!UPT UIADD3 URZ, URZ, URZ, URZ ;  /* 0x0000003f3f3ff290 */ /* 0x000fea000fffe03f */
[----:B-1----:R-:W-:Y:S02]  /*704c0*/  IMAD.MOV.U32 R63, RZ, RZ, R16 ;  /* 0x000000ffff3f7224 */ /* 0x002fe400078e0010 */
[----:B------:R-:W-:Y:S02]  /*704d0*/  IMAD.MOV.U32 R62, RZ, RZ, R17 ;  /* 0x000000ffff3e7224 */ /* 0x000fe400078e0011 */
[----:B------:R-:W-:Y:S02]  /*704e0*/  IMAD.MOV.U32 R75, RZ, RZ, R18 ;  /* 0x000000ffff4b7224 */ /* 0x000fe400078e0012 */
[----:B------:R-:W-:Y:S02]  /*704f0*/  IMAD.MOV.U32 R74, RZ, RZ, R19 ;  /* 0x000000ffff4a7224 */ /* 0x000fe400078e0013 */
[----:B------:R-:W-:Y:S01]  /*70500*/  HMMA.1688.F32.TF32 R16, R8, R116, R24 ;  /* 0x000000740810723c */ /* 0x000fe20000081018 */
        /* <DEDUP_REMOVED lines=11> */
[----:B------:R-:W4:Y:S06]  /*705c0*/  LDL.LU R23, [R1+0x30dc] ;  /* 0x0030dc0001177983 */ /* 0x000f2c0000300800 */
[----:B---3--:R-:W-:Y:S01]  /*705d0*/  MOV R250, R16 ;  /* 0x0000001000fa7202 */ /* 0x008fe20000000f00 */
[----:B------:R-:W-:Y:S01]  /*705e0*/  IMAD.MOV.U32 R251, RZ, RZ, R17 ;  /* 0x000000fffffb7224 */ /* 0x000fe200078e0011 */
[----:B------:R-:W3:Y:S01]  /*705f0*/  LDL.LU R16, [R1+0x30e0] ;  /* 0x0030e00001107983 */ /* 0x000ee20000300800 */
[----:B------:R-:W-:-:S02]  /*70600*/  IMAD.MOV.U32 R59, RZ, RZ, R18 ;  /* 0x000000ffff3b7224 */ /* 0x000fc400078e0012 */
[----:B------:R-:W3:Y:S02]  /*70610*/  LDL.LU R17, [R1+0x30e4] ;  /* 0x0030e40001117983 */ /* 0x000ee40000300800 */
[----:B------:R-:W-:Y:S01]  /*70620*/  IMAD.MOV.U32 R58, RZ, RZ, R19 ;  /* 0x000000ffff3a7224 */ /* 0x000fe200078e0013 */
        /* <DEDUP_REMOVED lines=58> */
[----:B--2---:R-:W2:Y:S02]  /*709d0*/  LDL.LU R244, [R1+0x3220] ;  /* 0x0032200001f47983 */ /* 0x004ea40000300800 */
[----:B------:R-:W2:Y:S01]  /*709e0*/  LDL.LU R245, [R1+0x3224] ;  /* 0x0032240001f57983 */ /* 0x000ea20000300800 */
[----:B------:R-:W2:Y:S01]  /*709f0*/  LDL.LU R246, [R1+0x3228] ;  /* 0x0032280001f67983 */ /* 0x000ea20000300800 */
[----:B------:R-:W2:Y:S02]  /*70a00*/  LDL.LU R247, [R1+0x322c] ;  /* 0x00322c0001f77983 */ /* 0x000ea40000300800 */
[----:B------:R-:W2:Y:S02]  /*70a10*/  LDL.LU R156, [R1+0x3230] ;  /* 0x00323000019c7983 */ /* 0x000ea40000300800 */
[----:B------:R-:W2:Y:S01]  /*70a20*/  LDL.LU R157, [R1+0x3234] ;  /* 0x00323400019d7983 */ /* 0x000ea20000300800 */
[----:B------:R-:W2:Y:S01]  /*70a30*/  LDL.LU R158, [R1+0x3238] ;  /* 0x00323800019e7983 */ /* 0x000ea20000300800 */
[----:B------:R-:W2:Y:S02]  /*70a40*/  LDL.LU R159, [R1+0x323c] ;  /* 0x00323c00019f7983 */ /* 0x000ea40000300800 */
[----:B------:R-:W3:Y:S02]  /*70a50*/  LDL.LU R160, [R1+0x31f0] ;  /* 0x0031f00001a07983 */ /* 0x000ee40000300800 */
[----:B------:R-:W3:Y:S01]  /*70a60*/  LDL.LU R161, [R1+0x31f4] ;  /* 0x0031f40001a17983 */ /* 0x000ee20000300800 */
[----:B------:R-:W-:Y:S01]  /*70a70*/  MOV R94, R163 ;  /* 0x000000a3005e7202 */ /* 0x000fe20000000f00 */
        /* <DEDUP_REMOVED lines=26> */
[----:B------:R-:W-:Y:S02]  /*70c20*/  STL.64 [R1+0x4b08], R250 ;  /* 0x004b08fa01007387 */ /* 0x000fe40000100a00 */
[----:B------:R-:W-:Y:S01]  /*70c30*/  STL.64 [R1+0x4b00], R248 ;  /* 0x004b00f801007387 */ /* 0x000fe20000100a00 */
[C---:B--2---:R-:W-:Y:S08]  /*70c40*/  HMMA.1688.F32.TF32 R152, R8.reuse, R148, R156 ;  /* 0x000000940898723c */ /* 0x044ff0000008109c */
[C---:B------:R-:W-:Y:S08]  /*70c50*/  HMMA.1688.F32.TF32 R244, R8.reuse, R144, R244 ;  /* 0x0000009008f4723c */ /* 0x040ff000000810f4 */
[C---:B---3--:R-:W-:Y:S07]  /*70c60*/  HMMA.1688.F32.TF32 R156, R8.reuse, R140, R236 ;  /* 0x0000008c089c723c */ /* 0x048fee00000810ec */
[----:B------:R-:W-:Y:S01]  /*70c70*/  STL.64 [R1+0x390], R152 ;  /* 0x0003909801007387 */ /* 0x000fe20000100a00 */
[----:B------:R1:W-:Y:S02]  /*70c80*/  STL.64 [R1+0x398], R154 ;  /* 0x0003989a01007387 */ /* 0x0003e40000100a00 */
[C---:B-1----:R-:W-:Y:S05]  /*70c90*/  HMMA.1688.F32.TF32 R152, R8.reuse, R136, R240 ;  /* 0x000000880898723c */ /* 0x042fea00000810f0 */
[----:B------:R-:W-:Y:S01]  /*70ca0*/  STL.64 [R1+0x380], R244 ;  /* 0x000380f401007387 */ /* 0x000fe20000100a00 */
[----:B------:R-:W-:Y:S02]  /*70cb0*/  STL.64 [R1+0x388], R246 ;  /* 0x000388f601007387 */ /* 0x000fe40000100a00 */
[C---:B----4-:R-:W-:Y:S05]  /*70cc0*/  HMMA.1688.F32.TF32 R160, R8.reuse, R132, R160 ;  /* 0x0000008408a0723c */ /* 0x050fea00000810a0 */
[----:B------:R-:W-:Y:S01]  /*70cd0*/  STL.64 [R1+0x370], R156 ;  /* 0x0003709c01007387 */ /* 0x000fe20000100a00 */
[----:B------:R1:W-:Y:S02]  /*70ce0*/  STL.64 [R1+0x378], R158 ;  /* 0x0003789e01007387 */ /* 0x0003e40000100a00 */
[C---:B-1----:R-:W-:Y:S07]  /*70cf0*/  HMMA.1688.F32.TF32 R156, R8.reuse, R128, R164 ;  /* 0x00000080089c723c */ /* 0x042fee00000810a4 */
[----:B------:R-:W-:Y:S01]  /*70d00*/  STL.64 [R1+0x360], R152 ;  /* 0x0003609801007387 */ /* 0x000fe20000100a00 */
[----:B------:R1:W-:Y:S02]  /*70d10*/  STL.64 [R1+0x368], R154 ;  /* 0x0003689a01007387 */ /* 0x0003e40000100a00 */
[C---:B-1----:R-:W-:Y:S05]  /*70d20*/  HMMA.1688.F32.TF32 R152, R8.reuse, R124, R168 ;  /* 0x0000007c0898723c */ /* 0x042fea00000810a8 */
[----:B------:R-:W-:Y:S01]  /*70d30*/  STL.64 [R1+0x350], R160 ;  /* 0x000350a001007387 */ /* 0x000fe20000100a00 */
[----:B------:R1:W-:Y:S07]  /*70d40*/  STL.64 [R1+0x358], R162 ;  /* 0x000358a201007387 */ /* 0x0003ee0000100a00 */
[----:B------:R-:W-:Y:S02]  /*70d50*/  STL.64 [R1+0x340], R156 ;  /* 0x0003409c01007387 */ /* 0x000fe40000100a00 */
[----:B------:R2:W-:Y:S01]  /*70d60*/  STL.64 [R1+0x348], R158 ;  /* 0x0003489e01007387 */ /* 0x0005e20000100a00 */
[C---:B-1----:R-:W-:Y:S08]  /*70d70*/  HMMA.1688.F32.TF32 R160, R8.reuse, R112, R172 ;  /* 0x0000007008a0723c */ /* 0x042ff000000810ac */
[C---:B--2---:R-:W-:Y:S01]  /*70d80*/  HMMA.1688.F32.TF32 R156, R8.reuse, R108, R176 ;  /* 0x0000006c089c723c */ /* 0x044fe200000810b0 */
[----:B------:R-:W-:Y:S01]  /*70d90*/  STL.64 [R1+0x330], R152 ;  /* 0x0003309801007387 */ /* 0x000fe20000100a00 */
[----:B------:R1:W-:Y:S06]  /*70da0*/  STL.64 [R1+0x338], R154 ;  /* 0x0003389a01007387 */ /* 0x0003ec0000100a00 */
[C---:B-1----:R-:W-:Y:S07]  /*70db0*/  HMMA.1688.F32.TF32 R152, R8.reuse, R104, R180 ;  /* 0x000000680898723c */ /* 0x042fee00000810b4 */
        /* <DEDUP_REMOVED lines=31> */
[C---:B------:R-:W-:Y:S08]  /*70fb0*/  HMMA.1688.F32.TF32 R20, R8.reuse, R52, R20 ;  /* 0x000000340814723c */ /* 0x040ff00000081014 */
[C---:B-1----:R-:W-:Y:S08]  /*70fc0*/  HMMA.1688.F32.TF32 R160, R8.reuse, R64, R220 ;  /* 0x0000004008a0723c */ /* 0x042ff000000810dc */
[C---:B--2---:R-:W-:Y:S01]  /*70fd0*/  HMMA.1688.F32.TF32 R156, R8.reuse, R60, R224 ;  /* 0x0000003c089c723c */ /* 0x044fe200000810e0 */
[----:B------:R-:W-:Y:S01]  /*70fe0*/  STL.64 [R1+0xa0], R152 ;  /* 0x0000a09801007387 */ /* 0x000fe20000100a00 */
[----:B------:R1:W-:Y:S06]  /*70ff0*/  STL.64 [R1+0xa8], R154 ;  /* 0x0000a89a01007387 */ /* 0x0003ec0000100a00 */
[C---:B-1----:R-:W-:Y:S08]  /*71000*/  HMMA.1688.F32.TF32 R152, R8.reuse, R56, R16 ;  /* 0x000000380898723c */ /* 0x042ff00000081010 */
[----:B------:R-:W-:Y:S08]  /*71010*/  HMMA.1688.F32.TF32 R16, R8, R48, R232 ;  /* 0x000000300810723c */ /* 0x000ff000000810e8 */
[C---:B------:R-:W-:Y:S01]  /*71020*/  HMMA.1688.F32.TF32 R8, R12.reuse, R44, R228 ;  /* 0x0000002c0c08723c */ /* 0x040fe200000810e4 */
[----:B------:R-:W-:Y:S01]  /*71030*/  STL.64 [R1+0x90], R160 ;  /* 0x000090a001007387 */ /* 0x000fe20000100a00 */
[----:B------:R-:W-:Y:S02]  /*71040*/  STL.64 [R1+0x98], R162 ;  /* 0x000098a201007387 */ /* 0x000fe40000100a00 */
[----:B------:R-:W-:Y:S02]  /*71050*/  STL.64 [R1+0x80], R156 ;  /* 0x0000809c01007387 */ /* 0x000fe40000100a00 */
[----:B------:R-:W-:Y:S01]  /*71060*/  STL.64 [R1+0x88], R158 ;  /* 0x0000889e01007387 */ /* 0x000fe20000100a00 */
[----:B------:R-:W-:Y:S04]  /*71070*/  LDS R228, [R3+0x10180] ;  /* 0x0101800003e47984 */ /* 0x000fe80000000800 */
[----:B------:R-:W-:Y:S04]  /*71080*/  LDS R230, [R3+0x12180] ;  /* 0x0121800003e67984 */ /* 0x000fe80000000800 */
[----:B------:R-:W-:Y:S04]  /*71090*/  LDS R229, [R4+0x10180] ;  /* 0x0101800004e57984 */ /* 0x000fe80000000800 */
[----:B------:R-:W1:Y:S04]  /*710a0*/  LDS R231, [R4+0x12180] ;  /* 0x0121800004e77984 */ /* 0x000e680000000800 */
[----:B------:R-:W-:Y:S01]  /*710b0*/  STL.64 [R1+0x70], R152 ;  /* 0x0000709801007387 */ /* 0x000fe20000100a00 */
[----:B------:R-:W-:Y:S02]  /*710c0*/  STL.64 [R1+0x78], R154 ;  /* 0x0000789a01007387 */ /* 0x000fe40000100a00 */
[----:B------:R-:W-:Y:S02]  /*710d0*/  STL.64 [R1+0x60], R20 ;  /* 0x0000601401007387 */ /* 0x000fe40000100a00 */
[----:B------:R-:W-:Y:S01]  /*710e0*/  STL.64 [R1+0x68], R22 ;  /* 0x0000681601007387 */ /* 0x000fe20000100a00 */
[----:B------:R-:W-:Y:S01]  /*710f0*/  STL.64 [R1+0x50], R16 ;  /* 0x0000501001007387 */ /* 0x000fe20000100a00 */
[----:B------:R2:W-:Y:S02]  /*71100*/  STL.64 [R1+0x58], R18 ;  /* 0x0000581201007387 */ /* 0x0005e40000100a00 */
[----:B------:R-:W-:Y:S02]  /*71110*/  STL.64 [R1+0x40], R8 ;  /* 0x0000400801007387 */ /* 0x000fe40000100a00 */
[----:B------:R3:W-:Y:S01]  /*71120*/  STL.64 [R1+0x48], R10 ;  /* 0x0000480a01007387 */ /* 0x0007e20000100a00 */
[C---:B--2---:R-:W-:Y:S08]  /*71130*/  HMMA.1688.F32.TF32 R16, R12.reuse, R40, R28 ;  /* 0x000000280c10723c */ /* 0x044ff0000008101c */
[C---:B---3--:R-:W-:Y:S01]  /*71140*/  HMMA.1688.F32.TF32 R8, R12.reuse, R36, R24 ;  /* 0x000000240c08723c */ /* 0x048fe20000081018 */
[----:B------:R-:W2:Y:S11]  /*71150*/  LDL.LU R28, [R1+0x2f00] ;  /* 0x002f0000011c7983 */ /* 0x000eb60000300800 */
[----:B------:R-:W-:Y:S03]  /*71160*/  @!UPT UIADD3 URZ, URZ, URZ, URZ ;  /* 0x0000003f3f3ff290 */ /* 0x000fe6000fffe03f */
[----:B------:R3:W-:Y:S01]  /*71170*/  STL.64 [R1+0x310], R16 ;  /* 0x0003101001007387 */ /* 0x0007e20000100a00 */
[----:B------:R4:W-:Y:S07]  /*71180*/  STL.64 [R1+0x318], R18 ;  /* 0x0003181201007387 */ /* 0x0009ee0000100a00 */
[----:B------:R1:W-:Y:S02]  /*71190*/  STL.64 [R1+0x300], R8 ;  /* 0x0003000801007387 */ /* 0x0003e40000100a00 */
[----:B------:R1:W-:Y:S01]  /*711a0*/  STL.64 [R1+0x308], R10 ;  /* 0x0003080a01007387 */ /* 0x0003e20000100a00 */
[----:B------:R-:W2:Y:S01]  /*711b0*/  LDL.LU R29, [R1+0x2f04] ;  /* 0x002f0400011d7983 */ /* 0x000ea20000300800 */
[----:B------:R-:W2:Y:S02]  /*711c0*/  LDL.LU R30, [R1+0x2f08] ;  /* 0x002f0800011e7983 */ /* 0x000ea40000300800 */
[----:B------:R-:W2:Y:S02]  /*711d0*/  LDL.LU R31, [R1+0x2f0c] ;  /* 0x002f0c00011f7983 */ /* 0x000ea40000300800 */
[----:B------:R-:W2:Y:S01]  /*711e0*/  LDL.LU R20, [R1+0x2f20] ;  /* 0x002f200001147983 */ /* 0x000ea20000300800 */
[----:B------:R-:W2:Y:S01]  /*711f0*/  LDL.LU R21, [R1+0x2f24] ;  /* 0x002f240001157983 */ /* 0x000ea20000300800 */
[----:B------:R-:W2:Y:S02]  /*71200*/  LDL.LU R22, [R1+0x2f28] ;  /* 0x002f280001167983 */ /* 0x000ea40000300800 */
[----:B------:R-:W2:Y:S01]  /*71210*/  LDL.LU R23, [R1+0x2f2c] ;  /* 0x002f2c0001177983 */ /* 0x000ea20000300800 */
[----:B---3--:R-:W3:Y:S01]  /*71220*/  LDL.LU R16, [R1+0x2f30] ;  /* 0x002f300001107983 */ /* 0x008ee20000300800 */
[----:B------:R-:W3:Y:S02]  /*71230*/  LDL.LU R17, [R1+0x2f34] ;  /* 0x002f340001117983 */ /* 0x000ee40000300800 */
[----:B----4-:R-:W3:Y:S02]  /*71240*/  LDL.LU R18, [R1+0x2f38] ;  /* 0x002f380001127983 */ /* 0x010ee40000300800 */
[----:B------:R-:W3:Y:S01]  /*71250*/  LDL.LU R19, [R1+0x2f3c] ;  /* 0x002f3c0001137983 */ /* 0x000ee20000300800 */
        /* <DEDUP_REMOVED lines=104> */
[C---:B--2---:R-:W-:Y:S11]  /*718e0*/  HMMA.1688.F32.TF32 R156, R12.reuse, R32, R156 ;  /* 0x000000200c9c723c */ /* 0x044ff6000008109c */
[----:B------:R-:W-:Y:S11]  /*718f0*/  @!UPT UIADD3 URZ, URZ, URZ, URZ ;  /* 0x0000003f3f3ff290 */ /* 0x000ff6000fffe03f */
[----:B------:R-:W-:Y:S01]  /*71900*/  @!UPT UIADD3 URZ, URZ, URZ, URZ ;  /* 0x0000003f3f3ff290 */ /* 0x000fe2000fffe03f */
[----:B------:R-:W-:Y:S01]  /*71910*/  STL.64 [R1+0x2f0], R156 ;  /* 0x0002f09c01007387 */ /* 0x000fe20000100a00 */
[----:B------:R1:W-:Y:S03]  /*71920*/  STL.64 [R1+0x2f8], R158 ;  /* 0x0002f89e01007387 */ /* 0x0003e60000100a00 */
[----:B-1----:R-:W2:Y:S01]  /*71930*/  LDL.LU.64 R158, [R1+0x4cd8] ;  /* 0x004cd800019e7983 */ /* 0x002ea20000300a00 */
[----:B------:R-:W2:Y:S02]  /*71940*/  LDL.LU.64 R156, [R1+0x4cd0] ;  /* 0x004cd000019c7983 */ /* 0x000ea40000300a00 */
[C---:B--2---:R-:W-:Y:S11]  /*71950*/  HMMA.1688.F32.TF32 R152, R12.reuse, R156, R152 ;  /* 0x0000009c0c98723c */ /* 0x044ff60000081098 */
[----:B------:R-:W-:Y:S11]  /*71960*/  @!UPT UIADD3 URZ, URZ, URZ, URZ ;  /* 0x0000003f3f3ff290 */ /* 0x000ff6000fffe03f */
[----:B------:R-:W-:Y:S01]  /*71970*/  @!UPT UIADD3 URZ, URZ, URZ, URZ ;  /* 0x0000003f3f3ff290 */ /* 0x000fe2000fffe03f */
[----:B------:R-:W-:Y:S01]  /*71980*/  STL.64 [R1+0x2e0], R152 ;  /* 0x0002e09801007387 */ /* 0x000fe20000100a00 */
[----:B------:R1:W-:Y:S03]  /*71990*/  STL.64 [R1+0x2e8], R154 ;  /* 0x0002e89a01007387 */ /* 0x0003e60000100a00 */
[----:B-1----:R-:W2:Y:S01]  /*719a0*/  LDL.LU.64 R154, [R1+0x4cc8] ;  /* 0x004cc800019a7983 */ /* 0x002ea20000300a00 */
[----:B------:R-:W2:Y:S01]  /*719b0*/  LDL.LU.64 R152, [R1+0x4cc0] ;  /* 0x004cc00001987983 */ /* 0x000ea20000300a00 */
[C---:B------:R-:W-:Y:S08]  /*719c0*/  HMMA.1688.F32.TF32 R164, R12.reuse, R120, R164 ;  /* 0x000000780ca4723c */ /* 0x040ff000000810a4 */
[C---:B------:R-:W-:Y:S08]  /*719d0*/  HMMA.1688.F32.TF32 R168, R12.reuse, R116, R168 ;  /* 0x000000740ca8723c */ /* 0x040ff000000810a8 */
[C---:B------:R-:W-:Y:S08]  /*719e0*/  HMMA.1688.F32.TF32 R172, R12.reuse, R148, R172 ;  /* 0x000000940cac723c */ /* 0x040ff000000810ac */
        /* <DEDUP_REMOVED lines=14> */
[C---:B--2---:R-:W-:Y:S11]  /*71ad0*/  HMMA.1688.F32.TF32 R160, R12.reuse, R152, R160 ;  /* 0x000000980ca0723c */ /* 0x044ff600000810a0 */
[----:B------:R-:W-:Y:S11]  /*71ae0*/  @!UPT UIADD3 URZ, URZ, URZ, URZ ;  /* 0x0000003f3f3ff290 */ /* 0x000ff6000fffe03f */
[----:B------:R-:W-:Y:S01]  /*71af0*/  @!UPT UIADD3 URZ, URZ, URZ, URZ ;  /* 0x0000003f3f3ff290 */ /* 0x000fe2000fffe03f */
[----:B------:R1:W-:Y:S01]  /*71b00*/  STL.64 [R1+0x2d0], R160 ;  /* 0x0002d0a001007387 */ /* 0x0003e20000100a00 */
[----:B------:R-:W-:Y:S03]  /*71b10*/  STL.64 [R1+0x2d8], R162 ;  /* 0x0002d8a201007387 */ /* 0x000fe60000100a00 */
[----:B-1----:R-:W2:Y:S01]  /*71b20*/  LDL.LU.64 R160, [R1+0x4cb8] ;  /* 0x004cb80001a07983 */ /* 0x002ea20000300a00 */
[----:B------:R1:W-:Y:S02]  /*71b30*/  STL.64 [R1+0x2c0], R164 ;  /* 0x0002c0a401007387 */ /* 0x0003e40000100a00 */
[----:B------:R-:W-:Y:S01]  /*71b40*/  STL.64 [R1+0x2c8], R166 ;  /* 0x0002c8a601007387 */ /* 0x000fe20000100a00 */
[----:B-1----:R-:W3:Y:S01]  /*71b50*/  LDL.LU.64 R164, [R1+0x4cb0] ;  /* 0x004cb00001a47983 */ /* 0x002ee20000300a00 */
[----:B------:R1:W-:Y:S02]  /*71b60*/  STL.64 [R1+0x2b0], R168 ;  /* 0x0002b0a801007387 */ /* 0x0003e40000100a00 */
[----:B------:R-:W-:Y:S01]  /*71b70*/  STL.64 [R1+0x2b8], R170 ;  /* 0x0002b8aa01007387 */ /* 0x000fe20000100a00 */
[----:B-1----:R-:W2:Y:S01]  /*71b80*/  LDL.LU.64 R168, [R1+0x4ca8] ;  /* 0x004ca80001a87983 */ /* 0x002ea20000300a00 */
        /* <DEDUP_REMOVED lines=41> */
[----:B-1----:R-:W3:Y:S01]  /*71e20*/  LDL.LU.64 R224, [R1+0x4c38] ;  /* 0x004c380001e07983 */ /* 0x002ee20000300a00 */
[C---:B------:R-:W-:Y:S01]  /*71e30*/  HMMA.1688.F32.TF32 R248, R12.reuse, R80, R248 ;  /* 0x000000500cf8723c */ /* 0x040fe200000810f8 */
[----:B------:R-:W-:Y:S02]  /*71e40*/  STL.64 [R1+0x1c0], R8 ;  /* 0x0001c00801007387 */ /* 0x000fe40000100a00 */
[----:B------:R1:W-:Y:S05]  /*71e50*/  STL.64 [R1+0x1c8], R10 ;  /* 0x0001c80a01007387 */ /* 0x0003ea0000100a00 */
[C---:B-1----:R-:W-:Y:S08]  /*71e60*/  HMMA.1688.F32.TF32 R8, R12.reuse, R76, R244 ;  /* 0x0000004c0c08723c */ /* 0x042ff000000810f4 */
[C---:B------:R-:W-:Y:S08]  /*71e70*/  HMMA.1688.F32.TF32 R244, R12.reuse, R72, R236 ;  /* 0x000000480cf4723c */ /* 0x040ff000000810ec */
[C---:B----4-:R-:W-:Y:S01]  /*71e80*/  HMMA.1688.F32.TF32 R236, R12.reuse, R68, R240 ;  /* 0x000000440cec723c */ /* 0x050fe200000810f0 */
[----:B------:R-:W-:Y:S01]  /*71e90*/  STL.64 [R1+0x1b0], R248 ;  /* 0x0001b0f801007387 */ /* 0x000fe20000100a00 */
[----:B------:R-:W-:Y:S05]  /*71ea0*/  STL.64 [R1+0x1b8], R250 ;  /* 0x0001b8fa01007387 */ /* 0x000fea0000100a00 */
[----:B------:R-:W-:Y:S01]  /*71eb0*/  STL.64 [R1+0x1a0], R8 ;  /* 0x0001a00801007387 */ /* 0x000fe20000100a00 */
[----:B------:R1:W-:Y:S02]  /*71ec0*/  STL.64 [R1+0x1a8], R10 ;  /* 0x0001a80a01007387 */ /* 0x0003e40000100a00 */
[C---:B-1----:R-:W-:Y:S05]  /*71ed0*/  HMMA.1688.F32.TF32 R8, R12.reuse, R64, R16 ;  /* 0x000000400c08723c */ /* 0x042fea0000081010 */
[----:B------:R-:W-:Y:S01]  /*71ee0*/  STL.64 [R1+0x190], R244 ;  /* 0x000190f401007387 */ /* 0x000fe20000100a00 */
[----:B------:R-:W-:Y:S07]  /*71ef0*/  STL.64 [R1+0x198], R246 ;  /* 0x000198f601007387 */ /* 0x000fee0000100a00 */
[----:B------:R-:W-:Y:S02]  /*71f00*/  STL.64 [R1+0x180], R236 ;  /* 0x000180ec01007387 */ /* 0x000fe40000100a00 */
[----:B------:R-:W-:Y:S01]  /*71f10*/  STL.64 [R1+0x188], R238 ;  /* 0x000188ee01007387 */ /* 0x000fe20000100a00 */
[C---:B------:R-:W-:Y:S08]  /*71f20*/  HMMA.1688.F32.TF32 R20, R12.reuse, R60, R20 ;  /* 0x0000003c0c14723c */ /* 0x040ff00000081014 */
[C---:B------:R-:W-:Y:S01]  /*71f30*/  HMMA.1688.F32.TF32 R16, R12.reuse, R56, R232 ;  /* 0x000000380c10723c */ /* 0x040fe200000810e8 */
[----:B------:R-:W-:Y:S01]  /*71f40*/  STL.64 [R1+0x170], R8 ;  /* 0x0001700801007387 */ /* 0x000fe20000100a00 */
[----:B------:R1:W-:Y:S06]  /*71f50*/  STL.64 [R1+0x178], R10 ;  /* 0x0001780a01007387 */ /* 0x0003ec0000100a00 */
[C---:B-1----:R-:W-:Y:S07]  /*71f60*/  HMMA.1688.F32.TF32 R8, R12.reuse, R52, R28 ;  /* 0x000000340c08723c */ /* 0x042fee000008101c */
[----:B------:R1:W-:Y:S01]  /*71f70*/  STL.64 [R1+0x160], R20 ;  /* 0x0001601401007387 */ /* 0x0003e20000100a00 */
[----:B------:R4:W-:Y:S01]  /*71f80*/  STL.64 [R1+0x168], R22 ;  /* 0x0001681601007387 */ /* 0x0009e20000100a00 */
[----:B------:R-:W-:Y:S11]  /*71f90*/  HMMA.1688.F32.TF32 R12, R12, R48, R24 ;  /* 0x000000300c0c723c */ /* 0x000ff60000081018 */
[----:B------:R-:W-:Y:S03]  /*71fa0*/  @!UPT UIADD3 URZ, URZ, URZ, URZ ;  /* 0x0000003f3f3ff290 */ /* 0x000fe6000fffe03f */
[----:B------:R-:W-:Y:S01]  /*71fb0*/  STL.64 [R1+0x47b0], R10 ;  /* 0x0047b00a01007387 */ /* 0x000fe20000100a00 */
[----:B------:R-:W-:Y:S02]  /*71fc0*/  STL.64 [R1+0x150], R16 ;  /* 0x0001501001007387 */ /* 0x000fe40000100a00 */
[----:B------:R1:W-:Y:S02]  /*71fd0*/  STL.64 [R1+0x158], R18 ;  /* 0x0001581201007387 */ /* 0x0003e40000100a00 */
[----:B------:R-:W-:Y:S02]  /*71fe0*/  STL.64 [R1+0x47a8], R8 ;  /* 0x0047a80801007387 */ /* 0x000fe40000100a00 */
[----:B--2---:R-:W-:Y:S02]  /*71ff0*/  IMAD.MOV.U32 R29, RZ, RZ, R221 ;  /* 0x000000ffff1d7224 */ /* 0x004fe400078e00dd */
[----:B------:R-:W-:Y:S02]  /*72000*/  IMAD.MOV.U32 R30, RZ, RZ, R220 ;  /* 0x000000ffff1e7224 */ /* 0x000fe400078e00dc */
[----:B---3--:R-:W-:-:S02]  /*72010*/  IMAD.MOV.U32 R28, RZ, RZ, R225 ;  /* 0x000000ffff1c7224 */ /* 0x008fc400078e00e1 */
[----:B------:R-:W2:Y:S01]  /*72020*/  LDL.LU R225, [R1+0x4c34] ;  /* 0x004c340001e17983 */ /* 0x000ea20000300800 */
[----:B------:R-:W3:Y:S02]  /*72030*/  LDL.LU R221, [R1+0x4c30] ;  /* 0x004c300001dd7983 */ /* 0x000ee40000300800 */
[----:B------:R-:W3:Y:S01]  /*72040*/  LDL.LU R220, [R1+0x4c2c] ;  /* 0x004c2c0001dc7983 */ /* 0x000ee20000300800 */
[----:B------:R-:W-:Y:S02]  /*72050*/  MOV R31, R224 ;  /* 0x000000e0001f7202 */ /* 0x000fe40000000f00 */
        /* <DEDUP_REMOVED lines=9> */
[----:B-1----:R-:W3:Y:S02]  /*720f0*/  LDL.LU R20, [R1+0x2ed0] ;  /* 0x002ed00001147983 */ /* 0x002ee40000300800 */
[----:B------:R-:W3:Y:S02]  /*72100*/  LDL.LU R21, [R1+0x2ed4] ;  /* 0x002ed40001157983 */ /* 0x000ee40000300800 */
[----:B----4-:R-:W4:Y:S01]  /*72110*/  LDL.LU R22, [R1+0x2ed8] ;  /* 0x002ed80001167983 */ /* 0x010f220000300800 */
        /* <DEDUP_REMOVED lines=9> */
[----:B------:R-:W-:Y:S01]  /*721b0*/  HMMA.1688.F32.TF32 R28, R228, R152, R28 ;  /* 0x00000098e41c723c */ /* 0x000fe2000008101c */
[----:B------:R-:W4:Y:S02]  /*721c0*/  LDL.LU R170, [R1+0x2e88] ;  /* 0x002e880001aa7983 */ /* 0x000f240000300800 */
[----:B------:R-:W4:Y:S01]  /*721d0*/  LDL.LU R171, [R1+0x2e8c] ;  /* 0x002e8c0001ab7983 */ /* 0x000f220000300800 */
[----:B------:R-:W-:Y:S01]  /*721e0*/  STL.64 [R1+0x47c0], R14 ;  /* 0x0047c00e01007387 */ /* 0x000fe20000100a00 */
[----:B------:R-:W-:Y:S02]  /*721f0*/  STL.64 [R1+0x47b8], R12 ;  /* 0x0047b80c01007387 */ /* 0x000fe40000100a00 */
[----:B------:R-:W-:-:S02]  /*72200*/  IMAD.MOV.U32 R210, RZ, RZ, R173 ;  /* 0x000000ffffd27224 */ /* 0x000fc400078e00ad */
[----:B------:R-:W-:Y:S02]  /*72210*/  IMAD.MOV.U32 R211, RZ, RZ, R172 ;  /* 0x000000ffffd37224 */ /* 0x000fe400078e00ac */
[----:B------:R-:W-:Y:S02]  /*72220*/  IMAD.MOV.U32 R194, RZ, RZ, R181 ;  /* 0x000000ffffc27224 */ /* 0x000fe400078e00b5 */
[----:B------:R-:W-:Y:S01]  /*72230*/  IMAD.MOV.U32 R195, RZ, RZ, R180 ;  /* 0x000000ffffc37224 */ /* 0x000fe200078e00b4 */
        /* <DEDUP_REMOVED lines=9> */
[----:B------:R-:W-:Y:S01]  /*722d0*/  HMMA.1688.F32.TF32 R208, R228, R100, R208 ;  /* 0x00000064e4d0723c */ /* 0x000fe200000810d0 */
[----:B------:R-:W-:-:S02]  /*722e0*/  IMAD.MOV.U32 R236, RZ, RZ, R216 ;  /* 0x000000ffffec7224 */ /* 0x000fc400078e00d8 */
[----:B------:R-:W-:Y:S01]  /*722f0*/  IMAD.MOV.U32 R237, RZ, RZ, R217 ;  /* 0x000000ffffed7224 */ /* 0x000fe200078e00d9 */
[----:B------:R-:W-:Y:S04]  /*72300*/  LDS R232, [R3+0x10200] ;  /* 0x0102000003e87984 */ /* 0x000fe80000000800 */
[----:B------:R-:W-:Y:S01]  /*72310*/  STL.64 [R1+0x47d0], R18 ;  /* 0x0047d01201007387 */ /* 0x000fe20000100a00 */
[----:B------:R1:W-:Y:S02]  /*72320*/  STL.64 [R1+0x47c8], R16 ;  /* 0x0047c81001007387 */ /* 0x0003e40000100a00 */
[----:B------:R-:W-:Y:S02]  /*72330*/  STL.64 [R1+0x47e0], R222 ;  /* 0x0047e0de01007387 */ /* 0x000fe40000100a00 */
[----:B------:R2:W-:Y:S01]  /*72340*/  STL.64 [R1+0x47d8], R220 ;  /* 0x0047d8dc01007387 */ /* 0x0005e20000100a00 */
[----:B------:R-:W-:Y:S01]  /*72350*/  STL.64 [R1+0x47f0], R226 ;  /* 0x0047f0e201007387 */ /* 0x000fe20000100a00 */
[----:B------:R-:W-:Y:S03]  /*72360*/  STL.64 [R1+0x47e8], R224 ;  /* 0x0047e8e001007387 */ /* 0x000fe60000100a00 */
[----:B------:R-:W-:Y:S01]  /*72370*/  STL.64 [R1+0x4800], R22 ;  /* 0x0048001601007387 */ /* 0x000fe20000100a00 */
[----:B------:R3:W-:Y:S03]  /*72380*/  STL.64 [R1+0x47f8], R20 ;  /* 0x0047f81401007387 */ /* 0x0007e60000100a00 */
[----:B------:R-:W-:Y:S04]  /*72390*/  LDS R234, [R3+0x12200] ;  /* 0x0122000003ea7984 */ /* 0x000fe80000000800 */
[----:B------:R-:W-:Y:S04]  /*723a0*/  LDS R233, [R4+0x10200] ;  /* 0x0102000004e97984 */ /* 0x000fe80000000800 */
[----:B------:R-:W4:Y:S04]  /*723b0*/  LDS R235, [R4+0x12200] ;  /* 0x0122000004eb7984 */ /* 0x000f280000000800 */
[----:B------:R-:W-:Y:S01]  /*723c0*/  STL.64 [R1+0x4810], R26 ;  /* 0x0048101a01007387 */ /* 0x000fe20000100a00 */
[----:B------:R1:W-:Y:S02]  /*723d0*/  STL.64 [R1+0x4808], R24 ;  /* 0x0048081801007387 */ /* 0x0003e40000100a00 */
[----:B------:R-:W-:Y:S02]  /*723e0*/  STL.64 [R1+0x4820], R30 ;  /* 0x0048201e01007387 */ /* 0x000fe40000100a00 */
[----:B------:R1:W-:Y:S01]  /*723f0*/  STL.64 [R1+0x4818], R28 ;  /* 0x0048181c01007387 */ /* 0x0003e20000100a00 */
[----:B------:R-:W-:Y:S01]  /*72400*/  STL.64 [R1+0x4830], R162 ;  /* 0x004830a201007387 */ /* 0x000fe20000100a00 */
[----:B------:R-:W-:Y:S02]  /*72410*/  STL.64 [R1+0x4828], R160 ;  /* 0x004828a001007387 */ /* 0x000fe40000100a00 */
[----:B------:R-:W-:Y:S02]  /*72420*/  STL.64 [R1+0x4840], R166 ;  /* 0x004840a601007387 */ /* 0x000fe40000100a00 */
[----:B------:R1:W-:Y:S01]  /*72430*/  STL.64 [R1+0x4838], R164 ;  /* 0x004838a401007387 */ /* 0x0003e20000100a00 */
        /* <DEDUP_REMOVED lines=19> */
[----:B------:R-:W4:Y:S01]  /*72570*/  LDL.LU R207, [R1+0x2dfc] ;  /* 0x002dfc0001cf7983 */ /* 0x000f220000300800 */
[----:B------:R-:W4:Y:S01]  /*72580*/  LDL.LU R214, [R1+0x2dd8] ;  /* 0x002dd80001d67983 */ /* 0x000f220000300800 */
[----:B------:R-:W4:Y:S02]  /*72590*/  LDL.LU R215, [R1+0x2ddc] ;  /* 0x002ddc0001d77983 */ /* 0x000f240000300800 */
[----:B------:R-:W-:Y:S02]  /*725a0*/  STL.64 [R1+0x4850], R170 ;  /* 0x004850aa01007387 */ /* 0x000fe40000100a00 */
[----:B------:R1:W-:Y:S01]  /*725b0*/  STL.64 [R1+0x4848], R168 ;  /* 0x004848a801007387 */ /* 0x0003e20000100a00 */
[C---:B--2---:R-:W-:Y:S08]  /*725c0*/  HMMA.1688.F32.TF32 R176, R228.reuse, R140, R176 ;  /* 0x0000008ce4b0723c */ /* 0x044ff000000810b0 */
[C---:B---3--:R-:W-:Y:S08]  /*725d0*/  HMMA.1688.F32.TF32 R172, R228.reuse, R144, R172 ;  /* 0x00000090e4ac723c */ /* 0x048ff000000810ac */
[C---:B------:R-:W-:Y:S08]  /*725e0*/  HMMA.1688.F32.TF32 R180, R228.reuse, R136, R180 ;  /* 0x00000088e4b4723c */ /* 0x040ff000000810b4 */
[C---:B------:R-:W-:Y:S08]  /*725f0*/  HMMA.1688.F32.TF32 R184, R228.reuse, R132, R184 ;  /* 0x00000084e4b8723c */ /* 0x040ff000000810b8 */
[C---:B------:R-:W-:Y:S08]  /*72600*/  HMMA.1688.F32.TF32 R188, R228.reuse, R128, R188 ;  /* 0x00000080e4bc723c */ /* 0x040ff000000810bc */
[C---:B------:R-:W-:Y:S08]  /*72610*/  HMMA.1688.F32.TF32 R196, R228.reuse, R112, R196 ;  /* 0x00000070e4c4723c */ /* 0x040ff000000810c4 */
[C---:B------:R-:W-:Y:S08]  /*72620*/  HMMA.1688.F32.TF32 R200, R228.reuse, R108, R200 ;  /* 0x0000006ce4c8723c */ /* 0x040ff000000810c8 */
[----:B----4-:R-:W-:Y:S01]  /*72630*/  HMMA.1688.F32.TF32 R204, R228, R104, R204 ;  /* 0x00000068e4cc723c */ /* 0x010fe200000810cc */
[----:B------:R-:W-:Y:S01]  /*72640*/  STL.64 [R1+0x4860], R174 ;  /* 0x004860ae01007387 */ /* 0x000fe20000100a00 */
[----:B------:R2:W-:Y:S02]  /*72650*/  STL.64 [R1+0x4858], R172 ;  /* 0x004858ac01007387 */ /* 0x0005e40000100a00 */
[----:B------:R-:W-:Y:S02]  /*72660*/  STL.64 [R1+0x4870], R178 ;  /* 0x004870b201007387 */ /* 0x000fe40000100a00 */
[----:B------:R-:W-:Y:S01]  /*72670*/  STL.64 [R1+0x4868], R176 ;  /* 0x004868b001007387 */ /* 0x000fe20000100a00 */
        /* <DEDUP_REMOVED lines=9> */
[----:B------:R-:W-:Y:S02]  /*72710*/  STL.64 [R1+0x48b8], R196 ;  /* 0x0048b8c401007387 */ /* 0x000fe40000100a00 */
[----:B------:R-:W-:Y:S02]  /*72720*/  STL.64 [R1+0x48d0], R202 ;  /* 0x0048d0ca01007387 */ /* 0x000fe40000100a00 */
[----:B------:R-:W-:Y:S01]  /*72730*/  STL.64 [R1+0x48c8], R200 ;  /* 0x0048c8c801007387 */ /* 0x000fe20000100a00 */
[----:B------:R-:W-:Y:S01]  /*72740*/  STL.64 [R1+0x48e0], R206 ;  /* 0x0048e0ce01007387 */ /* 0x000fe20000100a00 */
[----:B------:R-:W-:Y:S02]  /*72750*/  STL.64 [R1+0x48d8], R204 ;  /* 0x0048d8cc01007387 */ /* 0x000fe40000100a00 */
[----:B------:R-:W-:Y:S02]  /*72760*/  STL.64 [R1+0x48f0], R210 ;  /* 0x0048f0d201007387 */ /* 0x000fe40000100a00 */
[----:B------:R-:W-:Y:S01]  /*72770*/  STL.64 [R1+0x48e8], R208 ;  /* 0x0048e8d001007387 */ /* 0x000fe20000100a00 */
[----:B------:R-:W2:Y:S01]  /*72780*/  LDL.LU R216, [R1+0x4c14] ;  /* 0x004c140001d87983 */ /* 0x000ea20000300800 */
[----:B------:R-:W3:Y:S02]  /*72790*/  LDL.LU R217, [R1+0x4c10] ;  /* 0x004c100001d97983 */ /* 0x000ee40000300800 */
[----:B------:R-:W4:Y:S02]  /*727a0*/  LDL.LU R238, [R1+0x2cd8] ;  /* 0x002cd80001ee7983 */ /* 0x000f240000300800 */
[----:B------:R-:W4:Y:S01]  /*727b0*/  LDL.LU R239, [R1+0x2cdc] ;  /* 0x002cdc0001ef7983 */ /* 0x000f220000300800 */
[----:B------:R-:W4:Y:S01]  /*727c0*/  LDL.LU R248, [R1+0x2cf0] ;  /* 0x002cf00001f87983 */ /* 0x000f220000300800 */
[----:B------:R-:W4:Y:S01]  /*727d0*/  LDL.LU R249, [R1+0x2cf4] ;  /* 0x002cf40001f97983 */ /* 0x000f220000300800 */
[----:B--2---:R-:W-:Y:S01]  /*727e0*/  MOV R250, R216 ;  /* 0x000000d800fa7202 */ /* 0x004fe20000000f00 */
[----:B---3--:R-:W-:Y:S01]  /*727f0*/  IMAD.MOV.U32 R251, RZ, RZ, R217 ;  /* 0x000000fffffb7224 */ /* 0x008fe200078e00d9 */
[----:B------:R-:W2:Y:S01]  /*72800*/  LDL.LU R216, [R1+0x4c0c] ;  /* 0x004c0c0001d87983 */ /* 0x000ea20000300800 */
[----:B------:R-:W3:Y:S02]  /*72810*/  LDL.LU R217, [R1+0x4c08] ;  /* 0x004c080001d97983 */ /* 0x000ee40000300800 */
[----:B-1----:R-:W4:Y:S02]  /*72820*/  LDL.LU R16, [R1+0x2be0] ;  /* 0x002be00001107983 */ /* 0x002f240000300800 */
[----:B------:R-:W4:Y:S01]  /*72830*/  LDL.LU R17, [R1+0x2be4] ;  /* 0x002be40001117983 */ /* 0x000f220000300800 */
[----:B------:R-:W4:Y:S01]  /*72840*/  LDL.LU R18, [R1+0x2be8] ;  /* 0x002be80001127983 */ /* 0x000f220000300800 */
[----:B------:R-:W4:Y:S02]  /*72850*/  LDL.LU R19, [R1+0x2bec] ;  /* 0x002bec0001137983 */ /* 0x000f240000300800 */
[----:B--2---:R-:W-:-:S02]  /*72860*/  IMAD.MOV.U32 R220, RZ, RZ, R216 ;  /* 0x000000ffffdc7224 */ /* 0x004fc400078e00d8 */
[----:B---3--:R-:W-:Y:S01]  /*72870*/  IMAD.MOV.U32 R221, RZ, RZ, R217 ;  /* 0x000000ffffdd7224 */ /* 0x008fe200078e00d9 */
[----:B------:R-:W2:Y:S01]  /*72880*/  LDL.LU R216, [R1+0x4c04] ;  /* 0x004c040001d87983 */ /* 0x000ea20000300800 */
[----:B------:R-:W3:Y:S02]  /*72890*/  LDL.LU R217, [R1+0x4c00] ;  /* 0x004c000001d97983 */ /* 0x000ee40000300800 */
[----:B------:R-:W4:Y:S02]  /*728a0*/  LDL.LU R222, [R1+0x2bf8] ;  /* 0x002bf80001de7983 */ /* 0x000f240000300800 */
        /* <DEDUP_REMOVED lines=11> */
[----:B--2---:R-:W-:Y:S01]  /*72960*/  IMAD.MOV.U32 R28, RZ, RZ, R216 ;  /* 0x000000ffff1c7224 */ /* 0x004fe200078e00d8 */
[----:B---3--:R-:W-:Y:S01]  /*72970*/  MOV R29, R217 ;  /* 0x000000d9001d7202 */ /* 0x008fe20000000f00 */
        /* <DEDUP_REMOVED lines=14> */
[----:B------:R-:W4:Y:S02]  /*72a60*/  LDL.LU R172, [R1+0x2d90] ;  /* 0x002d900001ac7983 */ /* 0x000f240000300800 */
[----:B--2---:R-:W-:-:S02]  /*72a70*/  IMAD.MOV.U32 R174, RZ, RZ, R216 ;  /* 0x000000ffffae7224 */ /* 0x004fc400078e00d8 */
[----:B---3--:R-:W-:Y:S02]  /*72a80*/  IMAD.MOV.U32 R173, RZ, RZ, R217 ;  /* 0x000000ffffad7224 */ /* 0x008fe400078e00d9 */
[----:B------:R-:W2:Y:S01]  /*72a90*/  LDL.LU R217, [R1+0x4be4] ;  /* 0x004be40001d97983 */ /* 0x000ea20000300800 */
[----:B------:R-:W2:Y:S02]  /*72aa0*/  LDL.LU R216, [R1+0x4be0] ;  /* 0x004be00001d87983 */ /* 0x000ea40000300800 */
[----:B------:R-:W3:Y:S02]  /*72ab0*/  LDL.LU R175, [R1+0x2d9c] ;  /* 0x002d9c0001af7983 */ /* 0x000ee40000300800 */
[----:B------:R-:W2:Y:S01]  /*72ac0*/  LDL.LU R180, [R1+0x2db0] ;  /* 0x002db00001b47983 */ /* 0x000ea20000300800 */
[----:B------:R-:W2:Y:S01]  /*72ad0*/  LDL.LU R181, [R1+0x2db4] ;  /* 0x002db40001b57983 */ /* 0x000ea20000300800 */
[----:B------:R-:W2:Y:S02]  /*72ae0*/  LDL.LU R182, [R1+0x2db8] ;  /* 0x002db80001b67983 */ /* 0x000ea40000300800 */
[----:B------:R-:W2:Y:S02]  /*72af0*/  LDL.LU R183, [R1+0x2dbc] ;  /* 0x002dbc0001b77983 */ /* 0x000ea40000300800 */
        /* <DEDUP_REMOVED lines=30> */
[----:B------:R-:W-:Y:S08]  /*72ce0*/  HMMA.1688.F32.TF32 R212, R228, R96, R212 ;  /* 0x00000060e4d4723c */ /* 0x000ff000000810d4 */
[----:B----4-:R-:W-:Y:S11]  /*72cf0*/  HMMA.1688.F32.TF32 R16, R232, R44, R16 ;  /* 0x0000002ce810723c */ /* 0x010ff60000081010 */
[----:B------:R-:W-:Y:S04]  /*72d00*/  @!UPT UIADD3 URZ, URZ, URZ, URZ ;  /* 0x0000003f3f3ff290 */ /* 0x000fe8000fffe03f */
[----:B------:R-:W-:Y:S01]  /*72d10*/  STL.64 [R1+0x4900], R214 ;  /* 0x004900d601007387 */ /* 0x000fe20000100a00 */
[----:B------:R-:W-:Y:S01]  /*72d20*/  STL.64 [R1+0x48f8], R212 ;  /* 0x0048f8d401007387 */ /* 0x000fe20000100a00 */
        /* <DEDUP_REMOVED lines=11> */
[----:B------:R-:W-:Y:S01]  /*72de0*/  HMMA.1688.F32.TF32 R20, R228, R48, R220 ;  /* 0x00000030e414723c */ /* 0x000fe200000810dc */
        /* <DEDUP_REMOVED lines=29> */
[----:B------:R2:W-:Y:S02]  /*72fc0*/  STL.64 [R1+0x1768], R18 ;  /* 0x0017681201007387 */ /* 0x0005e40000100a00 */
[C---:B--2---:R-:W-:Y:S08]  /*72fd0*/  HMMA.1688.F32.TF32 R16, R232.reuse, R40, R12 ;  /* 0x00000028e810723c */ /* 0x044ff0000008100c */
[C---:B------:R-:W-:Y:S08]  /*72fe0*/  HMMA.1688.F32.TF32 R12, R232.reuse, R36, R8 ;  /* 0x00000024e80c723c */ /* 0x040ff00000081008 */
[C---:B------:R-:W-:Y:S07]  /*72ff0*/  HMMA.1688.F32.TF32 R8, R232.reuse, R32, R248 ;  /* 0x00000020e808723c */ /* 0x040fee00000810f8 */
[----:B------:R-:W-:Y:S01]  /*73000*/  STL.64 [R1+0x1790], R16 ;  /* 0x0017901001007387 */ /* 0x000fe20000100a00 */
[----:B------:R-:W-:Y:S02]  /*73010*/  STL.64 [R1+0x1798], R18 ;  /* 0x0017981201007387 */ /* 0x000fe40000100a00 */
[----:B------:R-:W-:Y:S05]  /*73020*/  STL.64 [R1+0x4bd8], R34 ;  /* 0x004bd82201007387 */ /* 0x000fea0000100a00 */
[----:B------:R-:W-:Y:S01]  /*73030*/  STL.64 [R1+0x17b0], R12 ;  /* 0x0017b00c01007387 */ /* 0x000fe20000100a00 */
[----:B------:R-:W-:Y:S01]  /*73040*/  STL.64 [R1+0x17b8], R14 ;  /* 0x0017b80e01007387 */ /* 0x000fe20000100a00 */
[----:B------:R-:W-:Y:S06]  /*73050*/  STL.64 [R1+0x4bd0], R32 ;  /* 0x004bd02001007387 */ /* 0x000fec0000100a00 */
[----:B------:R-:W-:Y:S02]  /*73060*/  STL.64 [R1+0x17d0], R8 ;  /* 0x0017d00801007387 */ /* 0x000fe40000100a00 */
[----:B------:R2:W-:Y:S02]  /*73070*/  STL.64 [R1+0x17d8], R10 ;  /* 0x0017d80a01007387 */ /* 0x0005e40000100a00 */
[C---:B--2---:R-:W-:Y:S01]  /*73080*/  HMMA.1688.F32.TF32 R8, R232.reuse, R156, R244 ;  /* 0x0000009ce808723c */ /* 0x044fe200000810f4 */
[----:B------:R-:W-:Y:S01]  /*73090*/  STL.64 [R1+0x4bc8], R158 ;  /* 0x004bc89e01007387 */ /* 0x000fe20000100a00 */
[----:B------:R-:W-:Y:S11]  /*730a0*/  STL.64 [R1+0x4bc0], R156 ;  /* 0x004bc09c01007387 */ /* 0x000ff60000100a00 */
[----:B------:R-:W-:Y:S10]  /*730b0*/  @!UPT UIADD3 URZ, URZ, URZ, URZ ;  /* 0x0000003f3f3ff290 */ /* 0x000ff4000fffe03f */
[----:B------:R-:W-:Y:S01]  /*730c0*/  STL.64 [R1+0x17f0], R8 ;  /* 0x0017f00801007387 */ /* 0x000fe20000100a00 */
[----:B------:R2:W-:Y:S02]  /*730d0*/  STL.64 [R1+0x17f8], R10 ;  /* 0x0017f80a01007387 */ /* 0x0005e40000100a00 */
[C---:B--2---:R-:W-:Y:S01]  /*730e0*/  HMMA.1688.F32.TF32 R8, R232.reuse, R152, R236 ;  /* 0x00000098e808723c */ /* 0x044fe200000810ec */
[----:B------:R-:W-:Y:S01]  /*730f0*/  STL.64 [R1+0x4bb8], R154 ;  /* 0x004bb89a01007387 */ /* 0x000fe20000100a00 */
[----:B------:R-:W-:Y:S11]  /*73100*/  STL.64 [R1+0x4bb0], R152 ;  /* 0x004bb09801007387 */ /* 0x000ff60000100a00 */
[----:B------:R-:W-:Y:S10]  /*73110*/  @!UPT UIADD3 URZ, URZ, URZ, URZ ;  /* 0x0000003f3f3ff290 */ /* 0x000ff4000fffe03f */
[----:B------:R-:W-:Y:S01]  /*73120*/  STL.64 [R1+0x1810], R8 ;  /* 0x0018100801007387 */ /* 0x000fe20000100a00 */
[----:B------:R2:W-:Y:S02]  /*73130*/  STL.64 [R1+0x1818], R10 ;  /* 0x0018180a01007387 */ /* 0x0005e40000100a00 */
[----:B------:R-:W1:Y:S01]  /*73140*/  LDL.LU R236, [R1+0x2ac0] ;  /* 0x002ac00001ec7983 */ /* 0x000e620000300800 */
[C---:B--2---:R-:W-:Y:S11]  /*73150*/  HMMA.1688.F32.TF32 R8, R232.reuse, R120, R240 ;  /* 0x00000078e808723c */ /* 0x044ff600000810f0 */
[----:B------:R-:W-:Y:S11]  /*73160*/  @!UPT UIADD3 URZ, URZ, URZ, URZ ;  /* 0x0000003f3f3ff290 */ /* 0x000ff6000fffe03f */
[----:B------:R-:W-:Y:S01]  /*73170*/  @!UPT UIADD3 URZ, URZ, URZ, URZ ;  /* 0x0000003f3f3ff290 */ /* 0x000fe2000fffe03f */
[----:B------:R2:W-:Y:S01]  /*73180*/  STL.64 [R1+0x1830], R8 ;  /* 0x0018300801007387 */ /* 0x0005e20000100a00 */
[----:B------:R3:W-:Y:S02]  /*73190*/  STL.64 [R1+0x1838], R10 ;  /* 0x0018380a01007387 */ /* 0x0007e40000100a00 */
[----:B------:R-:W1:Y:S02]  /*731a0*/  LDL.LU R237, [R1+0x2ac4] ;  /* 0x002ac40001ed7983 */ /* 0x000e640000300800 */
[----:B------:R-:W1:Y:S01]  /*731b0*/  LDL.LU R238, [R1+0x2ac8] ;  /* 0x002ac80001ee7983 */ /* 0x000e620000300800 */
[----:B------:R-:W1:Y:S01]  /*731c0*/  LDL.LU R239, [R1+0x2acc] ;  /* 0x002acc0001ef7983 */ /* 0x000e620000300800 */
[----:B------:R-:W4:Y:S02]  /*731d0*/  LDL.LU R248, [R1+0x2af0] ;  /* 0x002af00001f87983 */ /* 0x000f240000300800 */
[----:B------:R-:W4:Y:S02]  /*731e0*/  LDL.LU R249, [R1+0x2af4] ;  /* 0x002af40001f97983 */ /* 0x000f240000300800 */
[----:B------:R-:W4:Y:S01]  /*731f0*/  LDL.LU R250, [R1+0x2af8] ;  /* 0x002af80001fa7983 */ /* 0x000f220000300800 */
[----:B------:R-:W4:Y:S04]  /*73200*/  LDL.LU R251, [R1+0x2afc] ;  /* 0x002afc0001fb7983 */ /* 0x000f280000300800 */
[----:B--2---:R-:W2:Y:S01]  /*73210*/  LDL.LU R8, [R1+0x2b00] ;  /* 0x002b000001087983 */ /* 0x004ea20000300800 */
[----:B------:R-:W2:Y:S02]  /*73220*/  LDL.LU R9, [R1+0x2b04] ;  /* 0x002b040001097983 */ /* 0x000ea40000300800 */
[----:B---3--:R-:W2:Y:S02]  /*73230*/  LDL.LU R10, [R1+0x2b08] ;  /* 0x002b0800010a7983 */ /* 0x008ea40000300800 */
[----:B------:R-:W2:Y:S01]  /*73240*/  LDL.LU R11, [R1+0x2b0c] ;  /* 0x002b0c00010b7983 */ /* 0x000ea20000300800 */
[----:B------:R-:W3:Y:S01]  /*73250*/  LDL.LU R12, [R1+0x2b10] ;  /* 0x002b1000010c7983 */ /* 0x000ee20000300800 */
[----:B------:R-:W3:Y:S02]  /*73260*/  LDL.LU R13, [R1+0x2b14] ;  /* 0x002b1400010d7983 */ /* 0x000ee40000300800 */
[----:B------:R-:W3:Y:S02]  /*73270*/  LDL.LU R14, [R1+0x2b18] ;  /* 0x002b1800010e7983 */ /* 0x000ee40000300800 */
[----:B------:R-:W3:Y:S01]  /*73280*/  LDL.LU R15, [R1+0x2b1c] ;  /* 0x002b1c00010f7983 */ /* 0x000ee20000300800 */
        /* <DEDUP_REMOVED lines=92> */
[----:B------:R-:W-:Y:S01]  /*73850*/  STL.64 [R1+0x4ba8], R122 ;  /* 0x004ba87a01007387 */ /* 0x000fe20000100a00 */
[----:B------:R3:W-:Y:S01]  /*73860*/  STL.64 [R1+0x4ba0], R120 ;  /* 0x004ba07801007387 */ /* 0x0007e20000100a00 */
[C---:B--2---:R-:W-:Y:S08]  /*73870*/  HMMA.1688.F32.TF32 R32, R232.reuse, R148, R212 ;  /* 0x00000094e820723c */ /* 0x044ff000000810d4 */
[C---:B---3--:R-:W-:Y:S08]  /*73880*/  HMMA.1688.F32.TF32 R120, R232.reuse, R116, R216 ;  /* 0x00000074e878723c */ /* 0x048ff000000810d8 */
[C---:B------:R-:W-:Y:S11]  /*73890*/  HMMA.1688.F32.TF32 R152, R232.reuse, R144, R208 ;  /* 0x00000090e898723c */ /* 0x040ff600000810d0 */
[----:B------:R-:W-:Y:S04]  /*738a0*/  @!UPT UIADD3 URZ, URZ, URZ, URZ ;  /* 0x0000003f3f3ff290 */ /* 0x000fe8000fffe03f */
[----:B------:R-:W-:Y:S01]  /*738b0*/  STL.64 [R1+0x1850], R120 ;  /* 0x0018507801007387 */ /* 0x000fe20000100a00 */
[----:B------:R2:W-:Y:S02]  /*738c0*/  STL.64 [R1+0x1858], R122 ;  /* 0x0018587a01007387 */ /* 0x0005e40000100a00 */
[----:B------:R-:W-:Y:S02]  /*738d0*/  STL.64 [R1+0x1860], R32 ;  /* 0x0018602001007387 */ /* 0x000fe40000100a00 */
[----:B------:R4:W-:Y:S01]  /*738e0*/  STL.64 [R1+0x1868], R34 ;  /* 0x0018682201007387 */ /* 0x0009e20000100a00 */
[C---:B--2---:R-:W-:Y:S08]  /*738f0*/  HMMA.1688.F32.TF32 R120, R232.reuse, R140, R204 ;  /* 0x0000008ce878723c */ /* 0x044ff000000810cc */
[C---:B----4-:R-:W-:Y:S01]  /*73900*/  HMMA.1688.F32.TF32 R32, R232.reuse, R136, R200 ;  /* 0x00000088e820723c */ /* 0x050fe200000810c8 */
[----:B------:R-:W-:Y:S01]  /*73910*/  STL.64 [R1+0x1870], R152 ;  /* 0x0018709801007387 */ /* 0x000fe20000100a00 */
[----:B------:R2:W-:Y:S06]  /*73920*/  STL.64 [R1+0x1878], R154 ;  /* 0x0018789a01007387 */ /* 0x0005ec0000100a00 */
[C---:B--2---:R-:W-:Y:S07]  /*73930*/  HMMA.1688.F32.TF32 R152, R232.reuse, R132, R196 ;  /* 0x00000084e898723c */ /* 0x044fee00000810c4 */
[----:B------:R-:W-:Y:S01]  /*73940*/  STL.64 [R1+0x1890], R120 ;  /* 0x0018907801007387 */ /* 0x000fe20000100a00 */
[----:B------:R2:W-:Y:S07]  /*73950*/  STL.64 [R1+0x1898], R122 ;  /* 0x0018987a01007387 */ /* 0x0005ee0000100a00 */
[----:B------:R-:W-:Y:S02]  /*73960*/  STL.64 [R1+0x18b0], R32 ;  /* 0x0018b02001007387 */ /* 0x000fe40000100a00 */
[----:B------:R3:W-:Y:S01]  /*73970*/  STL.64 [R1+0x18b8], R34 ;  /* 0x0018b82201007387 */ /* 0x0007e20000100a00 */
[C---:B--2---:R-:W-:Y:S08]  /*73980*/  HMMA.1688.F32.TF32 R120, R232.reuse, R128, R192 ;  /* 0x00000080e878723c */ /* 0x044ff000000810c0 */
[C---:B---3--:R-:W-:Y:S01]  /*73990*/  HMMA.1688.F32.TF32 R32, R232.reuse, R124, R188 ;  /* 0x0000007ce820723c */ /* 0x048fe200000810bc */
        /* <DEDUP_REMOVED lines=32> */
[C---:B------:R-:W-:Y:S01]  /*73ba0*/  HMMA.1688.F32.TF32 R8, R232.reuse, R56, R8 ;  /* 0x00000038e808723c */ /* 0x040fe20000081008 */
[----:B------:R-:W-:Y:S01]  /*73bb0*/  STL.64 [R1+0x2830], R152 ;  /* 0x0028309801007387 */ /* 0x000fe20000100a00 */
[----:B------:R-:W-:Y:S03]  /*73bc0*/  STL.64 [R1+0x2838], R154 ;  /* 0x0028389a01007387 */ /* 0x000fe60000100a00 */
        /* <DEDUP_REMOVED lines=11> */
[----:B------:R2:W-:Y:S01]  /*73c80*/  STL.64 [R1+0x27d8], R18 ;  /* 0x0027d81201007387 */ /* 0x0005e20000100a00 */
[----:B------:R-:W-:Y:S01]  /*73c90*/  STL.64 [R1+0x27c0], R12 ;  /* 0x0027c00c01007387 */ /* 0x000fe20000100a00 */
[----:B------:R3:W-:Y:S02]  /*73ca0*/  STL.64 [R1+0x27c8], R14 ;  /* 0x0027c80e01007387 */ /* 0x0007e40000100a00 */
[----:B------:R-:W-:Y:S02]  /*73cb0*/  STL.64 [R1+0x27b0], R8 ;  /* 0x0027b00801007387 */ /* 0x000fe40000100a00 */
[----:B------:R1:W-:Y:S01]  /*73cc0*/  STL.64 [R1+0x27b8], R10 ;  /* 0x0027b80a01007387 */ /* 0x0003e20000100a00 */
[C---:B--2---:R-:W-:Y:S08]  /*73cd0*/  HMMA.1688.F32.TF32 R16, R232.reuse, R52, R248 ;  /* 0x00000034e810723c */ /* 0x044ff000000810f8 */
[----:B---3--:R-:W-:Y:S08]  /*73ce0*/  HMMA.1688.F32.TF32 R12, R232, R48, R244 ;  /* 0x00000030e80c723c */ /* 0x008ff000000810f4 */
[C---:B-1----:R-:W-:Y:S01]  /*73cf0*/  HMMA.1688.F32.TF32 R8, R228.reuse, R44, R236 ;  /* 0x0000002ce408723c */ /* 0x042fe200000810ec */
        /* <DEDUP_REMOVED lines=10> */
[----:B------:R-:W3:Y:S01]  /*73da0*/  LDL.LU R236, [R1+0x1b40] ;  /* 0x001b400001ec7983 */ /* 0x000ee20000300800 */
[C---:B--2---:R-:W-:Y:S11]  /*73db0*/  HMMA.1688.F32.TF32 R8, R228.reuse, R40, R240 ;  /* 0x00000028e408723c */ /* 0x044ff600000810f0 */
[----:B------:R-:W-:Y:S11]  /*73dc0*/  @!UPT UIADD3 URZ, URZ, URZ, URZ ;  /* 0x0000003f3f3ff290 */ /* 0x000ff6000fffe03f */
[----:B------:R-:W-:Y:S01]  /*73dd0*/  @!UPT UIADD3 URZ, URZ, URZ, URZ ;  /* 0x0000003f3f3ff290 */ /* 0x000fe2000fffe03f */
[----:B------:R2:W-:Y:S01]  /*73de0*/  STL.64 [R1+0x2790], R8 ;  /* 0x0027900801007387 */ /* 0x0005e20000100a00 */
[----:B------:R4:W-:Y:S02]  /*73df0*/  STL.64 [R1+0x2798], R10 ;  /* 0x0027980a01007387 */ /* 0x0009e40000100a00 */
        /* <DEDUP_REMOVED lines=115> */
[----:B--2---:R-:W2:Y:S02]  /*74530*/  LDL.LU R8, [R1+0x1b70] ;  /* 0x001b700001087983 */ /* 0x004ea40000300800 */
[----:B------:R-:W2:Y:S02]  /*74540*/  LDL.LU R9, [R1+0x1b74] ;  /* 0x001b740001097983 */ /* 0x000ea40000300800 */
[----:B----4-:R-:W2:Y:S01]  /*74550*/  LDL.LU R10, [R1+0x1b78] ;  /* 0x001b7800010a7983 */ /* 0x010ea20000300800 */
[----:B------:R-:W2:Y:S01]  /*74560*/  LDL.LU R11, [R1+0x1b7c] ;  /* 0x001b7c00010b7983 */ /* 0x000ea20000300800 */
[----:B------:R-:W1:Y:S02]  /*74570*/  LDL.LU R240, [R1+0x1b30] ;  /* 0x001b300001f07983 */ /* 0x000e640000300800 */
[----:B------:R-:W1:Y:S02]  /*74580*/  LDL.LU R241, [R1+0x1b34] ;  /* 0x001b340001f17983 */ /* 0x000e640000300800 */
[----:B------:R-:W1:Y:S01]  /*74590*/  LDL.LU R242, [R1+0x1b38] ;  /* 0x001b380001f27983 */ /* 0x000e620000300800 */
[----:B------:R-:W1:Y:S01]  /*745a0*/  LDL.LU R243, [R1+0x1b3c] ;  /* 0x001b3c0001f37983 */ /* 0x000e620000300800 */
[C---:B---3--:R-:W-:Y:S11]  /*745b0*/  HMMA.1688.F32.TF32 R32, R228.reuse, R36, R32 ;  /* 0x00000024e420723c */ /* 0x048ff60000081020 */
[----:B------:R-:W-:Y:S11]  /*745c0*/  @!UPT UIADD3 URZ, URZ, URZ, URZ ;  /* 0x0000003f3f3ff290 */ /* 0x000ff6000fffe03f */
[----:B------:R-:W-:Y:S01]  /*745d0*/  @!UPT UIADD3 URZ, URZ, URZ, URZ ;  /* 0x0000003f3f3ff290 */ /* 0x000fe2000fffe03f */
[----:B------:R-:W-:Y:S01]  /*745e0*/  STL.64 [R1+0x2780], R32 ;  /* 0x0027802001007387 */ /* 0x000fe20000100a00 */
[----:B------:R3:W-:Y:S03]  /*745f0*/  STL.64 [R1+0x2788], R34 ;  /* 0x0027882201007387 */ /* 0x0007e60000100a00 */
[----:B---3--:R-:W3:Y:S01]  /*74600*/  LDL.LU.64 R34, [R1+0x4bd8] ;  /* 0x004bd80001227983 */ /* 0x008ee20000300a00 */
[----:B------:R-:W4:Y:S02]  /*74610*/  LDL.LU.64 R32, [R1+0x4bd0] ;  /* 0x004bd00001207983 */ /* 0x000f240000300a00 */
[C---:B----4-:R-:W-:Y:S11]  /*74620*/  HMMA.1688.F32.TF32 R156, R228.reuse, R32, R156 ;  /* 0x00000020e49c723c */ /* 0x050ff6000008109c */
[----:B------:R-:W-:Y:S11]  /*74630*/  @!UPT UIADD3 URZ, URZ, URZ, URZ ;  /* 0x0000003f3f3ff290 */ /* 0x000ff6000fffe03f */
[----:B------:R-:W-:Y:S01]  /*74640*/  @!UPT UIADD3 URZ, URZ, URZ, URZ ;  /* 0x0000003f3f3ff290 */ /* 0x000fe2000fffe03f */
[----:B------:R-:W-:Y:S01]  /*74650*/  STL.64 [R1+0x2770], R156 ;  /* 0x0027709c01007387 */ /* 0x000fe20000100a00 */
[----:B------:R4:W-:Y:S03]  /*74660*/  STL.64 [R1+0x2778], R158 ;  /* 0x0027789e01007387 */ /* 0x0009e60000100a00 */
[----:B----4-:R-:W4:Y:S01]  /*74670*/  LDL.LU.64 R158, [R1+0x4bc8] ;  /* 0x004bc800019e7983 */ /* 0x010f220000300a00 */
[----:B------:R-:W2:Y:S02]  /*74680*/  LDL.LU.64 R156, [R1+0x4bc0] ;  /* 0x004bc000019c7983 */ /* 0x000ea40000300a00 */
[C---:B--2---:R-:W-:Y:S11]  /*74690*/  HMMA.1688.F32.TF32 R152, R228.reuse, R156, R152 ;  /* 0x0000009ce498723c */ /* 0x044ff60000081098 */
[----:B------:R-:W-:Y:S11]  /*746a0*/  @!UPT UIADD3 URZ, URZ, URZ, URZ ;  /* 0x0000003f3f3ff290 */ /* 0x000ff6000fffe03f */
[----:B------:R-:W-:Y:S01]  /*746b0*/  @!UPT UIADD3 URZ, URZ, URZ, URZ ;  /* 0x0000003f3f3ff290 */ /* 0x000fe2000fffe03f */
[----:B------:R-:W-:Y:S01]  /*746c0*/  STL.64 [R1+0x2760], R152 ;  /* 0x0027609801007387 */ /* 0x000fe20000100a00 */
[----:B------:R2:W-:Y:S03]  /*746d0*/  STL.64 [R1+0x2768], R154 ;  /* 0x0027689a01007387 */ /* 0x0005e60000100a00 */
[----:B--2---:R-:W2:Y:S01]  /*746e0*/  LDL.LU.64 R154, [R1+0x4bb8] ;  /* 0x004bb800019a7983 */ /* 0x004ea20000300a00 */
[----:B------:R-:W2:Y:S02]  /*746f0*/  LDL.LU.64 R152, [R1+0x4bb0] ;  /* 0x004bb00001987983 */ /* 0x000ea40000300a00 */
[C---:B--2---:R-:W-:Y:S11]  /*74700*/  HMMA.1688.F32.TF32 R120, R228.reuse, R152, R120 ;  /* 0x00000098e478723c */ /* 0x044ff60000081078 */
[----:B------:R-:W-:Y:S11]  /*74710*/  @!UPT UIADD3 URZ, URZ, URZ, URZ ;  /* 0x0000003f3f3ff290 */ /* 0x000ff6000fffe03f */
[----:B------:R-:W-:Y:S01]  /*74720*/  @!UPT UIADD3 URZ, URZ, URZ, URZ ;  /* 0x0000003f3f3ff290 */ /* 0x000fe2000fffe03f */
[----:B------:R-:W-:Y:S01]  /*74730*/  STL.64 [R1+0x2750], R120 ;  /* 0x0027507801007387 */ /* 0x000fe20000100a00 */
[----:B------:R2:W-:Y:S03]  /*74740*/  STL.64 [R1+0x2758], R122 ;  /* 0x0027587a01007387 */ /* 0x0005e60000100a00 */
[----:B--2---:R-:W2:Y:S01]  /*74750*/  LDL.LU.64 R122, [R1+0x4ba8] ;  /* 0x004ba800017a7983 */ /* 0x004ea20000300a00 */
[----:B------:R-:W2:Y:S01]  /*74760*/  LDL.LU.64 R120, [R1+0x4ba0] ;  /* 0x004ba00001787983 */ /* 0x000ea20000300a00 */
        /* <DEDUP_REMOVED lines=57> */
[C---:B-1----:R-:W-:Y:S08]  /*74b00*/  HMMA.1688.F32.TF32 R24, R228.reuse, R72, R220 ;  /* 0x00000048e418723c */ /* 0x042ff000000810dc */
[C---:B------:R-:W-:Y:S08]  /*74b10*/  HMMA.1688.F32.TF32 R20, R228.reuse, R68, R16 ;  /* 0x00000044e414723c */ /* 0x040ff00000081010 */
[C---:B------:R-:W-:Y:S08]  /*74b20*/  HMMA.1688.F32.TF32 R16, R228.reuse, R64, R12 ;  /* 0x00000040e410723c */ /* 0x040ff0000008100c */
[C---:B------:R-:W-:Y:S08]  /*74b30*/  HMMA.1688.F32.TF32 R12, R228.reuse, R60, R8 ;  /* 0x0000003ce40c723c */ /* 0x040ff00000081008 */
[C---:B------:R-:W-:Y:S01]  /*74b40*/  HMMA.1688.F32.TF32 R8, R228.reuse, R56, R248 ;  /* 0x00000038e408723c */ /* 0x040fe200000810f8 */
[----:B------:R-:W-:Y:S01]  /*74b50*/  STL.64 [R1+0x2620], R28 ;  /* 0x0026201c01007387 */ /* 0x000fe20000100a00 */
[----:B------:R-:W-:Y:S02]  /*74b60*/  STL.64 [R1+0x2628], R30 ;  /* 0x0026281e01007387 */ /* 0x000fe40000100a00 */
[----:B------:R-:W-:Y:S02]  /*74b70*/  STL.64 [R1+0x2610], R24 ;  /* 0x0026101801007387 */ /* 0x000fe40000100a00 */
[----:B------:R-:W-:Y:S01]  /*74b80*/  STL.64 [R1+0x2618], R26 ;  /* 0x0026181a01007387 */ /* 0x000fe20000100a00 */
[----:B------:R-:W-:Y:S01]  /*74b90*/  STL.64 [R1+0x2600], R20 ;  /* 0x0026001401007387 */ /* 0x000fe20000100a00 */
[----:B------:R-:W-:Y:S02]  /*74ba0*/  STL.64 [R1+0x2608], R22 ;  /* 0x0026081601007387 */ /* 0x000fe40000100a00 */
[----:B------:R-:W-:Y:S02]  /*74bb0*/  STL.64 [R1+0x25f0], R16 ;  /* 0x0025f01001007387 */ /* 0x000fe40000100a00 */
[----:B------:R1:W-:Y:S03]  /*74bc0*/  STL.64 [R1+0x25f8], R18 ;  /* 0x0025f81201007387 */ /* 0x0003e60000100a00 */
[----:B------:R-:W-:Y:S01]  /*74bd0*/  STL.64 [R1+0x25e0], R12 ;  /* 0x0025e00c01007387 */ /* 0x000fe20000100a00 */
[----:B------:R2:W-:Y:S07]  /*74be0*/  STL.64 [R1+0x25e8], R14 ;  /* 0x0025e80e01007387 */ /* 0x0005ee0000100a00 */
[----:B------:R-:W-:Y:S02]  /*74bf0*/  STL.64 [R1+0x25d0], R8 ;  /* 0x0025d00801007387 */ /* 0x000fe40000100a00 */
[----:B------:R2:W-:Y:S01]  /*74c00*/  STL.64 [R1+0x25d8], R10 ;  /* 0x0025d80a01007387 */ /* 0x0005e20000100a00 */
[C---:B-1----:R-:W-:Y:S08]  /*74c10*/  HMMA.1688.F32.TF32 R16, R228.reuse, R52, R244 ;  /* 0x00000034e410723c */ /* 0x042ff000000810f4 */
[----:B--2---:R-:W-:Y:S08]  /*74c20*/  HMMA.1688.F32.TF32 R12, R228, R48, R236 ;  /* 0x00000030e40c723c */ /* 0x004ff000000810ec */
[C---:B------:R-:W-:Y:S01]  /*74c30*/  HMMA.1688.F32.TF32 R8, R232.reuse, R44, R240 ;  /* 0x0000002ce808723c */ /* 0x040fe200000810f0 */
[----:B------:R-:W-:Y:S04]  /*74c40*/  LDS R228, [R3+0x10380] ;  /* 0x0103800003e47984 */ /* 0x000fe80000000800 */
[----:B------:R-:W-:Y:S04]  /*74c50*/  LDS R230, [R3+0x12380] ;  /* 0x0123800003e67984 */ /* 0x000fe80000000800 */
[----:B------:R-:W-:Y:S04]  /*74c60*/  LDS R229, [R4+0x10380] ;  /* 0x0103800004e57984 */ /* 0x000fe80000000800 */
[----:B------:R-:W1:Y:S04]  /*74c70*/  LDS R231, [R4+0x12380] ;  /* 0x0123800004e77984 */ /* 0x000e680000000800 */
[----:B------:R-:W-:Y:S01]  /*74c80*/  STL.64 [R1+0x25c0], R16 ;  /* 0x0025c01001007387 */ /* 0x000fe20000100a00 */
[----:B------:R-:W-:Y:S02]  /*74c90*/  STL.64 [R1+0x25c8], R18 ;  /* 0x0025c81201007387 */ /* 0x000fe40000100a00 */
[----:B------:R-:W2:Y:S02]  /*74ca0*/  LDL.LU R236, [R1+0x1990] ;  /* 0x0019900001ec7983 */ /* 0x000ea40000300800 */
[----:B------:R3:W-:Y:S01]  /*74cb0*/  STL.64 [R1+0x1b40], R12 ;  /* 0x001b400c01007387 */ /* 0x0007e20000100a00 */
[----:B------:R3:W-:Y:S01]  /*74cc0*/  STL.64 [R1+0x1b48], R14 ;  /* 0x001b480e01007387 */ /* 0x0007e20000100a00 */
[----:B------:R1:W-:Y:S02]  /*74cd0*/  STL.64 [R1+0x1b30], R8 ;  /* 0x001b300801007387 */ /* 0x0003e40000100a00 */
[----:B------:R1:W-:Y:S02]  /*74ce0*/  STL.64 [R1+0x1b38], R10 ;  /* 0x001b380a01007387 */ /* 0x0003e40000100a00 */
        /* <DEDUP_REMOVED lines=11> */
[----:B---3--:R-:W3:Y:S02]  /*74da0*/  LDL.LU R12, [R1+0x19d0] ;  /* 0x0019d000010c7983 */ /* 0x008ee40000300800 */
[----:B------:R-:W3:Y:S01]  /*74db0*/  LDL.LU R13, [R1+0x19d4] ;  /* 0x0019d400010d7983 */ /* 0x000ee20000300800 */
[----:B------:R-:W3:Y:S01]  /*74dc0*/  LDL.LU R14, [R1+0x19d8] ;  /* 0x0019d800010e7983 */ /* 0x000ee20000300800 */
[----:B------:R-:W3:Y:S02]  /*74dd0*/  LDL.LU R15, [R1+0x19dc] ;  /* 0x0019dc00010f7983 */ /* 0x000ee40000300800 */
        /* <DEDUP_REMOVED lines=84> */
[----:B-1----:R-:W4:Y:S02]  /*75320*/  LDL.LU R8, [R1+0x19c0] ;  /* 0x0019c00001087983 */ /* 0x002f240000300800 */
[----:B------:R-:W4:Y:S01]  /*75330*/  LDL.LU R9, [R1+0x19c4] ;  /* 0x0019c40001097983 */ /* 0x000f220000300800 */
[----:B------:R-:W4:Y:S01]  /*75340*/  LDL.LU R10, [R1+0x19c8] ;  /* 0x0019c800010a7983 */ /* 0x000f220000300800 */
[----:B------:R-:W4:Y:S02]  /*75350*/  LDL.LU R11, [R1+0x19cc] ;  /* 0x0019cc00010b7983 */ /* 0x000f240000300800 */
[----:B------:R-:W4:Y:S02]  /*75360*/  LDL.LU R240, [R1+0x1980] ;  /* 0x0019800001f07983 */ /* 0x000f240000300800 */
[----:B------:R-:W4:Y:S01]  /*75370*/  LDL.LU R241, [R1+0x1984] ;  /* 0x0019840001f17983 */ /* 0x000f220000300800 */
[----:B------:R-:W4:Y:S01]  /*75380*/  LDL.LU R242, [R1+0x1988] ;  /* 0x0019880001f27983 */ /* 0x000f220000300800 */
        /* <DEDUP_REMOVED lines=55> */
[C---:B-1----:R-:W-:Y:S08]  /*75700*/  HMMA.1688.F32.TF32 R28, R232.reuse, R96, R224 ;  /* 0x00000060e81c723c */ /* 0x042ff000000810e0 */
[C---:B--2---:R-:W-:Y:S08]  /*75710*/  HMMA.1688.F32.TF32 R24, R232.reuse, R92, R220 ;  /* 0x0000005ce818723c */ /* 0x044ff000000810dc */
[C---:B---3--:R-:W-:Y:S08]  /*75720*/  HMMA.1688.F32.TF32 R20, R232.reuse, R88, R16 ;  /* 0x00000058e814723c */ /* 0x048ff00000081010 */
        /* <DEDUP_REMOVED lines=16> */
[C---:B--2---:R-:W-:Y:S08]  /*75830*/  HMMA.1688.F32.TF32 R12, R232.reuse, R68, R236 ;  /* 0x00000044e80c723c */ /* 0x044ff000000810ec */
[----:B---3--:R-:W-:Y:S07]  /*75840*/  HMMA.1688.F32.TF32 R8, R232, R64, R240 ;  /* 0x00000040e808723c */ /* 0x008fee00000810f0 */
[----:B------:R-:W-:Y:S01]  /*75850*/  STL.64 [R1+0x2430], R16 ;  /* 0x0024301001007387 */ /* 0x000fe20000100a00 */
[----:B------:R-:W-:Y:S02]  /*75860*/  STL.64 [R1+0x2438], R18 ;  /* 0x0024381201007387 */ /* 0x000fe40000100a00 */
[----:B------:R-:W2:Y:S05]  /*75870*/  LDL.LU R236, [R1+0x1680] ;  /* 0x0016800001ec7983 */ /* 0x000eaa0000300800 */
[----:B------:R1:W-:Y:S01]  /*75880*/  STL.64 [R1+0x2420], R12 ;  /* 0x0024200c01007387 */ /* 0x0003e20000100a00 */
[----:B------:R3:W-:Y:S07]  /*75890*/  STL.64 [R1+0x2428], R14 ;  /* 0x0024280e01007387 */ /* 0x0007ee0000100a00 */
        /* <DEDUP_REMOVED lines=13> */
[----:B-1----:R-:W2:Y:S02]  /*75970*/  LDL.LU R12, [R1+0x1700] ;  /* 0x00170000010c7983 */ /* 0x002ea40000300800 */
[----:B------:R-:W2:Y:S01]  /*75980*/  LDL.LU R13, [R1+0x1704] ;  /* 0x00170400010d7983 */ /* 0x000ea20000300800 */
[----:B---3--:R-:W2:Y:S01]  /*75990*/  LDL.LU R14, [R1+0x1708] ;  /* 0x00170800010e7983 */ /* 0x008ea20000300800 */
[----:B------:R-:W2:Y:S02]  /*759a0*/  LDL.LU R15, [R1+0x170c] ;  /* 0x00170c00010f7983 */ /* 0x000ea40000300800 */
[----:B------:R-:W3:Y:S02]  /*759b0*/  LDL.LU R16, [R1+0x1720] ;  /* 0x0017200001107983 */ /* 0x000ee40000300800 */
        /* <DEDUP_REMOVED lines=83> */
[----:B----4-:R-:W4:Y:S02]  /*75ef0*/  LDL.LU R8, [R1+0x16e0] ;  /* 0x0016e00001087983 */ /* 0x010f240000300800 */
        /* <DEDUP_REMOVED lines=17> */
[C---:B------:R-:W-:Y:S08]  /*76010*/  HMMA.1688.F32.TF32 R204, R232.reuse, R48, R204 ;  /* 0x00000030e8cc723c */ /* 0x040ff000000810cc */
[C---:B------:R-:W-:Y:S08]  /*76020*/  HMMA.1688.F32.TF32 R212, R232.reuse, R56, R212 ;  /* 0x00000038e8d4723c */ /* 0x040ff000000810d4 */
[C---:B------:R-:W-:Y:S08]  /*76030*/  HMMA.1688.F32.TF32 R216, R232.reuse, R60, R216 ;  /* 0x0000003ce8d8723c */ /* 0x040ff000000810d8 */
[----:B------:R-:W-:Y:S08]  /*76040*/  HMMA.1688.F32.TF32 R208, R232, R52, R208 ;  /* 0x00000034e8d0723c */ /* 0x000ff000000810d0 */
[C---:B------:R-:W-:Y:S01]  /*76050*/  HMMA.1688.F32.TF32 R196, R228.reuse, R40, R196 ;  /* 0x00000028e4c4723c */ /* 0x040fe200000810c4 */
[----:B------:R-:W-:Y:S04]  /*76060*/  LDS R232, [R3+0x10400] ;  /* 0x0104000003e87984 */ /* 0x000fe80000000800 */
[----:B------:R-:W-:Y:S04]  /*76070*/  LDS R234, [R3+0x12400] ;  /* 0x0124000003ea7984 */ /* 0x000fe80000000800 */
[----:B------:R-:W-:Y:S04]  /*76080*/  LDS R233, [R4+0x10400] ;  /* 0x0104000004e97984 */ /* 0x000fe80000000800 */
[----:B------:R-:W1:Y:S01]  /*76090*/  LDS R235, [R4+0x12400] ;  /* 0x0124000004eb7984 */ /* 0x000e620000000800 */
        /* <DEDUP_REMOVED lines=40> */
[C---:B---3--:R-:W-:Y:S08]  /*76320*/  HMMA.1688.F32.TF32 R24, R228.reuse, R112, R220 ;  /* 0x00000070e418723c */ /* 0x048ff000000810dc */
[C---:B-1----:R-:W-:Y:S08]  /*76330*/  HMMA.1688.F32.TF32 R20, R228.reuse, R108, R16 ;  /* 0x0000006ce414723c */ /* 0x042ff00000081010 */
[C---:B------:R-:W-:Y:S08]  /*76340*/  HMMA.1688.F32.TF32 R16, R228.reuse, R104, R12 ;  /* 0x00000068e410723c */ /* 0x040ff0000008100c */
[C---:B----4-:R-:W-:Y:S08]  /*76350*/  HMMA.1688.F32.TF32 R12, R228.reuse, R100, R8 ;  /* 0x00000064e40c723c */ /* 0x050ff00000081008 */
        /* <DEDUP_REMOVED lines=135> */
[----:B------:R-:W-:Y:S08]  /*76bd0*/  HMMA.1688.F32.TF32 R180, R232, R44, R180 ;  /* 0x0000002ce8b4723c */ /* 0x000ff000000810b4 */
        /* <DEDUP_REMOVED lines=72> */
[C---:B---3--:R-:W-:Y:S07]  /*77060*/  HMMA.1688.F32.TF32 R8, R232.reuse, R104, R240 ;  /* 0x00000068e808723c */ /* 0x048fee00000810f0 */
[----:B------:R-:W-:Y:S01]  /*77070*/  STL.64 [R1+0x2110], R16 ;  /* 0x0021101001007387 */ /* 0x000fe20000100a00 */
[----:B------:R-:W-:Y:S02]  /*77080*/  STL.64 [R1+0x2118], R18 ;  /* 0x0021181201007387 */ /* 0x000fe40000100a00 */
[----:B------:R-:W2:Y:S05]  /*77090*/  LDL.LU R248, [R1+0x1370] ;  /* 0x0013700001f87983 */ /* 0x000eaa0000300800 */
[----:B------:R-:W-:Y:S01]  /*770a0*/  STL.64 [R1+0x2100], R12 ;  /* 0x0021000c01007387 */ /* 0x000fe20000100a00 */
[----:B------:R-:W-:Y:S07]  /*770b0*/  STL.64 [R1+0x2108], R14 ;  /* 0x0021080e01007387 */ /* 0x000fee0000100a00 */
[----:B------:R1:W-:Y:S02]  /*770c0*/  STL.64 [R1+0x20f0], R8 ;  /* 0x0020f00801007387 */ /* 0x0003e40000100a00 */
[----:B------:R3:W-:Y:S02]  /*770d0*/  STL.64 [R1+0x20f8], R10 ;  /* 0x0020f80a01007387 */ /* 0x0007e40000100a00 */
[----:B------:R-:W2:Y:S01]  /*770e0*/  LDL.LU R249, [R1+0x1374] ;  /* 0x0013740001f97983 */ /* 0x000ea20000300800 */
[----:B------:R-:W2:Y:S01]  /*770f0*/  LDL.LU R250, [R1+0x1378] ;  /* 0x0013780001fa7983 */ /* 0x000ea20000300800 */
[----:B------:R-:W2:Y:S03]  /*77100*/  LDL.LU R251, [R1+0x137c] ;  /* 0x00137c0001fb7983 */ /* 0x000ea60000300800 */
[----:B-1----:R-:W4:Y:S01]  /*77110*/  LDL.LU R8, [R1+0x1380] ;  /* 0x0013800001087983 */ /* 0x002f220000300800 */
[----:B------:R-:W4:Y:S02]  /*77120*/  LDL.LU R9, [R1+0x1384] ;  /* 0x0013840001097983 */ /* 0x000f240000300800 */
[----:B---3--:R-:W4:Y:S02]  /*77130*/  LDL.LU R10, [R1+0x1388] ;  /* 0x00138800010a7983 */ /* 0x008f240000300800 */
[----:B------:R-:W4:Y:S01]  /*77140*/  LDL.LU R11, [R1+0x138c] ;  /* 0x00138c00010b7983 */ /* 0x000f220000300800 */
        /* <DEDUP_REMOVED lines=125> */
[C---:B----4-:R-:W-:Y:S08]  /*77920*/  HMMA.1688.F32.TF32 R16, R228.reuse, R40, R12 ;  /* 0x00000028e410723c */ /* 0x050ff0000008100c */
        /* <DEDUP_REMOVED lines=453> */
[----:B------:R-:W-:Y:S01]  /*79580*/  HMMA.1688.F32.TF32 R8, R228, R44, R240 ;  /* 0x0000002ce408723c */ /* 0x000fe200000810f0 */
[----:B------:R-:W-:Y:S04]  /*79590*/  LDS R232, [R3+0x10600] ;  /* 0x0106000003e87984 */ /* 0x000fe80000000800 */
[----:B------:R-:W-:Y:S04]  /*795a0*/  LDS R234, [R3+0x12600] ;  /* 0x0126000003ea7984 */ /* 0x000fe80000000800 */
[----:B------:R-:W-:Y:S04]  /*795b0*/  LDS R233, [R4+0x10600] ;  /* 0x0106000004e97984 */ /* 0x000fe80000000800 */
[----:B------:R-:W1:Y:S01]  /*795c0*/  LDS R235, [R4+0x12600] ;  /* 0x0126000004eb7984 */ /* 0x000e620000000800 */
[----:B------:R-:W-:-:S02]  /*795d0*/  IMAD.MOV.U32 R237, RZ, RZ, R0 ;  /* 0x000000ffffed7224 */ /* 0x000fc400078e0000 */
[----:B------:R-:W-:Y:S01]  /*795e0*/  IMAD.MOV.U32 R238, RZ, RZ, R2 ;  /* 0x000000ffffee7224 */ /* 0x000fe200078e0002 */
[----:B------:R-:W-:Y:S01]  /*795f0*/  MOV R239, R252 ;  /* 0x000000fc00ef7202 */ /* 0x000fe20000000f00 */
[----:B------:R-:W-:Y:S01]  /*79600*/  STL.64 [R1+0x1c60], R16 ;  /* 0x001c601001007387 */ /* 0x000fe20000100a00 */
[----:B------:R-:W-:Y:S02]  /*79610*/  STL.64 [R1+0x1c68], R18 ;  /* 0x001c681201007387 */ /* 0x000fe40000100a00 */
[----:B------:R-:W2:Y:S02]  /*79620*/  LDL.LU R240, [R1+0xf50] ;  /* 0x000f500001f07983 */ /* 0x000ea40000300800 */
[----:B------:R-:W-:Y:S01]  /*79630*/  STL.64 [R1+0x1140], R12 ;  /* 0x0011400c01007387 */ /* 0x000fe20000100a00 */
[----:B------:R-:W-:Y:S01]  /*79640*/  STL.64 [R1+0x1148], R14 ;  /* 0x0011480e01007387 */ /* 0x000fe20000100a00 */
[----:B------:R3:W-:Y:S02]  /*79650*/  STL.64 [R1+0x1120], R8 ;  /* 0x0011200801007387 */ /* 0x0007e40000100a00 */
[----:B------:R3:W-:Y:S02]  /*79660*/  STL.64 [R1+0x1128], R10 ;  /* 0x0011280a01007387 */ /* 0x0007e40000100a00 */
[----:B------:R-:W2:Y:S01]  /*79670*/  LDL.LU R241, [R1+0xf54] ;  /* 0x000f540001f17983 */ /* 0x000ea20000300800 */
[----:B------:R-:W2:Y:S01]  /*79680*/  LDL.LU R242, [R1+0xf58] ;  /* 0x000f580001f27983 */ /* 0x000ea20000300800 */
[----:B------:R-:W2:Y:S02]  /*79690*/  LDL.LU R243, [R1+0xf5c] ;  /* 0x000f5c0001f37983 */ /* 0x000ea40000300800 */
[----:B------:R-:W2:Y:S02]  /*796a0*/  LDL.LU R236, [R1+0xf60] ;  /* 0x000f600001ec7983 */ /* 0x000ea40000300800 */
[----:B------:R-:W2:Y:S01]  /*796b0*/  LDL.LU R0, [R1+0x4b58] ;  /* 0x004b580001007983 */ /* 0x000ea20000300800 */
[----:B------:R-:W4:Y:S01]  /*796c0*/  LDL.LU R2, [R1+0x4b54] ;  /* 0x004b540001027983 */ /* 0x000f220000300800 */
[----:B------:R-:W4:Y:S02]  /*796d0*/  LDL.LU R252, [R1+0x4b50] ;  /* 0x004b500001fc7983 */ /* 0x000f240000300800 */
[----:B------:R-:W4:Y:S02]  /*796e0*/  LDL.LU R244, [R1+0xf70] ;  /* 0x000f700001f47983 */ /* 0x000f240000300800 */
[----:B------:R-:W4:Y:S01]  /*796f0*/  LDL.LU R245, [R1+0xf74] ;  /* 0x000f740001f57983 */ /* 0x000f220000300800 */
[----:B------:R-:W4:Y:S01]  /*79700*/  LDL.LU R246, [R1+0xf78] ;  /* 0x000f780001f67983 */ /* 0x000f220000300800 */
[----:B------:R-:W4:Y:S02]  /*79710*/  LDL.LU R247, [R1+0xf7c] ;  /* 0x000f7c0001f77983 */ /* 0x000f240000300800 */
[----:B---3--:R-:W3:Y:S02]  /*79720*/  LDL.LU R8, [R1+0xf90] ;  /* 0x000f900001087983 */ /* 0x008ee40000300800 */
        /* <DEDUP_REMOVED lines=92> */
[----:B--2---:R-:W-:-:S02]  /*79cf0*/  IMAD.MOV.U32 R251, RZ, RZ, R0 ;  /* 0x000000fffffb7224 */ /* 0x004fc400078e0000 */
[----:B----4-:R-:W-:Y:S01]  /*79d00*/  IMAD.MOV.U32 R250, RZ, RZ, R2 ;  /* 0x000000fffffa7224 */ /* 0x010fe200078e0002 */
        /* <DEDUP_REMOVED lines=22> */
[----:B------:R-:W-:Y:S01]  /*79e70*/  STL [R1+0x1c10], R208 ;  /* 0x001c10d001007387 */ /* 0x000fe20000100800 */
        /* <DEDUP_REMOVED lines=25> */
[----:B------:R2:W-:Y:S02]  /*7a010*/  STL.64 [R1+0x1b28], R30 ;  /* 0x001b281e01007387 */ /* 0x0005e40000100a00 */
[----:B------:R-:W-:Y:S01]  /*7a020*/  STL.64 [R1+0x1b10], R24 ;  /* 0x001b101801007387 */ /* 0x000fe20000100a00 */
[----:B------:R3:W-:Y:S01]  /*7a030*/  STL.64 [R1+0x1b18], R26 ;  /* 0x001b181a01007387 */ /* 0x0007e20000100a00 */
[----:B------:R-:W-:Y:S02]  /*7a040*/  STL.64 [R1+0x1b00], R20 ;  /* 0x001b001401007387 */ /* 0x000fe40000100a00 */
[----:B------:R4:W-:Y:S02]  /*7a050*/  STL.64 [R1+0x1b08], R22 ;  /* 0x001b081601007387 */ /* 0x0009e40000100a00 */
[----:B------:R-:W-:Y:S01]  /*7a060*/  IMAD.MOV.U32 R249, RZ, RZ, R252 ;  /* 0x000000fffff97224 */ /* 0x000fe200078e00fc */
[C---:B--2---:R-:W-:Y:S08]  /*7a070*/  HMMA.1688.F32.TF32 R28, R228.reuse, R96, R224 ;  /* 0x00000060e41c723c */ /* 0x044ff000000810e0 */
[C---:B---3--:R-:W-:Y:S08]  /*7a080*/  HMMA.1688.F32.TF32 R24, R228.reuse, R92, R220 ;  /* 0x0000005ce418723c */ /* 0x048ff000000810dc */
[C---:B----4-:R-:W-:Y:S08]  /*7a090*/  HMMA.1688.F32.TF32 R20, R228.reuse, R88, R16 ;  /* 0x00000058e414723c */ /* 0x050ff00000081010 */
        /* <DEDUP_REMOVED lines=15> */
[C---:B--2---:R-:W-:Y:S08]  /*7a190*/  HMMA.1688.F32.TF32 R16, R228.reuse, R72, R244 ;  /* 0x00000048e410723c */ /* 0x044ff000000810f4 */
[C---:B---3--:R-:W-:Y:S08]  /*7a1a0*/  HMMA.1688.F32.TF32 R12, R228.reuse, R68, R236 ;  /* 0x00000044e40c723c */ /* 0x048ff000000810ec */
[----:B----4-:R-:W-:Y:S07]  /*7a1b0*/  HMMA.1688.F32.TF32 R8, R228, R64, R240 ;  /* 0x00000040e408723c */ /* 0x010fee00000810f0 */
        /* <DEDUP_REMOVED lines=20> */
[----:B----4-:R-:W3:Y:S01]  /*7a300*/  LDL.LU R14, [R1+0xe18] ;  /* 0x000e1800010e7983 */ /* 0x010ee20000300800 */
[----:B------:R-:W3:Y:S02]  /*7a310*/  LDL.LU R15, [R1+0xe1c] ;  /* 0x000e1c00010f7983 */ /* 0x000ee40000300800 */
[----:B------:R-:W4:Y:S02]  /*7a320*/  LDL.LU R16, [R1+0xe20] ;  /* 0x000e200001107983 */ /* 0x000f240000300800 */
[----:B------:R-:W4:Y:S01]  /*7a330*/  LDL.LU R17, [R1+0xe24] ;  /* 0x000e240001117983 */ /* 0x000f220000300800 */
[----:B------:R-:W4:Y:S01]  /*7a340*/  LDL.LU R18, [R1+0xe28] ;  /* 0x000e280001127983 */ /* 0x000f220000300800 */
[----:B------:R-:W4:Y:S02]  /*7a350*/  LDL.LU R19, [R1+0xe2c] ;  /* 0x000e2c0001137983 */ /* 0x000f240000300800 */
        /* <DEDUP_REMOVED lines=56> */
[----:B------:R-:W-:-:S02]  /*7a6e0*/  IMAD.MOV.U32 R252, RZ, RZ, R209 ;  /* 0x000000fffffc7224 */ /* 0x000fc400078e00d1 */
[----:B------:R-:W4:Y:S02]  /*7a6f0*/  LDL.LU R208, [R1+0xf20] ;  /* 0x000f200001d07983 */ /* 0x000f240000300800 */
[----:B------:R-:W-:Y:S01]  /*7a700*/  IMAD.MOV.U32 R2, RZ, RZ, R210 ;  /* 0x000000ffff027224 */ /* 0x000fe200078e00d2 */
[----:B------:R-:W4:Y:S01]  /*7a710*/  LDL.LU R209, [R1+0xf24] ;  /* 0x000f240001d17983 */ /* 0x000f220000300800 */
[----:B------:R-:W-:Y:S02]  /*7a720*/  IMAD.MOV.U32 R0, RZ, RZ, R211 ;  /* 0x000000ffff007224 */ /* 0x000fe400078e00d3 */
        /* <DEDUP_REMOVED lines=22> */
[----:B-1----:R-:W4:Y:S01]  /*7a890*/  LDL.LU R8, [R1+0xe00] ;  /* 0x000e000001087983 */ /* 0x002f220000300800 */
        /* <DEDUP_REMOVED lines=33> */
[----:B------:R-:W-:Y:S01]  /*7aab0*/  STL.64 [R1+0xfc8], R210 ;  /* 0x000fc8d201007387 */ /* 0x000fe20000100a00 */
[C---:B------:R-:W-:Y:S01]  /*7aac0*/  HMMA.1688.F32.TF32 R160, R232.reuse, R140, R160 ;  /* 0x0000008ce8a0723c */ /* 0x040fe200000810a0 */
        /* <DEDUP_REMOVED lines=25> */
[----:B------:R2:W-:Y:S01]  /*7ac60*/  STL.64 [R1+0x1338], R30 ;  /* 0x0013381e01007387 */ /* 0x0005e20000100a00 */
[----:B------:R-:W-:Y:S02]  /*7ac70*/  STL.64 [R1+0x1340], R24 ;  /* 0x0013401801007387 */ /* 0x000fe40000100a00 */
[----:B------:R3:W-:Y:S02]  /*7ac80*/  STL.64 [R1+0x1348], R26 ;  /* 0x0013481a01007387 */ /* 0x0007e40000100a00 */
[----:B------:R-:W-:Y:S01]  /*7ac90*/  STL.64 [R1+0x1350], R20 ;  /* 0x0013501401007387 */ /* 0x000fe20000100a00 */
[----:B------:R4:W-:Y:S01]  /*7aca0*/  STL.64 [R1+0x1358], R22 ;  /* 0x0013581601007387 */ /* 0x0009e20000100a00 */
        /* <DEDUP_REMOVED lines=47> */
[----:B------:R-:W1:Y:S01]  /*7afa0*/  LDL.LU R28, [R1+0x940] ;  /* 0x00094000011c7983 */ /* 0x000e620000300800 */
[----:B------:R-:W1:Y:S02]  /*7afb0*/  LDL.LU R29, [R1+0x944] ;  /* 0x00094400011d7983 */ /* 0x000e640000300800 */
[----:B------:R-:W1:Y:S02]  /*7afc0*/  LDL.LU R30, [R1+0x948] ;  /* 0x00094800011e7983 */ /* 0x000e640000300800 */
[----:B------:R-:W1:Y:S01]  /*7afd0*/  LDL.LU R31, [R1+0x94c] ;  /* 0x00094c00011f7983 */ /* 0x000e620000300800 */
        /* <DEDUP_REMOVED lines=60> */
[----:B-1----:R-:W-:Y:S08]  /*7b3a0*/  HMMA.1688.F32.TF32 R28, R228, R44, R28 ;  /* 0x0000002ce41c723c */ /* 0x002ff0000008101c */
[C---:B--2---:R-:W-:Y:S08]  /*7b3b0*/  HMMA.1688.F32.TF32 R160, R232.reuse, R48, R160 ;  /* 0x00000030e8a0723c */ /* 0x044ff000000810a0 */
[C---:B------:R-:W-:Y:S08]  /*7b3c0*/  HMMA.1688.F32.TF32 R164, R232.reuse, R52, R164 ;  /* 0x00000034e8a4723c */ /* 0x040ff000000810a4 */
[C---:B---3--:R-:W-:Y:S08]  /*7b3d0*/  HMMA.1688.F32.TF32 R172, R232.reuse, R60, R172 ;  /* 0x0000003ce8ac723c */ /* 0x048ff000000810ac */
[C---:B----4-:R-:W-:Y:S08]  /*7b3e0*/  HMMA.1688.F32.TF32 R176, R232.reuse, R64, R176 ;  /* 0x00000040e8b0723c */ /* 0x050ff000000810b0 */
[C---:B------:R-:W-:Y:S08]  /*7b3f0*/  HMMA.1688.F32.TF32 R180, R232.reuse, R68, R180 ;  /* 0x00000044e8b4723c */ /* 0x040ff000000810b4 */
[C---:B------:R-:W-:Y:S08]  /*7b400*/  HMMA.1688.F32.TF32 R188, R232.reuse, R76, R188 ;  /* 0x0000004ce8bc723c */ /* 0x040ff000000810bc */
[C---:B------:R-:W-:Y:S08]  /*7b410*/  HMMA.1688.F32.TF32 R192, R232.reuse, R80, R192 ;  /* 0x00000050e8c0723c */ /* 0x040ff000000810c0 */
[C---:B------:R-:W-:Y:S08]  /*7b420*/  HMMA.1688.F32.TF32 R184, R232.reuse, R72, R184 ;  /* 0x00000048e8b8723c */ /* 0x040ff000000810b8 */
[----:B------:R-:W-:Y:S08]  /*7b430*/  HMMA.1688.F32.TF32 R168, R232, R56, R168 ;  /* 0x00000038e8a8723c */ /* 0x000ff000000810a8 */
[C---:B------:R-:W-:Y:S08]  /*7b440*/  HMMA.1688.F32.TF32 R20, R228.reuse, R36, R20 ;  /* 0x00000024e414723c */ /* 0x040ff00000081014 */
        /* <DEDUP_REMOVED lines=43> */
[----:B------:R-:W-:Y:S02]  /*7b700*/  STL.64 [R1+0x4b48], R150 ;  /* 0x004b489601007387 */ /* 0x000fe40000100a00 */
[----:B------:R-:W-:Y:S02]  /*7b710*/  STL.64 [R1+0x1560], R12 ;  /* 0x0015600c01007387 */ /* 0x000fe40000100a00 */
[----:B------:R-:W-:Y:S02]  /*7b720*/  STL.64 [R1+0x1568], R14 ;  /* 0x0015680e01007387 */ /* 0x000fe40000100a00 */
[----:B------:R-:W-:Y:S04]  /*7b730*/  STL.64 [R1+0x4b40], R148 ;  /* 0x004b409401007387 */ /* 0x000fe80000100a00 */
        /* <DEDUP_REMOVED lines=15> */
[----:B------:R-:W2:Y:S11]  /*7b830*/  LDL.LU R240, [R1+0xb00] ;  /* 0x000b000001f07983 */ /* 0x000eb60000300800 */
[----:B------:R-:W-:Y:S11]  /*7b840*/  @!UPT UIADD3 URZ, URZ, URZ, URZ ;  /* 0x0000003f3f3ff290 */ /* 0x000ff6000fffe03f */
        /* <DEDUP_REMOVED lines=13> */
[----:B---3--:R-:W3:Y:S02]  /*7b920*/  LDL.LU R8, [R1+0xb40] ;  /* 0x000b400001087983 */ /* 0x008ee40000300800 */
[----:B------:R-:W3:Y:S02]  /*7b930*/  LDL.LU R9, [R1+0xb44] ;  /* 0x000b440001097983 */ /* 0x000ee40000300800 */
[----:B----4-:R-:W3:Y:S01]  /*7b940*/  LDL.LU R10, [R1+0xb48] ;  /* 0x000b4800010a7983 */ /* 0x010ee20000300800 */
[----:B------:R-:W3:Y:S01]  /*7b950*/  LDL.LU R11, [R1+0xb4c] ;  /* 0x000b4c00010b7983 */ /* 0x000ee20000300800 */
[----:B------:R-:W4:Y:S02]  /*7b960*/  LDL.LU R220, [R1+0x930] ;  /* 0x0009300001dc7983 */ /* 0x000f240000300800 */
[----:B------:R-:W4:Y:S02]  /*7b970*/  LDL.LU R221, [R1+0x934] ;  /* 0x0009340001dd7983 */ /* 0x000f240000300800 */
[----:B------:R-:W4:Y:S01]  /*7b980*/  LDL.LU R222, [R1+0x938] ;  /* 0x0009380001de7983 */ /* 0x000f220000300800 */
[----:B------:R-:W4:Y:S01]  /*7b990*/  LDL.LU R223, [R1+0x93c] ;  /* 0x00093c0001df7983 */ /* 0x000f220000300800 */
        /* <DEDUP_REMOVED lines=76> */
[----:B------:R-:W1:Y:S02]  /*7be60*/  LDL.LU R16, [R1+0x920] ;  /* 0x0009200001107983 */ /* 0x000e640000300800 */
[----:B------:R-:W1:Y:S02]  /*7be70*/  LDL.LU R17, [R1+0x924] ;  /* 0x0009240001117983 */ /* 0x000e640000300800 */
[----:B------:R-:W1:Y:S01]  /*7be80*/  LDL.LU R18, [R1+0x928] ;  /* 0x0009280001127983 */ /* 0x000e620000300800 */
[----:B------:R-:W1:Y:S01]  /*7be90*/  LDL.LU R19, [R1+0x92c] ;  /* 0x00092c0001137983 */ /* 0x000e620000300800 */
        /* <DEDUP_REMOVED lines=8> */
[----:B------:R-:W-:Y:S02]  /*7bf20*/  STL.64 [R1+0x4b18], R138 ;  /* 0x004b188a01007387 */ /* 0x000fe40000100a00 */
[----:B------:R2:W-:Y:S02]  /*7bf30*/  STL.64 [R1+0x4b10], R136 ;  /* 0x004b108801007387 */ /* 0x0005e40000100a00 */
        /* <DEDUP_REMOVED lines=48> */
[----:B------:R-:W-:Y:S08]  /*7c240*/  HMMA.1688.F32.TF32 R20, R228, R48, R220 ;  /* 0x00000030e414723c */ /* 0x000ff000000810dc */
[C---:B-1----:R-:W-:Y:S01]  /*7c250*/  HMMA.1688.F32.TF32 R16, R232.reuse, R44, R16 ;  /* 0x0000002ce810723c */ /* 0x042fe20000081010 */
[----:B------:R-:W-:Y:S01]  /*7c260*/  STL.64 [R1+0x1820], R144 ;  /* 0x0018209001007387 */ /* 0x000fe20000100a00 */
[----:B------:R-:W-:Y:S03]  /*7c270*/  STL.64 [R1+0x1828], R146 ;  /* 0x0018289201007387 */ /* 0x000fe60000100a00 */
        /* <DEDUP_REMOVED lines=15> */
[----:B------:R2:W-:Y:S02]  /*7c370*/  STL.64 [R1+0x1778], R18 ;  /* 0x0017781201007387 */ /* 0x0005e40000100a00 */
[C---:B--2---:R-:W-:Y:S08]  /*7c380*/  HMMA.1688.F32.TF32 R16, R232.reuse, R40, R12 ;  /* 0x00000028e810723c */ /* 0x044ff0000008100c */
[C---:B------:R-:W-:Y:S08]  /*7c390*/  HMMA.1688.F32.TF32 R12, R232.reuse, R36, R8 ;  /* 0x00000024e80c723c */ /* 0x040ff00000081008 */
[C---:B------:R-:W-:Y:S07]  /*7c3a0*/  HMMA.1688.F32.TF32 R8, R232.reuse, R32, R248 ;  /* 0x00000020e808723c */ /* 0x040fee00000810f8 */
[----:B------:R-:W-:Y:S01]  /*7c3b0*/  STL.64 [R1+0x1750], R16 ;  /* 0x0017501001007387 */ /* 0x000fe20000100a00 */
[----:B------:R2:W-:Y:S07]  /*7c3c0*/  STL.64 [R1+0x1758], R18 ;  /* 0x0017581201007387 */ /* 0x0005ee0000100a00 */
[----:B------:R-:W-:Y:S02]  /*7c3d0*/  STL.64 [R1+0x1720], R12 ;  /* 0x0017200c01007387 */ /* 0x000fe40000100a00 */
[----:B------:R3:W-:Y:S06]  /*7c3e0*/  STL.64 [R1+0x1728], R14 ;  /* 0x0017280e01007387 */ /* 0x0007ec0000100a00 */
[----:B------:R-:W-:Y:S01]  /*7c3f0*/  STL.64 [R1+0x1700], R8 ;  /* 0x0017000801007387 */ /* 0x000fe20000100a00 */
[----:B------:R4:W-:Y:S01]  /*7c400*/  STL.64 [R1+0x1708], R10 ;  /* 0x0017080a01007387 */ /* 0x0009e20000100a00 */
[C---:B--2---:R-:W-:Y:S08]  /*7c410*/  HMMA.1688.F32.TF32 R16, R232.reuse, R156, R244 ;  /* 0x0000009ce810723c */ /* 0x044ff000000810f4 */
[C---:B---3--:R-:W-:Y:S08]  /*7c420*/  HMMA.1688.F32.TF32 R12, R232.reuse, R152, R236 ;  /* 0x00000098e80c723c */ /* 0x048ff000000810ec */
[C---:B----4-:R-:W-:Y:S07]  /*7c430*/  HMMA.1688.F32.TF32 R8, R232.reuse, R120, R240 ;  /* 0x00000078e808723c */ /* 0x050fee00000810f0 */
        /* <DEDUP_REMOVED lines=122> */
[----:B------:R-:W1:Y:S01]  /*7cbe0*/  LDL.LU R16, [R1+0x8f0] ;  /* 0x0008f00001107983 */ /* 0x000e620000300800 */
[----:B------:R-:W1:Y:S02]  /*7cbf0*/  LDL.LU R17, [R1+0x8f4] ;  /* 0x0008f40001117983 */ /* 0x000e640000300800 */
[----:B------:R-:W1:Y:S02]  /*7cc00*/  LDL.LU R18, [R1+0x8f8] ;  /* 0x0008f80001127983 */ /* 0x000e640000300800 */
[----:B------:R-:W1:Y:S01]  /*7cc10*/  LDL.LU R19, [R1+0x8fc] ;  /* 0x0008fc0001137983 */ /* 0x000e620000300800 */
        /* <DEDUP_REMOVED lines=17> */
[----:B------:R-:W3:Y:S02]  /*7cd30*/  LDL.LU.64 R144, [R1+0x4b30] ;  /* 0x004b300001907983 */ /* 0x000ee40000300a00 */
[C---:B---3--:R-:W-:Y:S11]  /*7cd40*/  HMMA.1688.F32.TF32 R140, R232.reuse, R144, R140 ;  /* 0x00000090e88c723c */ /* 0x048ff6000008108c */
[----:B------:R-:W-:Y:S11]  /*7cd50*/  @!UPT UIADD3 URZ, URZ, URZ, URZ ;  /* 0x0000003f3f3ff290 */ /* 0x000ff6000fffe03f */
[----:B------:R-:W-:Y:S01]  /*7cd60*/  @!UPT UIADD3 URZ, URZ, URZ, URZ ;  /* 0x0000003f3f3ff290 */ /* 0x000fe2000fffe03f */
[----:B------:R-:W-:Y:S01]  /*7cd70*/  STL.64 [R1+0x1660], R140 ;  /* 0x0016608c01007387 */ /* 0x000fe20000100a00 */
[----:B------:R3:W-:Y:S03]  /*7cd80*/  STL.64 [R1+0x1668], R142 ;  /* 0x0016688e01007387 */ /* 0x0007e60000100a00 */
[----:B---3--:R-:W3:Y:S01]  /*7cd90*/  LDL.LU.64 R142, [R1+0x4b28] ;  /* 0x004b2800018e7983 */ /* 0x008ee20000300a00 */
        /* <DEDUP_REMOVED lines=10> */
[----:B------:R-:W-:Y:S08]  /*7ce40*/  HMMA.1688.F32.TF32 R212, R232, R124, R212 ;  /* 0x0000007ce8d4723c */ /* 0x000ff000000810d4 */
[C---:B-1----:R-:W-:Y:S08]  /*7ce50*/  HMMA.1688.F32.TF32 R16, R228.reuse, R40, R16 ;  /* 0x00000028e410723c */ /* 0x042ff00000081010 */
[C---:B----4-:R-:W-:Y:S08]  /*7ce60*/  HMMA.1688.F32.TF32 R12, R228.reuse, R36, R12 ;  /* 0x00000024e40c723c */ /* 0x050ff0000008100c */
[----:B------:R-:W-:Y:S08]  /*7ce70*/  HMMA.1688.F32.TF32 R8, R228, R32, R8 ;  /* 0x00000020e408723c */ /* 0x000ff00000081008 */
[C---:B--2---:R-:W-:Y:S11]  /*7ce80*/  HMMA.1688.F32.TF32 R248, R232.reuse, R136, R248 ;  /* 0x00000088e8f8723c */ /* 0x044ff600000810f8 */
[----:B------:R-:W-:Y:S11]  /*7ce90*/  @!UPT UIADD3 URZ, URZ, URZ, URZ ;  /* 0x0000003f3f3ff290 */ /* 0x000ff6000fffe03f */
[----:B------:R-:W-:Y:S01]  /*7cea0*/  @!UPT UIADD3 URZ, URZ, URZ, URZ ;  /* 0x0000003f3f3ff290 */ /* 0x000fe2000fffe03f */
[----:B------:R-:W-:Y:S01]  /*7ceb0*/  STL.64 [R1+0x1640], R248 ;  /* 0x001640f801007387 */ /* 0x000fe20000100a00 */
[----:B------:R1:W-:Y:S03]  /*7cec0*/  STL.64 [R1+0x1648], R250 ;  /* 0x001648fa01007387 */ /* 0x0003e60000100a00 */
[----:B-1----:R-:W2:Y:S01]  /*7ced0*/  LDL.LU.64 R250, [R1+0x4b08] ;  /* 0x004b080001fa7983 */ /* 0x002ea20000300a00 */
[----:B------:R-:W4:Y:S02]  /*7cee0*/  LDL.LU.64 R248, [R1+0x4b00] ;  /* 0x004b000001f87983 */ /* 0x000f240000300a00 */
[----:B------:R-:W-:Y:S02]  /*7cef0*/  STL.64 [R1+0x1630], R244 ;  /* 0x001630f401007387 */ /* 0x000fe40000100a00 */
[----:B------:R1:W-:Y:S02]  /*7cf00*/  STL.64 [R1+0x1638], R246 ;  /* 0x001638f601007387 */ /* 0x0003e40000100a00 */
[----:B-1----:R-:W2:Y:S01]  /*7cf10*/  LDL.LU.64 R246, [R1+0x4af8] ;  /* 0x004af80001f67983 */ /* 0x002ea20000300a00 */
[----:B------:R-:W2:Y:S02]  /*7cf20*/  LDL.LU.64 R244, [R1+0x4af0] ;  /* 0x004af00001f47983 */ /* 0x000ea40000300a00 */
[----:B------:R-:W-:Y:S02]  /*7cf30*/  STL.64 [R1+0x1620], R216 ;  /* 0x001620d801007387 */ /* 0x000fe40000100a00 */
[----:B------:R1:W-:Y:S01]  /*7cf40*/  STL.64 [R1+0x1628], R218 ;  /* 0x001628da01007387 */ /* 0x0003e20000100a00 */
[----:B------:R-:W-:Y:S01]  /*7cf50*/  STL.64 [R1+0x1610], R212 ;  /* 0x001610d401007387 */ /* 0x000fe20000100a00 */
[----:B------:R3:W-:Y:S01]  /*7cf60*/  STL.64 [R1+0x1618], R214 ;  /* 0x001618d601007387 */ /* 0x0007e20000100a00 */
[C---:B-1----:R-:W-:Y:S08]  /*7cf70*/  HMMA.1688.F32.TF32 R216, R232.reuse, R112, R208 ;  /* 0x00000070e8d8723c */ /* 0x042ff000000810d0 */
        /* <DEDUP_REMOVED lines=24> */
[----:B------:R-:W-:Y:S01]  /*7d100*/  STL.64 [R1+0x1518], R202 ;  /* 0x001518ca01007387 */ /* 0x000fe20000100a00 */
[----:B------:R-:W-:Y:S01]  /*7d110*/  HMMA.1688.F32.TF32 R24, R232, R48, R224 ;  /* 0x00000030e818723c */ /* 0x000fe200000810e0 */
[----:B------:R-:W-:Y:S01]  /*7d120*/  STL.64 [R1+0x1500], R196 ;  /* 0x001500c401007387 */ /* 0x000fe20000100a00 */
[----:B------:R-:W-:Y:S06]  /*7d130*/  STL.64 [R1+0x1508], R198 ;  /* 0x001508c601007387 */ /* 0x000fec0000100a00 */
[C---:B------:R-:W-:Y:S01]  /*7d140*/  HMMA.1688.F32.TF32 R20, R228.reuse, R44, R220 ;  /* 0x0000002ce414723c */ /* 0x040fe200000810dc */
        /* <DEDUP_REMOVED lines=27> */
[----:B------:R3:W-:Y:S03]  /*7d300*/  STL.64 [R1+0x1278], R14 ;  /* 0x0012780e01007387 */ /* 0x0007e60000100a00 */
[----:B------:R-:W-:Y:S04]  /*7d310*/  LDS R232, [R3+0x14000] ;  /* 0x0140000003e87984 */ /* 0x000fe80000000800 */
[----:B------:R-:W-:Y:S04]  /*7d320*/  LDS R234, [R3+0x16000] ;  /* 0x0160000003ea7984 */ /* 0x000fe80000000800 */
[----:B------:R-:W-:Y:S04]  /*7d330*/  LDS R233, [R4+0x14000] ;  /* 0x0140000004e97984 */ /* 0x000fe80000000800 */
[----:B------:R-:W2:Y:S01]  /*7d340*/  LDS R235, [R4+0x16000] ;  /* 0x0160000004eb7984 */ /* 0x000ea20000000800 */
[C---:B-1----:R-:W-:Y:S08]  /*7d350*/  HMMA.1688.F32.TF32 R16, R228.reuse, R156, R236 ;  /* 0x0000009ce410723c */ /* 0x042ff000000810ec */
[----:B---3--:R-:W-:Y:S01]  /*7d360*/  HMMA.1688.F32.TF32 R12, R228, R152, R240 ;  /* 0x00000098e40c723c */ /* 0x008fe200000810f0 */
[----:B------:R1:W-:Y:S01]  /*7d370*/  STL.64 [R1+0x1260], R8 ;  /* 0x0012600801007387 */ /* 0x0003e20000100a00 */
[----:B------:R3:W-:Y:S03]  /*7d380*/  STL.64 [R1+0x1268], R10 ;  /* 0x0012680a01007387 */ /* 0x0007e60000100a00 */
[----:B-1----:R-:W2:Y:S01]  /*7d390*/  LDL.LU R8, [R1+0x5b0] ;  /* 0x0005b00001087983 */ /* 0x002ea20000300800 */
[----:B---3--:R-:W-:Y:S01]  /*7d3a0*/  MOV R10, R5 ;  /* 0x00000005000a7202 */ /* 0x008fe20000000f00 */
[----:B------:R-:W-:-:S08]  /*7d3b0*/  IMAD.MOV.U32 R11, RZ, RZ, R7 ;  /* 0x000000ffff0b7224 */ /* 0x000fd000078e0007 */
[----:B------:R-:W-:Y:S01]  /*7d3c0*/  STL.64 [R1+0x1250], R16 ;  /* 0x0012501001007387 */ /* 0x000fe20000100a00 */
[----:B------:R-:W-:Y:S07]  /*7d3d0*/  STL.64 [R1+0x1258], R18 ;  /* 0x0012581201007387 */ /* 0x000fee0000100a00 */
[----:B------:R1:W-:Y:S02]  /*7d3e0*/  STL.64 [R1+0x1240], R12 ;  /* 0x0012400c01007387 */ /* 0x0003e40000100a00 */
[----:B------:R3:W-:Y:S01]  /*7d3f0*/  STL.64 [R1+0x1248], R14 ;  /* 0x0012480e01007387 */ /* 0x0007e20000100a00 */
[----:B------:R-:W2:Y:S01]  /*7d400*/  LDL.LU R9, [R1+0x5b4] ;  /* 0x0005b40001097983 */ /* 0x000ea20000300800 */
[----:B------:R-:W2:Y:S02]  /*7d410*/  LDL.LU R5, [R1+0x4aec] ;  /* 0x004aec0001057983 */ /* 0x000ea40000300800 */
[----:B------:R-:W2:Y:S01]  /*7d420*/  LDL.LU R7, [R1+0x4ae8] ;  /* 0x004ae80001077983 */ /* 0x000ea20000300800 */
[----:B-1----:R-:W2:Y:S01]  /*7d430*/  LDL.LU R12, [R1+0x5c0] ;  /* 0x0005c000010c7983 */ /* 0x002ea20000300800 */
[----:B------:R-:W2:Y:S02]  /*7d440*/  LDL.LU R13, [R1+0x5c4] ;  /* 0x0005c400010d7983 */ /* 0x000ea40000300800 */
[----:B---3--:R-:W3:Y:S02]  /*7d450*/  LDL.LU R14, [R1+0x5c8] ;  /* 0x0005c800010e7983 */ /* 0x008ee40000300800 */
        /* <DEDUP_REMOVED lines=92> */
[C---:B---3--:R-:W-:Y:S11]  /*7da20*/  HMMA.1688.F32.TF32 R236, R228.reuse, R120, R236 ;  /* 0x00000078e4ec723c */ /* 0x048ff600000810ec */
[----:B------:R-:W-:Y:S11]  /*7da30*/  @!UPT UIADD3 URZ, URZ, URZ, URZ ;  /* 0x0000003f3f3ff290 */ /* 0x000ff6000fffe03f */
[----:B------:R-:W-:Y:S01]  /*7da40*/  @!UPT UIADD3 URZ, URZ, URZ, URZ ;  /* 0x0000003f3f3ff290 */ /* 0x000fe2000fffe03f */
[----:B------:R-:W-:Y:S01]  /*7da50*/  STL.64 [R1+0x1230], R236 ;  /* 0x001230ec01007387 */ /* 0x000fe20000100a00 */
[----:B------:R1:W-:Y:S03]  /*7da60*/  STL.64 [R1+0x1238], R238 ;  /* 0x001238ee01007387 */ /* 0x0003e60000100a00 */
[----:B-1----:R-:W2:Y:S01]  /*7da70*/  LDL.LU.64 R238, [R1+0x4ae0] ;  /* 0x004ae00001ee7983 */ /* 0x002ea20000300a00 */
[----:B------:R-:W3:Y:S02]  /*7da80*/  LDL.LU.64 R236, [R1+0x4ad8] ;  /* 0x004ad80001ec7983 */ /* 0x000ee40000300a00 */
[----:B------:R-:W-:Y:S02]  /*7da90*/  STL.64 [R1+0x1200], R240 ;  /* 0x001200f001007387 */ /* 0x000fe40000100a00 */
[----:B------:R1:W-:Y:S02]  /*7daa0*/  STL.64 [R1+0x1208], R242 ;  /* 0x001208f201007387 */ /* 0x0003e40000100a00 */
[----:B-1----:R-:W2:Y:S01]  /*7dab0*/  LDL.LU.64 R242, [R1+0x4ad0] ;  /* 0x004ad00001f27983 */ /* 0x002ea20000300a00 */
[----:B------:R-:W3:Y:S01]  /*7dac0*/  LDL.LU.64 R240, [R1+0x4ac8] ;  /* 0x004ac80001f07983 */ /* 0x000ee20000300a00 */
[C---:B----4-:R-:W-:Y:S08]  /*7dad0*/  HMMA.1688.F32.TF32 R216, R228.reuse, R148, R216 ;  /* 0x00000094e4d8723c */ /* 0x050ff000000810d8 */
[C---:B------:R-:W-:Y:S08]  /*7dae0*/  HMMA.1688.F32.TF32 R212, R228.reuse, R144, R212 ;  /* 0x00000090e4d4723c */ /* 0x040ff000000810d4 */
[C---:B------:R-:W-:Y:S08]  /*7daf0*/  HMMA.1688.F32.TF32 R208, R228.reuse, R140, R208 ;  /* 0x0000008ce4d0723c */ /* 0x040ff000000810d0 */
[C---:B------:R-:W-:Y:S08]  /*7db00*/  HMMA.1688.F32.TF32 R204, R228.reuse, R136, R204 ;  /* 0x00000088e4cc723c */ /* 0x040ff000000810cc */
[C---:B------:R-:W-:Y:S01]  /*7db10*/  HMMA.1688.F32.TF32 R200, R228.reuse, R132, R200 ;  /* 0x00000084e4c8723c */ /* 0x040fe200000810c8 */
[----:B------:R-:W-:Y:S01]  /*7db20*/  IMAD.MOV.U32 R18, RZ, RZ, R7 ;  /* 0x000000ffff127224 */ /* 0x000fe200078e0007 */
[----:B------:R-:W-:Y:S01]  /*7db30*/  STL.64 [R1+0x11f0], R216 ;  /* 0x0011f0d801007387 */ /* 0x000fe20000100a00 */
[----:B------:R-:W-:Y:S02]  /*7db40*/  STL.64 [R1+0x11f8], R218 ;  /* 0x0011f8da01007387 */ /* 0x000fe40000100a00 */
[----:B------:R-:W-:Y:S02]  /*7db50*/  STL.64 [R1+0x11d0], R212 ;  /* 0x0011d0d401007387 */ /* 0x000fe40000100a00 */
[----:B------:R-:W-:Y:S01]  /*7db60*/  STL.64 [R1+0x11d8], R214 ;  /* 0x0011d8d601007387 */ /* 0x000fe20000100a00 */
[----:B------:R-:W-:Y:S01]  /*7db70*/  STL.64 [R1+0x11c0], R208 ;  /* 0x0011c0d001007387 */ /* 0x000fe20000100a00 */
[----:B------:R-:W-:Y:S06]  /*7db80*/  STL.64 [R1+0x11c8], R210 ;  /* 0x0011c8d201007387 */ /* 0x000fec0000100a00 */
[----:B------:R-:W-:Y:S02]  /*7db90*/  STL.64 [R1+0x11b0], R204 ;  /* 0x0011b0cc01007387 */ /* 0x000fe40000100a00 */
[----:B------:R1:W-:Y:S07]  /*7dba0*/  STL.64 [R1+0x11b8], R206 ;  /* 0x0011b8ce01007387 */ /* 0x0003ee0000100a00 */
[----:B------:R-:W-:Y:S01]  /*7dbb0*/  IMAD.MOV.U32 R7, RZ, RZ, R202 ;  /* 0x000000ffff077224 */ /* 0x000fe200078e00ca */
[----:B------:R4:W-:Y:S01]  /*7dbc0*/  STL.64 [R1+0x1180], R200 ;  /* 0x001180c801007387 */ /* 0x0009e20000100a00 */
[----:B------:R-:W-:Y:S01]  /*7dbd0*/  IMAD.MOV.U32 R6, RZ, RZ, R203 ;  /* 0x000000ffff067224 */ /* 0x000fe200078e00cb */
[C---:B-1----:R-:W-:Y:S08]  /*7dbe0*/  HMMA.1688.F32.TF32 R204, R228.reuse, R128, R196 ;  /* 0x00000080e4cc723c */ /* 0x042ff000000810c4 */
        /* <DEDUP_REMOVED lines=13> */
[----:B------:R-:W-:-:S07]  /*7dcc0*/  IMAD.MOV.U32 R19, RZ, RZ, R5 ;  /* 0x000000ffff137224 */ /* 0x000fce00078e0005 */
        /* <DEDUP_REMOVED lines=12> */
[----:B------:R-:W-:Y:S01]  /*7dd90*/  STL.64 [R1+0x29f0], R184 ;  /* 0x0029f0b801007387 */ /* 0x000fe20000100a00 */
[C---:B------:R-:W-:Y:S01]  /*7dda0*/  HMMA.1688.F32.TF32 R16, R228.reuse, R60, R16 ;  /* 0x0000003ce410723c */ /* 0x040fe20000081010 */
[----:B------:R-:W-:Y:S01]  /*7ddb0*/  STL.64 [R1+0x29f8], R186 ;  /* 0x0029f8ba01007387 */ /* 0x000fe20000100a00 */
[----:B------:R-:W-:Y:S02]  /*7ddc0*/  STL.64 [R1+0x29e0], R180 ;  /* 0x0029e0b401007387 */ /* 0x000fe40000100a00 */
[----:B------:R-:W-:Y:S02]  /*7ddd0*/  STL.64 [R1+0x29e8], R182 ;  /* 0x0029e8b601007387 */ /* 0x000fe40000100a00 */
[----:B------:R-:W-:Y:S01]  /*7dde0*/  STL.64 [R1+0x29d0], R176 ;  /* 0x0029d0b001007387 */ /* 0x000fe20000100a00 */
[----:B------:R-:W-:Y:S01]  /*7ddf0*/  STL.64 [R1+0x29d8], R178 ;  /* 0x0029d8b201007387 */ /* 0x000fe20000100a00 */
[----:B------:R-:W-:Y:S01]  /*7de00*/  HMMA.1688.F32.TF32 R8, R228, R52, R8 ;  /* 0x00000034e408723c */ /* 0x000fe20000081008 */
        /* <DEDUP_REMOVED lines=9> */
[----:B------:R-:W-:Y:S02]  /*7dea0*/  STL.64 [R1+0x2988], R30 ;  /* 0x0029881e01007387 */ /* 0x000fe40000100a00 */
[----:B------:R-:W-:Y:S01]  /*7deb0*/  IMAD.MOV.U32 R5, RZ, RZ, R23 ;  /* 0x000000ffff057224 */ /* 0x000fe200078e0017 */
[----:B------:R-:W-:Y:S01]  /*7dec0*/  STL.64 [R1+0x2960], R20 ;  /* 0x0029601401007387 */ /* 0x000fe20000100a00 */
[----:B------:R-:W-:Y:S02]  /*7ded0*/  STL.64 [R1+0x2970], R24 ;  /* 0x0029701801007387 */ /* 0x000fe40000100a00 */
[----:B------:R-:W-:Y:S02]  /*7dee0*/  STL.64 [R1+0x2978], R26 ;  /* 0x0029781a01007387 */ /* 0x000fe40000100a00 */
[----:B------:R-:W-:Y:S01]  /*7def0*/  STL [R1+0x2968], R22 ;  /* 0x0029681601007387 */ /* 0x000fe20000100800 */
[----:B------:R1:W-:Y:S01]  /*7df00*/  STL [R1+0x470c], R5 ;  /* 0x00470c0501007387 */ /* 0x0003e20000100800 */
[----:B------:R-:W-:Y:S02]  /*7df10*/  STL.64 [R1+0x2940], R12 ;  /* 0x0029400c01007387 */ /* 0x000fe40000100a00 */
[----:B------:R2:W-:Y:S02]  /*7df20*/  STL.64 [R1+0x2950], R16 ;  /* 0x0029501001007387 */ /* 0x0005e40000100a00 */
[----:B------:R2:W-:Y:S01]  /*7df30*/  STL.64 [R1+0x2958], R18 ;  /* 0x0029581201007387 */ /* 0x0005e20000100a00 */
[----:B------:R-:W-:Y:S01]  /*7df40*/  STL [R1+0x2948], R14 ;  /* 0x0029480e01007387 */ /* 0x000fe20000100800 */
[----:B-1----:R-:W-:-:S05]  /*7df50*/  MOV R5, R15 ;  /* 0x0000000f00057202 */ /* 0x002fca0000000f00 */
[----:B------:R-:W-:Y:S01]  /*7df60*/  STL [R1+0x4710], R5 ;  /* 0x0047100501007387 */ /* 0x000fe20000100800 */
[----:B------:R-:W4:Y:S02]  /*7df70*/  LDL.LU R224, [R1+0x5a0] ;  /* 0x0005a00001e07983 */ /* 0x000f240000300800 */
[----:B------:R-:W-:Y:S02]  /*7df80*/  STL.64 [R1+0x2930], R8 ;  /* 0x0029300801007387 */ /* 0x000fe40000100a00 */
[----:B------:R1:W-:Y:S01]  /*7df90*/  STL.64 [R1+0x2938], R10 ;  /* 0x0029380a01007387 */ /* 0x0003e20000100a00 */
[----:B------:R-:W4:Y:S01]  /*7dfa0*/  LDL.LU R225, [R1+0x5a4] ;  /* 0x0005a40001e17983 */ /* 0x000f220000300800 */
[----:B------:R-:W4:Y:S02]  /*7dfb0*/  LDL.LU R226, [R1+0x5a8] ;  /* 0x0005a80001e27983 */ /* 0x000f240000300800 */
[----:B------:R-:W4:Y:S02]  /*7dfc0*/  LDL.LU R227, [R1+0x5ac] ;  /* 0x0005ac0001e37983 */ /* 0x000f240000300800 */
[----:B--2---:R-:W-:-:S02]  /*7dfd0*/  IMAD.MOV.U32 R221, RZ, RZ, R242 ;  /* 0x000000ffffdd7224 */ /* 0x004fc400078e00f2 */
[----:B---3--:R-:W-:Y:S02]  /*7dfe0*/  IMAD.MOV.U32 R220, RZ, RZ, R241 ;  /* 0x000000ffffdc7224 */ /* 0x008fe400078e00f1 */
[----:B------:R-:W-:Y:S01]  /*7dff0*/  IMAD.MOV.U32 R222, RZ, RZ, R243 ;  /* 0x000000ffffde7224 */ /* 0x000fe200078e00f3 */
[----:B------:R-:W1:Y:S01]  /*7e000*/  LDL.LU R241, [R1+0x4ac0] ;  /* 0x004ac00001f17983 */ /* 0x000e620000300800 */
[----:B------:R-:W1:Y:S02]  /*7e010*/  LDL.LU R242, [R1+0x4abc] ;  /* 0x004abc0001f27983 */ /* 0x000e640000300800 */
[----:B------:R-:W1:Y:S02]  /*7e020*/  LDL.LU R243, [R1+0x4ab8] ;  /* 0x004ab80001f37983 */ /* 0x000e640000300800 */
[----:B------:R-:W-:Y:S02]  /*7e030*/  IMAD.MOV.U32 R223, RZ, RZ, R236 ;  /* 0x000000ffffdf7224 */ /* 0x000fe400078e00ec */
[----:B------:R-:W-:Y:S01]  /*7e040*/  IMAD.MOV.U32 R16, RZ, RZ, R237 ;  /* 0x000000ffff107224 */ /* 0x000fe200078e00ed */
[----:B------:R-:W2:Y:S01]  /*7e050*/  LDL.LU R236, [R1+0x4ab4] ;  /* 0x004ab40001ec7983 */ /* 0x000ea20000300800 */
[----:B------:R-:W2:Y:S02]  /*7e060*/  LDL.LU R237, [R1+0x4ab0] ;  /* 0x004ab00001ed7983 */ /* 0x000ea40000300800 */
[----:B------:R-:W-:Y:S01]  /*7e070*/  IMAD.MOV.U32 R17, RZ, RZ, R238 ;  /* 0x000000ffff117224 */ /* 0x000fe200078e00ee */
[----:B------:R-:W-:Y:S01]  /*7e080*/  MOV R18, R239 ;  /* 0x000000ef00127202 */ /* 0x000fe20000000f00 */
[----:B------:R-:W2:Y:S01]  /*7e090*/  LDL.LU R238, [R1+0x4aac] ;  /* 0x004aac0001ee7983 */ /* 0x000ea20000300800 */
[----:B------:R-:W2:Y:S02]  /*7e0a0*/  LDL.LU R239, [R1+0x4aa8] ;  /* 0x004aa80001ef7983 */ /* 0x000ea40000300800 */
[----:B------:R-:W-:-:S02]  /*7e0b0*/  IMAD.MOV.U32 R19, RZ, RZ, R46 ;  /* 0x000000ffff137224 */ /* 0x000fc400078e002e */
[----:B------:R-:W2:Y:S01]  /*7e0c0*/  LDL.LU R46, [R1+0x4aa4] ;  /* 0x004aa400012e7983 */ /* 0x000ea20000300800 */
[----:B-1----:R-:W-:Y:S03]  /*7e0d0*/  HMMA.1688.F32.TF32 R8, R228, R48, R240 ;  /* 0x00000030e408723c */ /* 0x002fe600000810f0 */
[----:B------:R-:W-:Y:S04]  /*7e0e0*/  LDS R228, [R3+0x14080] ;  /* 0x0140800003e47984 */ /* 0x000fe80000000800 */
[----:B------:R-:W-:Y:S04]  /*7e0f0*/  LDS R230, [R3+0x16080] ;  /* 0x0160800003e67984 */ /* 0x000fe80000000800 */
[----:B------:R-:W-:Y:S04]  /*7e100*/  LDS R229, [R4+0x14080] ;  /* 0x0140800004e57984 */ /* 0x000fe80000000800 */
[----:B------:R-:W1:Y:S09]  /*7e110*/  LDS R231, [R4+0x16080] ;  /* 0x0160800004e77984 */ /* 0x000e720000000800 */
[----:B------:R-:W-:-:S02]  /*7e120*/  IMAD.MOV.U32 R153, RZ, RZ, R8 ;  /* 0x000000ffff997224 */ /* 0x000fc400078e0008 */
[----:B------:R-:W-:Y:S02]  /*7e130*/  IMAD.MOV.U32 R8, RZ, RZ, R47 ;  /* 0x000000ffff087224 */ /* 0x000fe400078e002f */
[----:B------:R-:W2:Y:S01]  /*7e140*/  LDL.LU R47, [R1+0x4aa0] ;  /* 0x004aa000012f7983 */ /* 0x000ea20000300800 */
[----:B------:R-:W-:Y:S02]  /*7e150*/  IMAD.MOV.U32 R148, RZ, RZ, R11 ;  /* 0x000000ffff947224 */ /* 0x000fe400078e000b */
[----:B------:R-:W-:Y:S02]  /*7e160*/  IMAD.MOV.U32 R152, RZ, RZ, R9 ;  /* 0x000000ffff987224 */ /* 0x000fe400078e0009 */
[----:B------:R-:W-:Y:S01]  /*7e170*/  IMAD.MOV.U32 R149, RZ, RZ, R10 ;  /* 0x000000ffff957224 */ /* 0x000fe200078e000a */
[----:B------:R-:W3:Y:S01]  /*7e180*/  LDL.LU R9, [R1+0x574] ;  /* 0x0005740001097983 */ /* 0x000ee20000300800 */
[----:B------:R-:W-:Y:S02]  /*7e190*/  MOV R10, R34 ;  /* 0x00000022000a7202 */ /* 0x000fe40000000f00 */
[----:B------:R-:W3:Y:S02]  /*7e1a0*/  LDL.LU R34, [R1+0x4a9c] ;  /* 0x004a9c0001227983 */ /* 0x000ee40000300800 */
[----:B------:R-:W-:-:S02]  /*7e1b0*/  IMAD.MOV.U32 R11, RZ, RZ, R42 ;  /* 0x000000ffff0b7224 */ /* 0x000fc400078e002a */
[----:B------:R-:W4:Y:S01]  /*7e1c0*/  LDL.LU R42, [R1+0x4a98] ;  /* 0x004a9800012a7983 */ /* 0x000f220000300800 */
[----:B------:R-:W-:Y:S02]  /*7e1d0*/  STL [R1+0x4720], R148 ;  /* 0x0047209401007387 */ /* 0x000fe40000100800 */
[----:B------:R-:W-:Y:S02]  /*7e1e0*/  STL [R1+0x471c], R149 ;  /* 0x00471c9501007387 */ /* 0x000fe40000100800 */
[----:B------:R-:W-:Y:S01]  /*7e1f0*/  STL [R1+0x4718], R152 ;  /* 0x0047189801007387 */ /* 0x000fe20000100800 */
[----:B------:R-:W-:Y:S01]  /*7e200*/  STL [R1+0x4714], R153 ;  /* 0x0047149901007387 */ /* 0x000fe20000100800 */
[----:B--2---:R-:W-:Y:S11]  /*7e210*/  HMMA.1688.F32.TF32 R12, R232, R46, R236 ;  /* 0x0000002ee80c723c */ /* 0x004ff600000810ec */
[----:B------:R-:W-:Y:S11]  /*7e220*/  @!UPT UIADD3 URZ, URZ, URZ, URZ ;  /* 0x0000003f3f3ff290 */ /* 0x000ff6000fffe03f */
[----:B------:R-:W-:Y:S01]  /*7e230*/  @!UPT UIADD3 URZ, URZ, URZ, URZ ;  /* 0x0000003f3f3ff290 */ /* 0x000fe2000fffe03f */
[----:B------:R2:W-:Y:S01]  /*7e240*/  STL.64 [R1+0x2900], R12 ;  /* 0x0029000c01007387 */ /* 0x0005e20000100a00 */
[----:B------:R1:W-:Y:S02]  /*7e250*/  STL [R1+0x2908], R14 ;  /* 0x0029080e01007387 */ /* 0x0003e40000100800 */
[----:B--2---:R-:W-:Y:S02]  /*7e260*/  IMAD.MOV.U32 R12, RZ, RZ, R43 ;  /* 0x000000ffff0c7224 */ /* 0x004fe400078e002b */
[----:B------:R-:W4:Y:S01]  /*7e270*/  LDL.LU R43, [R1+0x4a94] ;  /* 0x004a9400012b7983 */ /* 0x000f220000300800 */
[----:B------:R-:W-:Y:S02]  /*7e280*/  IMAD.MOV.U32 R13, RZ, RZ, R35 ;  /* 0x000000ffff0d7224 */ /* 0x000fe400078e0023 */
[----:B------:R-:W-:Y:S02]  /*7e290*/  IMAD.MOV.U32 R5, RZ, RZ, R15 ;  /* 0x000000ffff057224 */ /* 0x000fe400078e000f */
[----:B------:R-:W2:Y:S02]  /*7e2a0*/  LDL.LU R35, [R1+0x4a90] ;  /* 0x004a900001237983 */ /* 0x000ea40000300800 */
[----:B-1----:R-:W-:-:S02]  /*7e2b0*/  IMAD.MOV.U32 R14, RZ, RZ, R38 ;  /* 0x000000ffff0e7224 */ /* 0x002fc400078e0026 */
[----:B------:R-:W-:Y:S01]  /*7e2c0*/  IMAD.MOV.U32 R15, RZ, RZ, R39 ;  /* 0x000000ffff0f7224 */ /* 0x000fe200078e0027 */
[----:B------:R-:W2:Y:S01]  /*7e2d0*/  LDL.LU R38, [R1+0x4a8c] ;  /* 0x004a8c0001267983 */ /* 0x000ea20000300800 */
[----:B------:R-:W2:Y:S01]  /*7e2e0*/  LDL.LU R39, [R1+0x4a88] ;  /* 0x004a880001277983 */ /* 0x000ea20000300800 */
[C---:B---3--:R-:W-:Y:S01]  /*7e2f0*/  HMMA.1688.F32.TF32 R8, R232.reuse, R158, R8 ;  /* 0x0000009ee808723c */ /* 0x048fe20000081008 */
[----:B------:R1:W-:Y:S11]  /*7e300*/  STL [R1+0x4724], R5 ;  /* 0x0047240501007387 */ /* 0x0003f60000100800 */
[----:B------:R-:W-:Y:S11]  /*7e310*/  @!UPT UIADD3 URZ, URZ, URZ, URZ ;  /* 0x0000003f3f3ff290 */ /* 0x000ff6000fffe03f */
[----:B------:R-:W-:Y:S01]  /*7e320*/  @!UPT UIADD3 URZ, URZ, URZ, URZ ;  /* 0x0000003f3f3ff290 */ /* 0x000fe2000fffe03f */
[----:B------:R-:W-:Y:S02]  /*7e330*/  IMAD.MOV.U32 R37, RZ, RZ, R8 ;  /* 0x000000ffff257224 */ /* 0x000fe400078e0008 */
[----:B------:R-:W-:Y:S02]  /*7e340*/  IMAD.MOV.U32 R36, RZ, RZ, R9 ;  /* 0x000000ffff247224 */ /* 0x000fe400078e0009 */
[----:B------:R-:W-:Y:S02]  /*7e350*/  IMAD.MOV.U32 R33, RZ, RZ, R10 ;  /* 0x000000ffff217224 */ /* 0x000fe400078e000a */
[----:B------:R-:W-:Y:S02]  /*7e360*/  IMAD.MOV.U32 R32, RZ, RZ, R11 ;  /* 0x000000ffff207224 */ /* 0x000fe400078e000b */
[----:B------:R-:W-:Y:S01]  /*7e370*/  IMAD.MOV.U32 R11, RZ, RZ, R154 ;  /* 0x000000ffff0b7224 */ /* 0x000fe200078e009a */
[C---:B----4-:R-:W-:Y:S11]  /*7e380*/  HMMA.1688.F32.TF32 R20, R232.reuse, R42, R224 ;  /* 0x0000002ae814723c */ /* 0x050ff600000810e0 */
[----:B------:R-:W-:Y:S11]  /*7e390*/  @!UPT UIADD3 URZ, URZ, URZ, URZ ;  /* 0x0000003f3f3ff290 */ /* 0x000ff6000fffe03f */
[----:B------:R-:W-:Y:S02]  /*7e3a0*/  @!UPT UIADD3 URZ, URZ, URZ, URZ ;  /* 0x0000003f3f3ff290 */ /* 0x000fe4000fffe03f */
[----:B------:R-:W-:Y:S01]  /*7e3b0*/  MOV R148, R20 ;  /* 0x0000001400947202 */ /* 0x000fe20000000f00 */
[----:B------:R-:W-:Y:S02]  /*7e3c0*/  IMAD.MOV.U32 R149, RZ, RZ, R21 ;  /* 0x000000ffff957224 */ /* 0x000fe400078e0015 */
[----:B------:R-:W-:Y:S02]  /*7e3d0*/  IMAD.MOV.U32 R152, RZ, RZ, R22 ;  /* 0x000000ffff987224 */ /* 0x000fe400078e0016 */
[----:B------:R-:W-:Y:S02]  /*7e3e0*/  IMAD.MOV.U32 R153, RZ, RZ, R23 ;  /* 0x000000ffff997224 */ /* 0x000fe400078e0017 */
[C---:B--2---:R-:W-:Y:S07]  /*7e3f0*/  HMMA.1688.F32.TF32 R20, R232.reuse, R38, R220 ;  /* 0x00000026e814723c */ /* 0x044fee00000810dc */
[----:B------:R-:W-:Y:S11]  /*7e400*/  MOV R220, R155 ;  /* 0x0000009b00dc7202 */ /* 0x000ff60000000f00 */
[----:B------:R-:W-:Y:S05]  /*7e410*/  @!UPT UIADD3 URZ, URZ, URZ, URZ ;  /* 0x0000003f3f3ff290 */ /* 0x000fea000fffe03f */
[----:B------:R-:W-:Y:S01]  /*7e420*/  STL.64 [R1+0x28e0], R20 ;  /* 0x0028e01401007387 */ /* 0x000fe20000100a00 */
[----:B------:R2:W-:Y:S02]  /*7e430*/  STL [R1+0x28e8], R22 ;  /* 0x0028e81601007387 */ /* 0x0005e40000100800 */
[----:B------:R-:W2:Y:S02]  /*7e440*/  LDL.LU R224, [R1+0x550] ;  /* 0x0005500001e07983 */ /* 0x000ea40000300800 */
[----:B------:R-:W2:Y:S01]  /*7e450*/  LDL.LU R225, [R1+0x554] ;  /* 0x0005540001e17983 */ /* 0x000ea20000300800 */
[----:B------:R-:W2:Y:S01]  /*7e460*/  LDL.LU R226, [R1+0x558] ;  /* 0x0005580001e27983 */ /* 0x000ea20000300800 */
[----:B------:R-:W2:Y:S02]  /*7e470*/  LDL.LU R227, [R1+0x55c] ;  /* 0x00055c0001e37983 */ /* 0x000ea40000300800 */
[----:B------:R-:W3:Y:S02]  /*7e480*/  LDL.LU R8, [R1+0x530] ;  /* 0x0005300001087983 */ /* 0x000ee40000300800 */
[----:B------:R-:W3:Y:S01]  /*7e490*/  LDL.LU R9, [R1+0x534] ;  /* 0x0005340001097983 */ /* 0x000ee20000300800 */
[----:B------:R-:W3:Y:S01]  /*7e4a0*/  LDL.LU R10, [R1+0x538] ;  /* 0x00053800010a7983 */ /* 0x000ee20000300800 */
[----:B------:R-:W4:Y:S02]  /*7e4b0*/  LDL.LU R154, [R1+0x4a84] ;  /* 0x004a8400019a7983 */ /* 0x000f240000300800 */
[----:B------:R-:W4:Y:S01]  /*7e4c0*/  LDL.LU R155, [R1+0x4a80] ;  /* 0x004a8000019b7983 */ /* 0x000f220000300800 */
[C---:B------:R-:W-:Y:S01]  /*7e4d0*/  HMMA.1688.F32.TF32 R16, R232.reuse, R34, R16 ;  /* 0x00000022e810723c */ /* 0x040fe20000081010 */
[----:B------:R-:W2:Y:S01]  /*7e4e0*/  LDL.LU R221, [R1+0x544] ;  /* 0x0005440001dd7983 */ /* 0x000ea20000300800 */
[----:B------:R-:W2:Y:S02]  /*7e4f0*/  LDL.LU R222, [R1+0x548] ;  /* 0x0005480001de7983 */ /* 0x000ea40000300800 */
[----:B------:R-:W2:Y:S02]  /*7e500*/  LDL.LU R223, [R1+0x54c] ;  /* 0x00054c0001df7983 */ /* 0x000ea40000300800 */
[----:B------:R1:W-:Y:S01]  /*7e510*/  STL [R1+0x46e4], R32 ;  /* 0x0046e42001007387 */ /* 0x0003e20000100800 */
[----:B------:R1:W-:Y:S01]  /*7e520*/  STL [R1+0x46e0], R33 ;  /* 0x0046e02101007387 */ /* 0x0003e20000100800 */
[----:B------:R1:W-:Y:S02]  /*7e530*/  STL [R1+0x46dc], R36 ;  /* 0x0046dc2401007387 */ /* 0x0003e40000100800 */
[----:B------:R1:W-:Y:S11]  /*7e540*/  STL [R1+0x46d8], R37 ;  /* 0x0046d82501007387 */ /* 0x0003f60000100800 */
[----:B------:R-:W-:Y:S03]  /*7e550*/  @!UPT UIADD3 URZ, URZ, URZ, URZ ;  /* 0x0000003f3f3ff290 */ /* 0x000fe6000fffe03f */
[----:B------:R-:W-:Y:S02]  /*7e560*/  IMAD.MOV.U32 R145, RZ, RZ, R16 ;  /* 0x000000ffff917224 */ /* 0x000fe400078e0010 */
[----:B------:R-:W-:Y:S02]  /*7e570*/  IMAD.MOV.U32 R144, RZ, RZ, R17 ;  /* 0x000000ffff907224 */ /* 0x000fe400078e0011 */
[----:B------:R-:W-:Y:S01]  /*7e580*/  IMAD.MOV.U32 R16, RZ, RZ, R146 ;  /* 0x000000ffff107224 */ /* 0x000fe200078e0092 */
[----:B------:R-:W-:Y:S01]  /*7e590*/  MOV R141, R18 ;  /* 0x00000012008d7202 */ /* 0x000fe20000000f00 */
[----:B------:R-:W2:Y:S01]  /*7e5a0*/  LDL.LU R146, [R1+0x4a7c] ;  /* 0x004a7c0001927983 */ /* 0x000ea20000300800 */
[----:B------:R-:W-:Y:S02]  /*7e5b0*/  IMAD.MOV.U32 R17, RZ, RZ, R147 ;  /* 0x000000ffff117224 */ /* 0x000fe400078e0093 */
[----:B------:R-:W-:Y:S02]  /*7e5c0*/  IMAD.MOV.U32 R140, RZ, RZ, R19 ;  /* 0x000000ffff8c7224 */ /* 0x000fe400078e0013 */
[----:B------:R-:W2:Y:S01]  /*7e5d0*/  LDL.LU R147, [R1+0x4a78] ;  /* 0x004a780001937983 */ /* 0x000ea20000300800 */
[----:B------:R-:W-:Y:S01]  /*7e5e0*/  MOV R18, R150 ;  /* 0x0000009600127202 */ /* 0x000fe20000000f00 */
[----:B------:R-:W-:Y:S01]  /*7e5f0*/  IMAD.MOV.U32 R19, RZ, RZ, R122 ;  /* 0x000000ffff137224 */ /* 0x000fe200078e007a */
[----:B------:R-:W3:Y:S01]  /*7e600*/  LDL.LU R150, [R1+0x4a74] ;  /* 0x004a740001967983 */ /* 0x000ee20000300800 */
[----:B------:R-:W2:Y:S01]  /*7e610*/  LDL.LU R122, [R1+0x4a70] ;  /* 0x004a7000017a7983 */ /* 0x000ea20000300800 */
[----:B----4-:R-:W-:Y:S11]  /*7e620*/  HMMA.1688.F32.TF32 R12, R232, R154, R12 ;  /* 0x0000009ae80c723c */ /* 0x010ff6000008100c */
[----:B------:R-:W-:Y:S11]  /*7e630*/  @!UPT UIADD3 URZ, URZ, URZ, URZ ;  /* 0x0000003f3f3ff290 */ /* 0x000ff6000fffe03f */
[----:B------:R-:W-:Y:S02]  /*7e640*/  @!UPT UIADD3 URZ, URZ, URZ, URZ ;  /* 0x0000003f3f3ff290 */ /* 0x000fe4000fffe03f */
[----:B------:R-:W-:Y:S02]  /*7e650*/  IMAD.MOV.U32 R45, RZ, RZ, R12 ;  /* 0x000000ffff2d7224 */ /* 0x000fe400078e000c */
[----:B------:R-:W-:Y:S02]  /*7e660*/  IMAD.MOV.U32 R12, RZ, RZ, R123 ;  /* 0x000000ffff0c7224 */ /* 0x000fe400078e007b */
[----:B------:R-:W4:Y:S01]  /*7e670*/  LDL.LU R123, [R1+0x4a6c] ;  /* 0x004a6c00017b7983 */ /* 0x000f220000300800 */
[----:B------:R-:W-:Y:S02]  /*7e680*/  IMAD.MOV.U32 R44, RZ, RZ, R13 ;  /* 0x000000ffff2c7224 */ /* 0x000fe400078e000d */
[----:B------:R-:W-:Y:S02]  /*7e690*/  IMAD.MOV.U32 R13, RZ, RZ, R151 ;  /* 0x000000ffff0d7224 */ /* 0x000fe400078e0097 */
[----:B------:R-:W3:Y:S01]  /*7e6a0*/  LDL.LU R151, [R1+0x4a68] ;  /* 0x004a680001977983 */ /* 0x000ee20000300800 */
[----:B------:R-:W-:-:S02]  /*7e6b0*/  IMAD.MOV.U32 R41, RZ, RZ, R14 ;  /* 0x000000ffff297224 */ /* 0x000fc400078e000e */
[----:B------:R-:W-:Y:S02]  /*7e6c0*/  IMAD.MOV.U32 R40, RZ, RZ, R15 ;  /* 0x000000ffff287224 */ /* 0x000fe400078e000f */
[----:B------:R-:W-:Y:S02]  /*7e6d0*/  IMAD.MOV.U32 R14, RZ, RZ, R118 ;  /* 0x000000ffff0e7224 */ /* 0x000fe400078e0076 */
[----:B------:R-:W-:Y:S01]  /*7e6e0*/  IMAD.MOV.U32 R15, RZ, RZ, R119 ;  /* 0x000000ffff0f7224 */ /* 0x000fe200078e0077 */
[----:B------:R-:W3:Y:S01]  /*7e6f0*/  LDL.LU R118, [R1+0x4a64] ;  /* 0x004a640001767983 */ /* 0x000ee20000300800 */
[----:B------:R-:W3:Y:S02]  /*7e700*/  LDL.LU R119, [R1+0x4a60] ;  /* 0x004a600001777983 */ /* 0x000ee40000300800 */
[----:B-1----:R-:W-:Y:S02]  /*7e710*/  IMAD.MOV.U32 R5, RZ, RZ, R23 ;  /* 0x000000ffff057224 */ /* 0x002fe400078e0017 */
[----:B------:R1:W-:Y:S01]  /*7e720*/  STL [R1+0x46f4], R40 ;  /* 0x0046f42801007387 */ /* 0x0003e20000100800 */
[----:B------:R1:W-:Y:S01]  /*7e730*/  STL [R1+0x46f0], R41 ;  /* 0x0046f02901007387 */ /* 0x0003e20000100800 */
[----:B------:R1:W-:Y:S01]  /*7e740*/  STL [R1+0x46ec], R44 ;  /* 0x0046ec2c01007387 */ /* 0x0003e20000100800 */
[C---:B--2---:R-:W-:Y:S01]  /*7e750*/  HMMA.1688.F32.TF32 R16, R232.reuse, R146, R16 ;  /* 0x00000092e810723c */ /* 0x044fe20000081010 */
[----:B------:R2:W-:Y:S11]  /*7e760*/  STL [R1+0x46e8], R45 ;  /* 0x0046e82d01007387 */ /* 0x0005f60000100800 */
[----:B------:R-:W-:Y:S11]  /*7e770*/  @!UPT UIADD3 URZ, URZ, URZ, URZ ;  /* 0x0000003f3f3ff290 */ /* 0x000ff6000fffe03f */
[----:B------:R-:W-:Y:S01]  /*7e780*/  @!UPT UIADD3 URZ, URZ, URZ, URZ ;  /* 0x0000003f3f3ff290 */ /* 0x000fe2000fffe03f */
[----:B------:R-:W-:Y:S01]  /*7e790*/  IMAD.MOV.U32 R77, RZ, RZ, R16 ;  /* 0x000000ffff4d7224 */ /* 0x000fe200078e0010 */
[----:B------:R-:W-:Y:S01]  /*7e7a0*/  MOV R76, R17 ;  /* 0x00000011004c7202 */ /* 0x000fe20000000f00 */
[----:B------:R-:W-:Y:S02]  /*7e7b0*/  IMAD.MOV.U32 R16, RZ, RZ, R110 ;  /* 0x000000ffff107224 */ /* 0x000fe400078e006e */
[----:B------:R-:W-:Y:S02]  /*7e7c0*/  IMAD.MOV.U32 R73, RZ, RZ, R18 ;  /* 0x000000ffff497224 */ /* 0x000fe400078e0012 */
[----:B------:R-:W-:Y:S02]  /*7e7d0*/  IMAD.MOV.U32 R17, RZ, RZ, R138 ;  /* 0x000000ffff117224 */ /* 0x000fe400078e008a */
[----:B------:R-:W-:Y:S01]  /*7e7e0*/  IMAD.MOV.U32 R18, RZ, RZ, R139 ;  /* 0x000000ffff127224 */ /* 0x000fe200078e008b */
[C---:B----4-:R-:W-:Y:S08]  /*7e7f0*/  HMMA.1688.F32.TF32 R20, R232.reuse, R122, R224 ;  /* 0x0000007ae814723c */ /* 0x050ff000000810e0 */
[C---:B---3--:R-:W-:Y:S11]  /*7e800*/  HMMA.1688.F32.TF32 R8, R232.reuse, R150, R8 ;  /* 0x00000096e808723c */ /* 0x048ff60000081008 */
[----:B------:R-:W-:Y:S05]  /*7e810*/  @!UPT UIADD3 URZ, URZ, URZ, URZ ;  /* 0x0000003f3f3ff290 */ /* 0x000fea000fffe03f */
[----:B------:R-:W-:Y:S01]  /*7e820*/  IMAD.MOV.U32 R53, RZ, RZ, R20 ;  /* 0x000000ffff357224 */ /* 0x000fe200078e0014 */
[----:B------:R-:W-:Y:S01]  /*7e830*/  MOV R52, R21 ;  /* 0x0000001500347202 */ /* 0x000fe20000000f00 */
[----:B------:R-:W-:Y:S02]  /*7e840*/  IMAD.MOV.U32 R49, RZ, RZ, R22 ;  /* 0x000000ffff317224 */ /* 0x000fe400078e0016 */
[----:B------:R-:W-:Y:S02]  /*7e850*/  IMAD.MOV.U32 R48, RZ, RZ, R23 ;  /* 0x000000ffff307224 */ /* 0x000fe400078e0017 */
[----:B------:R-:W-:Y:S03]  /*7e860*/  HMMA.1688.F32.TF32 R20, R232, R118, R220 ;  /* 0x00000076e814723c */ /* 0x000fe600000810dc */
[----:B------:R3:W-:Y:S01]  /*7e870*/  STL [R1+0x4704], R48 ;  /* 0x0047043001007387 */ /* 0x0007e20000100800 */
[----:B------:R4:W-:Y:S02]  /*7e880*/  STL [R1+0x4700], R49 ;  /* 0x0047003101007387 */ /* 0x0009e40000100800 */
[----:B------:R1:W-:Y:S02]  /*7e890*/  STL [R1+0x46fc], R52 ;  /* 0x0046fc3401007387 */ /* 0x0003e40000100800 */
[----:B------:R1:W-:Y:S01]  /*7e8a0*/  STL [R1+0x46f8], R53 ;  /* 0x0046f83501007387 */ /* 0x0003e20000100800 */
[----:B------:R-:W-:Y:S01]  /*7e8b0*/  MOV R69, R8 ;  /* 0x0000000800457202 */ /* 0x000fe20000000f00 */
[----:B------:R-:W-:-:S02]  /*7e8c0*/  IMAD.MOV.U32 R68, RZ, RZ, R9 ;  /* 0x000000ffff447224 */ /* 0x000fc400078e0009 */
[----:B------:R-:W-:Y:S01]  /*7e8d0*/  IMAD.MOV.U32 R65, RZ, RZ, R10 ;  /* 0x000000ffff417224 */ /* 0x000fe200078e000a */
[----:B------:R-:W2:Y:S01]  /*7e8e0*/  LDL.LU R8, [R1+0x500] ;  /* 0x0005000001087983 */ /* 0x000ea20000300800 */
[----:B------:R-:W-:Y:S02]  /*7e8f0*/  IMAD.MOV.U32 R64, RZ, RZ, R11 ;  /* 0x000000ffff407224 */ /* 0x000fe400078e000b */
[----:B------:R-:W2:Y:S02]  /*7e900*/  LDL.LU R9, [R1+0x504] ;  /* 0x0005040001097983 */ /* 0x000ea40000300800 */
[----:B------:R-:W-:Y:S02]  /*7e910*/  IMAD.MOV.U32 R10, RZ, RZ, R142 ;  /* 0x000000ffff0a7224 */ /* 0x000fe400078e008e */
[----:B------:R-:W-:Y:S01]  /*7e920*/  IMAD.MOV.U32 R11, RZ, RZ, R143 ;  /* 0x000000ffff0b7224 */ /* 0x000fe200078e008f */
[----:B------:R-:W2:Y:S01]  /*7e930*/  LDL.LU R142, [R1+0x4a5c] ;  /* 0x004a5c00018e7983 */ /* 0x000ea20000300800 */
[----:B------:R-:W2:Y:S02]  /*7e940*/  LDL.LU R143, [R1+0x4a58] ;  /* 0x004a5800018f7983 */ /* 0x000ea40000300800 */
[----:B------:R-:W3:Y:S02]  /*7e950*/  LDL.LU R24, [R1+0x4f0] ;  /* 0x0004f00001187983 */ /* 0x000ee40000300800 */
[----:B------:R-:W3:Y:S01]  /*7e960*/  LDL.LU R25, [R1+0x4f4] ;  /* 0x0004f40001197983 */ /* 0x000ee20000300800 */
[----:B------:R-:W3:Y:S01]  /*7e970*/  LDL.LU R26, [R1+0x4f8] ;  /* 0x0004f800011a7983 */ /* 0x000ee20000300800 */
[----:B------:R-:W3:Y:S02]  /*7e980*/  LDL.LU R27, [R1+0x4fc] ;  /* 0x0004fc00011b7983 */ /* 0x000ee40000300800 */
[----:B------:R-:W-:-:S02]  /*7e990*/  IMAD.MOV.U32 R61, RZ, RZ, R20 ;  /* 0x000000ffff3d7224 */ /* 0x000fc400078e0014 */
[----:B------:R-:W-:Y:S01]  /*7e9a0*/  IMAD.MOV.U32 R60, RZ, RZ, R21 ;  /* 0x000000ffff3c7224 */ /* 0x000fe200078e0015 */
[----:B------:R-:W3:Y:S01]  /*7e9b0*/  LDL.LU R20, [R1+0x4e0] ;  /* 0x0004e00001147983 */ /* 0x000ee20000300800 */
[----:B------:R-:W-:Y:S02]  /*7e9c0*/  IMAD.MOV.U32 R57, RZ, RZ, R22 ;  /* 0x000000ffff397224 */ /* 0x000fe400078e0016 */
[----:B------:R-:W3:Y:S02]  /*7e9d0*/  LDL.LU R21, [R1+0x4e4] ;  /* 0x0004e40001157983 */ /* 0x000ee40000300800 */
[----:B------:R-:W-:Y:S01]  /*7e9e0*/  IMAD.MOV.U32 R56, RZ, RZ, R23 ;  /* 0x000000ffff387224 */ /* 0x000fe200078e0017 */
[----:B------:R-:W3:Y:S01]  /*7e9f0*/  LDL.LU R22, [R1+0x4e8] ;  /* 0x0004e80001167983 */ /* 0x000ee20000300800 */
[----:B------:R-:W3:Y:S02]  /*7ea00*/  LDL.LU R23, [R1+0x4ec] ;  /* 0x0004ec0001177983 */ /* 0x000ee40000300800 */
[----:B------:R-:W3:Y:S02]  /*7ea10*/  LDL.LU R224, [R1+0x4d0] ;  /* 0x0004d00001e07983 */ /* 0x000ee40000300800 */
[----:B------:R-:W3:Y:S01]  /*7ea20*/  LDL.LU R225, [R1+0x4d4] ;  /* 0x0004d40001e17983 */ /* 0x000ee20000300800 */
[----:B------:R-:W3:Y:S01]  /*7ea30*/  LDL.LU R226, [R1+0x4d8] ;  /* 0x0004d80001e27983 */ /* 0x000ee20000300800 */
[----:B------:R-:W3:Y:S01]  /*7ea40*/  LDL.LU R227, [R1+0x4dc] ;  /* 0x0004dc0001e37983 */ /* 0x000ee20000300800 */
[----:B------:R-:W-:Y:S01]  /*7ea50*/  MOV R220, R102 ;  /* 0x0000006600dc7202 */ /* 0x000fe20000000f00 */
[----:B------:R-:W-:Y:S01]  /*7ea60*/  IMAD.MOV.U32 R221, RZ, RZ, R103 ;  /* 0x000000ffffdd7224 */ /* 0x000fe200078e0067 */
[----:B------:R-:W3:Y:S01]  /*7ea70*/  LDL.LU R102, [R1+0x4a54] ;  /* 0x004a540001667983 */ /* 0x000ee20000300800 */
[----:B------:R-:W3:Y:S02]  /*7ea80*/  LDL.LU R103, [R1+0x4a50] ;  /* 0x004a500001677983 */ /* 0x000ee40000300800 */
[----:B------:R-:W-:-:S02]  /*7ea90*/  IMAD.MOV.U32 R222, RZ, RZ, R106 ;  /* 0x000000ffffde7224 */ /* 0x000fc400078e006a */
[----:B------:R-:W-:Y:S01]  /*7eaa0*/  IMAD.MOV.U32 R223, RZ, RZ, R107 ;  /* 0x000000ffffdf7224 */ /* 0x000fe200078e006b */
[----:B------:R-:W3:Y:S01]  /*7eab0*/  LDL.LU R106, [R1+0x4a4c] ;  /* 0x004a4c00016a7983 */ /* 0x000ee20000300800 */
[----:B------:R-:W3:Y:S02]  /*7eac0*/  LDL.LU R107, [R1+0x4a48] ;  /* 0x004a4800016b7983 */ /* 0x000ee40000300800 */
[----:B------:R-:W3:Y:S02]  /*7ead0*/  LDL.LU R110, [R1+0x4a44] ;  /* 0x004a4400016e7983 */ /* 0x000ee40000300800 */
[----:B------:R-:W3:Y:S01]  /*7eae0*/  LDL.LU R138, [R1+0x4a40] ;  /* 0x004a4000018a7983 */ /* 0x000ee20000300800 */
[----:B------:R-:W3:Y:S01]  /*7eaf0*/  LDL.LU R139, [R1+0x4a3c] ;  /* 0x004a3c00018b7983 */ /* 0x000ee20000300800 */
[----:B------:R-:W-:Y:S01]  /*7eb00*/  IMAD.MOV.U32 R72, RZ, RZ, R19 ;  /* 0x000000ffff487224 */ /* 0x000fe200078e0013 */
[----:B------:R-:W-:Y:S02]  /*7eb10*/  MOV R19, R111 ;  /* 0x0000006f00137202 */ /* 0x000fe40000000f00 */
[----:B------:R-:W4:Y:S01]  /*7eb20*/  LDL.LU R111, [R1+0x4a38] ;  /* 0x004a3800016f7983 */ /* 0x000f220000300800 */
[C---:B--2---:R-:W-:Y:S08]  /*7eb30*/  HMMA.1688.F32.TF32 R12, R232.reuse, R142, R12 ;  /* 0x0000008ee80c723c */ /* 0x044ff0000008100c */
[----:B---3--:R-:W-:Y:S11]  /*7eb40*/  HMMA.1688.F32.TF32 R8, R232, R138, R8 ;  /* 0x0000008ae808723c */ /* 0x008ff60000081008 */
[----:B------:R-:W-:Y:S05]  /*7eb50*/  @!UPT UIADD3 URZ, URZ, URZ, URZ ;  /* 0x0000003f3f3ff290 */ /* 0x000fea000fffe03f */
[----:B------:R-:W-:Y:S02]  /*7eb60*/  IMAD.MOV.U32 R85, RZ, RZ, R12 ;  /* 0x000000ffff557224 */ /* 0x000fe400078e000c */
[----:B------:R-:W-:Y:S02]  /*7eb70*/  IMAD.MOV.U32 R84, RZ, RZ, R13 ;  /* 0x000000ffff547224 */ /* 0x000fe400078e000d */
[----:B------:R-:W-:Y:S02]  /*7eb80*/  IMAD.MOV.U32 R12, RZ, RZ, R114 ;  /* 0x000000ffff0c7224 */ /* 0x000fe400078e0072 */
[----:B------:R-:W-:Y:S01]  /*7eb90*/  IMAD.MOV.U32 R81, RZ, RZ, R14 ;  /* 0x000000ffff517224 */ /* 0x000fe200078e000e */
[----:B------:R-:W2:Y:S01]  /*7eba0*/  LDL.LU R114, [R1+0x4a34] ;  /* 0x004a340001727983 */ /* 0x000ea20000300800 */
[----:B------:R-:W-:Y:S02]  /*7ebb0*/  IMAD.MOV.U32 R13, RZ, RZ, R130 ;  /* 0x000000ffff0d7224 */ /* 0x000fe400078e0082 */
[----:B------:R-:W-:-:S02]  /*7ebc0*/  IMAD.MOV.U32 R80, RZ, RZ, R15 ;  /* 0x000000ffff507224 */ /* 0x000fc400078e000f */
[----:B------:R-:W3:Y:S02]  /*7ebd0*/  LDL.LU R130, [R1+0x4a30] ;  /* 0x004a300001827983 */ /* 0x000ee40000300800 */
[----:B------:R-:W-:Y:S02]  /*7ebe0*/  IMAD.MOV.U32 R14, RZ, RZ, R134 ;  /* 0x000000ffff0e7224 */ /* 0x000fe400078e0086 */
[----:B------:R-:W-:Y:S01]  /*7ebf0*/  IMAD.MOV.U32 R15, RZ, RZ, R135 ;  /* 0x000000ffff0f7224 */ /* 0x000fe200078e0087 */
[----:B------:R-:W2:Y:S01]  /*7ec00*/  LDL.LU R134, [R1+0x4a2c] ;  /* 0x004a2c0001867983 */ /* 0x000ea20000300800 */
[----:B------:R-:W2:Y:S02]  /*7ec10*/  LDL.LU R135, [R1+0x4a28] ;  /* 0x004a280001877983 */ /* 0x000ea40000300800 */
[----:B------:R-:W-:Y:S02]  /*7ec20*/  IMAD.MOV.U32 R93, RZ, RZ, R8 ;  /* 0x000000ffff5d7224 */ /* 0x000fe400078e0008 */
[----:B------:R-:W-:-:S02]  /*7ec30*/  IMAD.MOV.U32 R8, RZ, RZ, R131 ;  /* 0x000000ffff087224 */ /* 0x000fc400078e0083 */
[----:B------:R-:W3:Y:S01]  /*7ec40*/  LDL.LU R131, [R1+0x4a24] ;  /* 0x004a240001837983 */ /* 0x000ee20000300800 */
[----:B------:R-:W-:Y:S01]  /*7ec50*/  IMAD.MOV.U32 R92, RZ, RZ, R9 ;  /* 0x000000ffff5c7224 */ /* 0x000fe200078e0009 */
[----:B------:R-:W-:Y:S01]  /*7ec60*/  MOV R89, R10 ;  /* 0x0000000a00597202 */ /* 0x000fe20000000f00 */
[----:B------:R-:W-:Y:S02]  /*7ec70*/  IMAD.MOV.U32 R9, RZ, RZ, R115 ;  /* 0x000000ffff097224 */ /* 0x000fe400078e0073 */
[----:B------:R-:W-:Y:S01]  /*7ec80*/  IMAD.MOV.U32 R88, RZ, RZ, R11 ;  /* 0x000000ffff587224 */ /* 0x000fe200078e000b */
[----:B------:R-:W2:Y:S01]  /*7ec90*/  LDL.LU R115, [R1+0x4a20] ;  /* 0x004a200001737983 */ /* 0x000ea20000300800 */
[----:B------:R-:W-:Y:S02]  /*7eca0*/  IMAD.MOV.U32 R10, RZ, RZ, R126 ;  /* 0x000000ffff0a7224 */ /* 0x000fe400078e007e */
[----:B------:R-:W2:Y:S02]  /*7ecb0*/  LDL.LU R126, [R1+0x4a1c] ;  /* 0x004a1c00017e7983 */ /* 0x000ea40000300800 */
[----:B------:R-:W-:-:S02]  /*7ecc0*/  IMAD.MOV.U32 R11, RZ, RZ, R127 ;  /* 0x000000ffff0b7224 */ /* 0x000fc400078e007f */
[----:B------:R-:W2:Y:S01]  /*7ecd0*/  LDL.LU R127, [R1+0x4a18] ;  /* 0x004a1800017f7983 */ /* 0x000ea20000300800 */
[C---:B------:R-:W-:Y:S08]  /*7ece0*/  HMMA.1688.F32.TF32 R12, R232.reuse, R106, R12 ;  /* 0x0000006ae80c723c */ /* 0x040ff0000008100c */
[----:B------:R-:W-:Y:S11]  /*7ecf0*/  HMMA.1688.F32.TF32 R8, R232, R102, R8 ;  /* 0x00000066e808723c */ /* 0x000ff60000081008 */
[----:B------:R-:W-:Y:S11]  /*7ed00*/  @!UPT UIADD3 URZ, URZ, URZ, URZ ;  /* 0x0000003f3f3ff290 */ /* 0x000ff6000fffe03f */
[----:B------:R-:W-:Y:S02]  /*7ed10*/  @!UPT UIADD3 URZ, URZ, URZ, URZ ;  /* 0x0000003f3f3ff290 */ /* 0x000fe4000fffe03f */
[----:B------:R-:W-:Y:S02]  /*7ed20*/  IMAD.MOV.U32 R32, RZ, RZ, R8 ;  /* 0x000000ffff207224 */ /* 0x000fe400078e0008 */
[----:B------:R-:W-:Y:S02]  /*7ed30*/  IMAD.MOV.U32 R33, RZ, RZ, R9 ;  /* 0x000000ffff217224 */ /* 0x000fe400078e0009 */
[----:B------:R-:W-:Y:S02]  /*7ed40*/  IMAD.MOV.U32 R8, RZ, RZ, R250 ;  /* 0x000000ffff087224 */ /* 0x000fe400078e00fa */
[----:B------:R-:W-:Y:S01]  /*7ed50*/  IMAD.MOV.U32 R36, RZ, RZ, R10 ;  /* 0x000000ffff247224 */ /* 0x000fe200078e000a */
[----:B------:R-:W4:Y:S01]  /*7ed60*/  LDL.LU R250, [R1+0x4a14] ;  /* 0x004a140001fa7983 */ /* 0x000f220000300800 */
[----:B------:R-:W-:Y:S01]  /*7ed70*/  MOV R9, R251 ;  /* 0x000000fb00097202 */ /* 0x000fe20000000f00 */
[----:B------:R-:W-:Y:S02]  /*7ed80*/  IMAD.MOV.U32 R37, RZ, RZ, R11 ;  /* 0x000000ffff257224 */ /* 0x000fe400078e000b */
[----:B------:R-:W4:Y:S02]  /*7ed90*/  LDL.LU R251, [R1+0x4a10] ;  /* 0x004a100001fb7983 */ /* 0x000f240000300800 */
[----:B------:R-:W-:-:S02]  /*7eda0*/  IMAD.MOV.U32 R10, RZ, RZ, R59 ;  /* 0x000000ffff0a7224 */ /* 0x000fc400078e003b */
[----:B------:R-:W-:Y:S01]  /*7edb0*/  IMAD.MOV.U32 R157, RZ, RZ, R12 ;  /* 0x000000ffff9d7224 */ /* 0x000fe200078e000c */
[----:B------:R-:W4:Y:S01]  /*7edc0*/  LDL.LU R59, [R1+0x4a0c] ;  /* 0x004a0c00013b7983 */ /* 0x000f220000300800 */
[----:B------:R-:W-:Y:S02]  /*7edd0*/  IMAD.MOV.U32 R11, RZ, RZ, R58 ;  /* 0x000000ffff0b7224 */ /* 0x000fe400078e003a */
[----:B------:R-:W-:Y:S02]  /*7ede0*/  IMAD.MOV.U32 R156, RZ, RZ, R13 ;  /* 0x000000ffff9c7224 */ /* 0x000fe400078e000d */
[----:B------:R-:W4:Y:S02]  /*7edf0*/  LDL.LU R58, [R1+0x4a08] ;  /* 0x004a0800013a7983 */ /* 0x000f240000300800 */
[----:B------:R-:W-:Y:S01]  /*7ee00*/  IMAD.MOV.U32 R12, RZ, RZ, R63 ;  /* 0x000000ffff0c7224 */ /* 0x000fe200078e003f */
[----:B------:R-:W-:Y:S01]  /*7ee10*/  MOV R137, R14 ;  /* 0x0000000e00897202 */ /* 0x000fe20000000f00 */
[----:B------:R-:W4:Y:S01]  /*7ee20*/  LDL.LU R63, [R1+0x4a04] ;  /* 0x004a0400013f7983 */ /* 0x000f220000300800 */
[----:B------:R-:W-:-:S02]  /*7ee30*/  IMAD.MOV.U32 R13, RZ, RZ, R62 ;  /* 0x000000ffff0d7224 */ /* 0x000fc400078e003e */
[----:B------:R-:W-:Y:S02]  /*7ee40*/  IMAD.MOV.U32 R136, RZ, RZ, R15 ;  /* 0x000000ffff887224 */ /* 0x000fe400078e000f */
[----:B------:R-:W4:Y:S02]  /*7ee50*/  LDL.LU R62, [R1+0x4a00] ;  /* 0x004a0000013e7983 */ /* 0x000f240000300800 */
[----:B------:R-:W-:Y:S02]  /*7ee60*/  IMAD.MOV.U32 R14, RZ, RZ, R75 ;  /* 0x000000ffff0e7224 */ /* 0x000fe400078e004b */
[----:B------:R-:W-:Y:S01]  /*7ee70*/  IMAD.MOV.U32 R15, RZ, RZ, R74 ;  /* 0x000000ffff0f7224 */ /* 0x000fe200078e004a */
[----:B------:R-:W4:Y:S01]  /*7ee80*/  LDL.LU R75, [R1+0x49fc] ;  /* 0x0049fc00014b7983 */ /* 0x000f220000300800 */
[----:B------:R-:W4:Y:S01]  /*7ee90*/  LDL.LU R74, [R1+0x49f8] ;  /* 0x0049f800014a7983 */ /* 0x000f220000300800 */
[C---:B---3--:R-:W-:Y:S11]  /*7eea0*/  HMMA.1688.F32.TF32 R20, R232.reuse, R130, R20 ;  /* 0x00000082e814723c */ /* 0x048ff60000081014 */
[----:B------:R-:W-:Y:S11]  /*7eeb0*/  @!UPT UIADD3 URZ, URZ, URZ, URZ ;  /* 0x0000003f3f3ff290 */ /* 0x000ff6000fffe03f */
[----:B------:R-:W-:Y:S02]  /*7eec0*/  @!UPT UIADD3 URZ, URZ, URZ, URZ ;  /* 0x0000003f3f3ff290 */ /* 0x000fe4000fffe03f */
[----:B------:R-:W-:Y:S02]  /*7eed0*/  IMAD.MOV.U32 R109, RZ, RZ, R20 ;  /* 0x000000ffff6d7224 */ /* 0x000fe400078e0014 */
[----:B------:R-:W-:Y:S02]  /*7eee0*/  IMAD.MOV.U32 R108, RZ, RZ, R21 ;  /* 0x000000ffff6c7224 */ /* 0x000fe400078e0015 */
[----:B------:R-:W-:Y:S02]  /*7eef0*/  IMAD.MOV.U32 R105, RZ, RZ, R22 ;  /* 0x000000ffff697224 */ /* 0x000fe400078e0016 */
[----:B------:R-:W-:Y:S02]  /*7ef00*/  IMAD.MOV.U32 R104, RZ, RZ, R23 ;  /* 0x000000ffff687224 */ /* 0x000fe400078e0017 */
[----:B--2---:R-:W-:Y:S07]  /*7ef10*/  HMMA.1688.F32.TF32 R20, R232, R126, R224 ;  /* 0x0000007ee814723c */ /* 0x004fee00000810e0 */
[----:B------:R-:W-:-:S02]  /*7ef20*/  IMAD.MOV.U32 R224, RZ, RZ, R54 ;  /* 0x000000ffffe07224 */ /* 0x000fc400078e0036 */
[----:B------:R-:W-:Y:S11]  /*7ef30*/  IMAD.MOV.U32 R225, RZ, RZ, R55 ;  /* 0x000000ffffe17224 */ /* 0x000ff600078e0037 */
[----:B------:R-:W-:Y:S04]  /*7ef40*/  @!UPT UIADD3 URZ, URZ, URZ, URZ ;  /* 0x0000003f3f3ff290 */ /* 0x000fe8000fffe03f */
[----:B------:R-:W-:Y:S01]  /*7ef50*/  MOV R117, R20 ;  /* 0x0000001400757202 */ /* 0x000fe20000000f00 */
[----:B------:R-:W-:Y:S02]  /*7ef60*/  IMAD.MOV.U32 R116, RZ, RZ, R21 ;  /* 0x000000ffff747224 */ /* 0x000fe400078e0015 */
[----:B------:R-:W-:Y:S02]  /*7ef70*/  IMAD.MOV.U32 R113, RZ, RZ, R22 ;  /* 0x000000ffff717224 */ /* 0x000fe400078e0016 */
[----:B------:R-:W-:Y:S02]  /*7ef80*/  IMAD.MOV.U32 R112, RZ, RZ, R23 ;  /* 0x000000ffff707224 */ /* 0x000fe400078e0017 */
[----:B------:R-:W-:Y:S07]  /*7ef90*/  HMMA.1688.F32.TF32 R20, R232, R114, R220 ;  /* 0x00000072e814723c */ /* 0x000fee00000810dc */
[----:B------:R-:W-:Y:S01]  /*7efa0*/  MOV R220, R71 ;  /* 0x0000004700dc7202 */ /* 0x000fe20000000f00 */
[----:B------:R-:W-:Y:S01]  /*7efb0*/  IMAD.MOV.U32 R221, RZ, RZ, R70 ;  /* 0x000000ffffdd7224 */ /* 0x000fe200078e0046 */
[----:B------:R-:W2:Y:S01]  /*7efc0*/  LDL.LU R71, [R1+0x49f4] ;  /* 0x0049f40001477983 */ /* 0x000ea20000300800 */
[----:B------:R-:W3:Y:S02]  /*7efd0*/  LDL.LU R70, [R1+0x49f0] ;  /* 0x0049f00001467983 */ /* 0x000ee40000300800 */
[----:B------:R-:W-:-:S02]  /*7efe0*/  IMAD.MOV.U32 R222, RZ, RZ, R66 ;  /* 0x000000ffffde7224 */ /* 0x000fc400078e0042 */
[----:B------:R-:W-:Y:S01]  /*7eff0*/  IMAD.MOV.U32 R223, RZ, RZ, R67 ;  /* 0x000000ffffdf7224 */ /* 0x000fe200078e0043 */
[----:B------:R-:W2:Y:S01]  /*7f000*/  LDL.LU R66, [R1+0x49ec] ;  /* 0x0049ec0001427983 */ /* 0x000ea20000300800 */
[----:B------:R-:W2:Y:S02]  /*7f010*/  LDL.LU R67, [R1+0x49e8] ;  /* 0x0049e80001437983 */ /* 0x000ea40000300800 */
[----:B------:R-:W2:Y:S02]  /*7f020*/  LDL.LU R54, [R1+0x49e4] ;  /* 0x0049e40001367983 */ /* 0x000ea40000300800 */
[----:B------:R-:W3:Y:S02]  /*7f030*/  LDL.LU R55, [R1+0x49e0] ;  /* 0x0049e00001377983 */ /* 0x000ee40000300800 */
[----:B------:R-:W-:Y:S01]  /*7f040*/  IMAD.MOV.U32 R226, RZ, RZ, R51 ;  /* 0x000000ffffe27224 */ /* 0x000fe200078e0033 */
[----:B------:R-:W-:Y:S01]  /*7f050*/  MOV R227, R50 ;  /* 0x0000003200e37202 */ /* 0x000fe20000000f00 */
[----:B------:R-:W3:Y:S01]  /*7f060*/  LDL.LU R51, [R1+0x49dc] ;  /* 0x0049dc0001337983 */ /* 0x000ee20000300800 */
[----:B------:R-:W3:Y:S02]  /*7f070*/  LDL.LU R50, [R1+0x49d8] ;  /* 0x0049d80001327983 */ /* 0x000ee40000300800 */
[----:B----4-:R-:W-:-:S02]  /*7f080*/  IMAD.MOV.U32 R28, RZ, RZ, R62 ;  /* 0x000000ffff1c7224 */ /* 0x010fc400078e003e */
[----:B------:R-:W-:Y:S01]  /*7f090*/  IMAD.MOV.U32 R29, RZ, RZ, R63 ;  /* 0x000000ffff1d7224 */ /* 0x000fe200078e003f */
[----:B------:R-:W4:Y:S01]  /*7f0a0*/  LDL.LU R62, [R1+0x49d4] ;  /* 0x0049d400013e7983 */ /* 0x000f220000300800 */
[----:B------:R-:W4:Y:S02]  /*7f0b0*/  LDL.LU R63, [R1+0x49d0] ;  /* 0x0049d000013f7983 */ /* 0x000f240000300800 */
[----:B------:R-:W-:Y:S02]  /*7f0c0*/  IMAD.MOV.U32 R30, RZ, RZ, R58 ;  /* 0x000000ffff1e7224 */ /* 0x000fe400078e003a */
[----:B------:R-:W-:Y:S01]  /*7f0d0*/  IMAD.MOV.U32 R31, RZ, RZ, R59 ;  /* 0x000000ffff1f7224 */ /* 0x000fe200078e003b */
[----:B------:R-:W4:Y:S01]  /*7f0e0*/  LDL.LU R58, [R1+0x49cc] ;  /* 0x0049cc00013a7983 */ /* 0x000f220000300800 */
[----:B------:R-:W4:Y:S02]  /*7f0f0*/  LDL.LU R59, [R1+0x49c8] ;  /* 0x0049c800013b7983 */ /* 0x000f240000300800 */
[----:B--2---:R-:W-:-:S02]  /*7f100*/  IMAD.MOV.U32 R165, RZ, RZ, R54 ;  /* 0x000000ffffa57224 */ /* 0x004fc400078e0036 */
[----:B---3--:R-:W-:Y:S02]  /*7f110*/  IMAD.MOV.U32 R164, RZ, RZ, R55 ;  /* 0x000000ffffa47224 */ /* 0x008fe400078e0037 */
[----:B------:R-:W2:Y:S01]  /*7f120*/  LDL.LU R55, [R1+0x49c4] ;  /* 0x0049c40001377983 */ /* 0x000ea20000300800 */
[----:B------:R-:W3:Y:S01]  /*7f130*/  LDL.LU R54, [R1+0x49c0] ;  /* 0x0049c00001367983 */ /* 0x000ee20000300800 */
[----:B------:R-:W-:Y:S01]  /*7f140*/  MOV R166, R67 ;  /* 0x0000004300a67202 */ /* 0x000fe20000000f00 */
[----:B------:R-:W-:Y:S01]  /*7f150*/  IMAD.MOV.U32 R167, RZ, RZ, R66 ;  /* 0x000000ffffa77224 */ /* 0x000fe200078e0042 */
[----:B------:R-:W3:Y:S01]  /*7f160*/  LDL.LU R67, [R1+0x49bc] ;  /* 0x0049bc0001437983 */ /* 0x000ee20000300800 */
[----:B------:R-:W3:Y:S02]  /*7f170*/  LDL.LU R66, [R1+0x49b8] ;  /* 0x0049b80001427983 */ /* 0x000ee40000300800 */
[----:B----4-:R-:W-:Y:S02]  /*7f180*/  IMAD.MOV.U32 R168, RZ, RZ, R63 ;  /* 0x000000ffffa87224 */ /* 0x010fe400078e003f */
[----:B------:R-:W-:Y:S01]  /*7f190*/  IMAD.MOV.U32 R169, RZ, RZ, R62 ;  /* 0x000000ffffa97224 */ /* 0x000fe200078e003e */
[----:B------:R-:W4:Y:S01]  /*7f1a0*/  LDL.LU R63, [R1+0x49b4] ;  /* 0x0049b400013f7983 */ /* 0x000f220000300800 */
[----:B------:R-:W4:Y:S02]  /*7f1b0*/  LDL.LU R62, [R1+0x49b0] ;  /* 0x0049b000013e7983 */ /* 0x000f240000300800 */
[----:B------:R-:W-:-:S02]  /*7f1c0*/  IMAD.MOV.U32 R170, RZ, RZ, R50 ;  /* 0x000000ffffaa7224 */ /* 0x000fc400078e0032 */
[----:B------:R-:W-:Y:S01]  /*7f1d0*/  IMAD.MOV.U32 R171, RZ, RZ, R51 ;  /* 0x000000ffffab7224 */ /* 0x000fe200078e0033 */
[----:B------:R-:W4:Y:S01]  /*7f1e0*/  LDL.LU R50, [R1+0x49ac] ;  /* 0x0049ac0001327983 */ /* 0x000f220000300800 */
[----:B------:R-:W4:Y:S02]  /*7f1f0*/  LDL.LU R51, [R1+0x49a8] ;  /* 0x0049a80001337983 */ /* 0x000f240000300800 */
[----:B------:R-:W-:Y:S02]  /*7f200*/  IMAD.MOV.U32 R174, RZ, RZ, R59 ;  /* 0x000000ffffae7224 */ /* 0x000fe400078e003b */
[----:B------:R-:W-:Y:S01]  /*7f210*/  IMAD.MOV.U32 R175, RZ, RZ, R58 ;  /* 0x000000ffffaf7224 */ /* 0x000fe200078e003a */
[----:B--2---:R-:W-:Y:S01]  /*7f220*/  MOV R173, R55 ;  /* 0x0000003700ad7202 */ /* 0x004fe20000000f00 */
[----:B---3--:R-:W-:Y:S02]  /*7f230*/  IMAD.MOV.U32 R172, RZ, RZ, R54 ;  /* 0x000000ffffac7224 */ /* 0x008fe400078e0036 */
[----:B------:R-:W2:Y:S01]  /*7f240*/  LDL.LU R54, [R1+0x49a4] ;  /* 0x0049a40001367983 */ /* 0x000ea20000300800 */
[----:B------:R-:W3:Y:S02]  /*7f250*/  LDL.LU R55, [R1+0x49a0] ;  /* 0x0049a00001377983 */ /* 0x000ee40000300800 */
[----:B------:R-:W2:Y:S02]  /*7f260*/  LDL.LU R59, [R1+0x499c] ;  /* 0x00499c00013b7983 */ /* 0x000ea40000300800 */
[----:B------:R-:W3:Y:S01]  /*7f270*/  LDL.LU R58, [R1+0x4998] ;  /* 0x00499800013a7983 */ /* 0x000ee20000300800 */
[----:B------:R-:W3:Y:S01]  /*7f280*/  LDL.LU R180, [R1+0x430] ;  /* 0x0004300001b47983 */ /* 0x000ee20000300800 */
[----:B------:R-:W3:Y:S02]  /*7f290*/  LDL.LU R181, [R1+0x434] ;  /* 0x0004340001b57983 */ /* 0x000ee40000300800 */
[----:B----4-:R-:W-:-:S02]  /*7f2a0*/  IMAD.MOV.U32 R183, RZ, RZ, R50 ;  /* 0x000000ffffb77224 */ /* 0x010fc400078e0032 */
[----:B------:R-:W-:Y:S02]  /*7f2b0*/  IMAD.MOV.U32 R182, RZ, RZ, R51 ;  /* 0x000000ffffb67224 */ /* 0x000fe400078e0033 */
[----:B------:R-:W4:Y:S01]  /*7f2c0*/  LDL.LU R51, [R1+0x4994] ;  /* 0x0049940001337983 */ /* 0x000f220000300800 */
[----:B------:R-:W4:Y:S02]  /*7f2d0*/  LDL.LU R50, [R1+0x4990] ;  /* 0x0049900001327983 */ /* 0x000f240000300800 */
[----:B--2---:R-:W-:Y:S02]  /*7f2e0*/  IMAD.MOV.U32 R184, RZ, RZ, R59 ;  /* 0x000000ffffb87224 */ /* 0x004fe400078e003b */
[----:B---3--:R-:W-:Y:S01]  /*7f2f0*/  IMAD.MOV.U32 R185, RZ, RZ, R58 ;  /* 0x000000ffffb97224 */ /* 0x008fe200078e003a */
[----:B------:R-:W2:Y:S01]  /*7f300*/  LDL.LU R59, [R1+0x498c] ;  /* 0x00498c00013b7983 */ /* 0x000ea20000300800 */
[----:B------:R-:W3:Y:S01]  /*7f310*/  LDL.LU R58, [R1+0x4988] ;  /* 0x00498800013a7983 */ /* 0x000ee20000300800 */
[----:B------:R-:W-:Y:S01]  /*7f320*/  MOV R186, R55 ;  /* 0x0000003700ba7202 */ /* 0x000fe20000000f00 */
[----:B------:R-:W-:Y:S01]  /*7f330*/  IMAD.MOV.U32 R187, RZ, RZ, R54 ;  /* 0x000000ffffbb7224 */ /* 0x000fe200078e0036 */
[----:B------:R-:W3:Y:S01]  /*7f340*/  LDL.LU R55, [R1+0x4984] ;  /* 0x0049840001377983 */ /* 0x000ee20000300800 */
[----:B------:R-:W3:Y:S02]  /*7f350*/  LDL.LU R54, [R1+0x4980] ;  /* 0x0049800001367983 */ /* 0x000ee40000300800 */
[----:B------:R-:W3:Y:S02]  /*7f360*/  LDL.LU R200, [R1+0x480] ;  /* 0x0004800001c87983 */ /* 0x000ee40000300800 */
[----:B------:R-:W3:Y:S01]  /*7f370*/  LDL.LU R201, [R1+0x484] ;  /* 0x0004840001c97983 */ /* 0x000ee20000300800 */
[C---:B------:R-:W-:Y:S01]  /*7f380*/  HMMA.1688.F32.TF32 R24, R232.reuse, R134, R24 ;  /* 0x00000086e818723c */ /* 0x040fe20000081018 */
[----:B------:R-:W3:Y:S01]  /*7f390*/  LDL.LU R202, [R1+0x488] ;  /* 0x0004880001ca7983 */ /* 0x000ee20000300800 */
[----:B------:R-:W3:Y:S02]  /*7f3a0*/  LDL.LU R203, [R1+0x48c] ;  /* 0x00048c0001cb7983 */ /* 0x000ee40000300800 */
[----:B------:R-:W3:Y:S02]  /*7f3b0*/  LDL.LU R196, [R1+0x470] ;  /* 0x0004700001c47983 */ /* 0x000ee40000300800 */
[----:B------:R-:W3:Y:S02]  /*7f3c0*/  LDL.LU R197, [R1+0x474] ;  /* 0x0004740001c57983 */ /* 0x000ee40000300800 */
[----:B------:R-:W-:Y:S01]  /*7f3d0*/  HMMA.1688.F32.TF32 R16, R232, R110, R16 ;  /* 0x0000006ee810723c */ /* 0x000fe20000081010 */
[----:B------:R-:W3:Y:S01]  /*7f3e0*/  LDL.LU R198, [R1+0x478] ;  /* 0x0004780001c67983 */ /* 0x000ee20000300800 */
[----:B------:R-:W3:Y:S02]  /*7f3f0*/  LDL.LU R199, [R1+0x47c] ;  /* 0x00047c0001c77983 */ /* 0x000ee40000300800 */
[----:B------:R-:W3:Y:S02]  /*7f400*/  LDL.LU R188, [R1+0x450] ;  /* 0x0004500001bc7983 */ /* 0x000ee40000300800 */
[----:B------:R-:W3:Y:S02]  /*7f410*/  LDL.LU R189, [R1+0x454] ;  /* 0x0004540001bd7983 */ /* 0x000ee40000300800 */
[----:B----4-:R-:W-:-:S02]  /*7f420*/  IMAD.MOV.U32 R190, RZ, RZ, R50 ;  /* 0x000000ffffbe7224 */ /* 0x010fc400078e0032 */
[----:B------:R-:W-:Y:S01]  /*7f430*/  IMAD.MOV.U32 R191, RZ, RZ, R51 ;  /* 0x000000ffffbf7224 */ /* 0x000fe200078e0033 */
[----:B------:R-:W4:Y:S01]  /*7f440*/  LDL.LU R50, [R1+0x497c] ;  /* 0x00497c0001327983 */ /* 0x000f220000300800 */
[----:B------:R-:W4:Y:S02]  /*7f450*/  LDL.LU R51, [R1+0x4978] ;  /* 0x0049780001337983 */ /* 0x000f240000300800 */
        /* <DEDUP_REMOVED lines=16> */
[----:B------:R-:W-:Y:S01]  /*7f560*/  IMAD.MOV.U32 R23, RZ, RZ, R83 ;  /* 0x000000ffff177224 */ /* 0x000fe200078e0053 */
[----:B------:R-:W-:Y:S01]  /*7f570*/  MOV R100, R25 ;  /* 0x0000001900647202 */ /* 0x000fe20000000f00 */
[----:B------:R-:W-:-:S02]  /*7f580*/  IMAD.MOV.U32 R24, RZ, RZ, R86 ;  /* 0x000000ffff187224 */ /* 0x000fc400078e0056 */
        /* <DEDUP_REMOVED lines=12> */
[----:B------:R-:W-:Y:S01]  /*7f650*/  IMAD.MOV.U32 R19, RZ, RZ, R91 ;  /* 0x000000ffff137224 */ /* 0x000fe200078e005b */
[----:B--2---:R-:W-:Y:S01]  /*7f660*/  MOV R195, R59 ;  /* 0x0000003b00c37202 */ /* 0x004fe20000000f00 */
[----:B---3--:R-:W-:-:S02]  /*7f670*/  IMAD.MOV.U32 R194, RZ, RZ, R58 ;  /* 0x000000ffffc27224 */ /* 0x008fc400078e003a */
[----:B------:R-:W-:Y:S02]  /*7f680*/  IMAD.MOV.U32 R193, RZ, RZ, R55 ;  /* 0x000000ffffc17224 */ /* 0x000fe400078e0037 */
[----:B------:R-:W-:Y:S02]  /*7f690*/  IMAD.MOV.U32 R192, RZ, RZ, R54 ;  /* 0x000000ffffc07224 */ /* 0x000fe400078e0036 */
[----:B------:R-:W2:Y:S01]  /*7f6a0*/  LDL.LU R54, [R1+0x4974] ;  /* 0x0049740001367983 */ /* 0x000ea20000300800 */
[----:B------:R-:W2:Y:S02]  /*7f6b0*/  LDL.LU R55, [R1+0x4970] ;  /* 0x0049700001377983 */ /* 0x000ea40000300800 */
        /* <DEDUP_REMOVED lines=17> */
[----:B------:R-:W3:Y:S01]  /*7f7d0*/  LDL.LU R94, [R1+0x4928] ;  /* 0x00492800015e7983 */ /* 0x000ee20000300800 */
[----:B------:R-:W3:Y:S01]  /*7f7e0*/  LDL.LU R95, [R1+0x4924] ;  /* 0x00492400015f7983 */ /* 0x000ee20000300800 */
[----:B------:R-:W4:Y:S02]  /*7f7f0*/  LDL.LU R87, [R1+0x4920] ;  /* 0x0049200001577983 */ /* 0x000f240000300800 */
[----:B------:R-:W4:Y:S02]  /*7f800*/  LDL.LU R90, [R1+0x491c] ;  /* 0x00491c00015a7983 */ /* 0x000f240000300800 */
[----:B------:R-:W4:Y:S01]  /*7f810*/  LDL.LU R91, [R1+0x4918] ;  /* 0x00491800015b7983 */ /* 0x000f220000300800 */
[C---:B------:R-:W-:Y:S08]  /*7f820*/  HMMA.1688.F32.TF32 R16, R228.reuse, R154, R16 ;  /* 0x0000009ae410723c */ /* 0x040ff00000081010 */
[C---:B------:R-:W-:Y:S08]  /*7f830*/  HMMA.1688.F32.TF32 R12, R228.reuse, R122, R12 ;  /* 0x0000007ae40c723c */ /* 0x040ff0000008100c */
[----:B------:R-:W-:Y:S08]  /*7f840*/  HMMA.1688.F32.TF32 R8, R228, R118, R8 ;  /* 0x00000076e408723c */ /* 0x000ff00000081008 */
[C---:B--2---:R-:W-:Y:S08]  /*7f850*/  HMMA.1688.F32.TF32 R200, R232.reuse, R98, R200 ;  /* 0x00000062e8c8723c */ /* 0x044ff000000810c8 */
[----:B---3--:R-:W-:Y:S11]  /*7f860*/  HMMA.1688.F32.TF32 R196, R232, R94, R196 ;  /* 0x0000005ee8c4723c */ /* 0x008ff600000810c4 */
[----:B------:R-:W-:Y:S05]  /*7f870*/  @!UPT UIADD3 URZ, URZ, URZ, URZ ;  /* 0x0000003f3f3ff290 */ /* 0x000fea000fffe03f */
[----:B-1----:R-:W-:Y:S01]  /*7f880*/  MOV R40, R200 ;  /* 0x000000c800287202 */ /* 0x002fe20000000f00 */
[----:B------:R-:W-:Y:S02]  /*7f890*/  IMAD.MOV.U32 R41, RZ, RZ, R201 ;  /* 0x000000ffff297224 */ /* 0x000fe400078e00c9 */
[----:B------:R-:W-:Y:S02]  /*7f8a0*/  IMAD.MOV.U32 R44, RZ, RZ, R202 ;  /* 0x000000ffff2c7224 */ /* 0x000fe400078e00ca */
[----:B------:R-:W-:-:S03]  /*7f8b0*/  IMAD.MOV.U32 R45, RZ, RZ, R203 ;  /* 0x000000ffff2d7224 */ /* 0x000fc600078e00cb */
[----:B------:R-:W-:Y:S01]  /*7f8c0*/  IMAD.MOV.U32 R48, RZ, RZ, R196 ;  /* 0x000000ffff307224 */ /* 0x000fe200078e00c4 */
[----:B----4-:R-:W-:Y:S01]  /*7f8d0*/  HMMA.1688.F32.TF32 R200, R232, R90, R192 ;  /* 0x0000005ae8c8723c */ /* 0x010fe200000810c0 */
[----:B------:R-:W-:Y:S02]  /*7f8e0*/  IMAD.MOV.U32 R49, RZ, RZ, R197 ;  /* 0x000000ffff317224 */ /* 0x000fe400078e00c5 */
[----:B------:R-:W-:Y:S01]  /*7f8f0*/  IMAD.MOV.U32 R52, RZ, RZ, R198 ;  /* 0x000000ffff347224 */ /* 0x000fe200078e00c6 */
[----:B------:R-:W-:-:S04]  /*7f900*/  MOV R53, R199 ;  /* 0x000000c700357202 */ /* 0x000fc80000000f00 */
        /* <DEDUP_REMOVED lines=38> */
[----:B------:R3:W-:Y:S01]  /*7fb70*/  STL.64 [R1+0x2c08], R30 ;  /* 0x002c081e01007387 */ /* 0x0007e20000100a00 */
[C---:B--2---:R-:W-:Y:S08]  /*7fb80*/  HMMA.1688.F32.TF32 R160, R228.reuse, R42, R24 ;  /* 0x0000002ae4a0723c */ /* 0x044ff00000081018 */
[C---:B---3--:R-:W-:Y:S08]  /*7fb90*/  HMMA.1688.F32.TF32 R28, R228.reuse, R38, R20 ;  /* 0x00000026e41c723c */ /* 0x048ff00000081014 */
[C---:B------:R-:W-:Y:S08]  /*7fba0*/  HMMA.1688.F32.TF32 R24, R228.reuse, R34, R224 ;  /* 0x00000022e418723c */ /* 0x040ff000000810e0 */
[----:B------:R-:W-:Y:S01]  /*7fbb0*/  HMMA.1688.F32.TF32 R20, R228, R158, R220 ;  /* 0x0000009ee414723c */ /* 0x000fe200000810dc */
[----:B------:R-:W-:Y:S01]  /*7fbc0*/  STL.64 [R1+0x2d10], R160 ;  /* 0x002d10a001007387 */ /* 0x000fe20000100a00 */
[----:B------:R-:W-:Y:S05]  /*7fbd0*/  STL.64 [R1+0x2d18], R162 ;  /* 0x002d18a201007387 */ /* 0x000fea0000100a00 */
[----:B------:R-:W-:Y:S02]  /*7fbe0*/  STL.64 [R1+0x2d00], R28 ;  /* 0x002d001c01007387 */ /* 0x000fe40000100a00 */
[----:B------:R-:W-:Y:S06]  /*7fbf0*/  STL.64 [R1+0x2d08], R30 ;  /* 0x002d081e01007387 */ /* 0x000fec0000100a00 */
[----:B------:R-:W-:Y:S01]  /*7fc00*/  STL.64 [R1+0x2cf0], R24 ;  /* 0x002cf01801007387 */ /* 0x000fe20000100a00 */
[----:B------:R-:W-:Y:S07]  /*7fc10*/  STL.64 [R1+0x2cf8], R26 ;  /* 0x002cf81a01007387 */ /* 0x000fee0000100a00 */
[----:B------:R-:W-:Y:S02]  /*7fc20*/  STL.64 [R1+0x2ce0], R20 ;  /* 0x002ce01401007387 */ /* 0x000fe40000100a00 */
[----:B------:R-:W-:Y:S01]  /*7fc30*/  STL.64 [R1+0x2ce8], R22 ;  /* 0x002ce81601007387 */ /* 0x000fe20000100a00 */
[----:B------:R2:W-:Y:S01]  /*7fc40*/  STL.64 [R1+0x2cd0], R16 ;  /* 0x002cd01001007387 */ /* 0x0005e20000100a00 */
[----:B------:R3:W-:Y:S03]  /*7fc50*/  STL.64 [R1+0x2cd8], R18 ;  /* 0x002cd81201007387 */ /* 0x0007e60000100a00 */
[----:B--2---:R-:W1:Y:S01]  /*7fc60*/  LDL.LU R16, [R1+0x40] ;  /* 0x0000400001107983 */ /* 0x004e620000300800 */
[----:B------:R2:W-:Y:S02]  /*7fc70*/  STL.64 [R1+0x2cc0], R12 ;  /* 0x002cc00c01007387 */ /* 0x0005e40000100a00 */
[----:B------:R4:W-:Y:S02]  /*7fc80*/  STL.64 [R1+0x2cc8], R14 ;  /* 0x002cc80e01007387 */ /* 0x0009e40000100a00 */
[----:B------:R2:W-:Y:S01]  /*7fc90*/  STL.64 [R1+0x2cb0], R8 ;  /* 0x002cb00801007387 */ /* 0x0005e20000100a00 */
[----:B------:R2:W-:Y:S01]  /*7fca0*/  STL.64 [R1+0x2cb8], R10 ;  /* 0x002cb80a01007387 */ /* 0x0005e20000100a00 */
[----:B------:R-:W1:Y:S02]  /*7fcb0*/  LDL.LU R17, [R1+0x44] ;  /* 0x0000440001117983 */ /* 0x000e640000300800 */
[----:B---3--:R-:W1:Y:S02]  /*7fcc0*/  LDL.LU R18, [R1+0x48] ;  /* 0x0000480001127983 */ /* 0x008e640000300800 */
[----:B------:R-:W1:Y:S01]  /*7fcd0*/  LDL.LU R19, [R1+0x4c] ;  /* 0x00004c0001137983 */ /* 0x000e620000300800 */
        /* <DEDUP_REMOVED lines=96> */
[----:B--2---:R-:W2:Y:S01]  /*802e0*/  LDL.LU R12, [R1+0x310] ;  /* 0x00031000010c7983 */ /* 0x004ea20000300800 */
[----:B------:R-:W2:Y:S02]  /*802f0*/  LDL.LU R13, [R1+0x314] ;  /* 0x00031400010d7983 */ /* 0x000ea40000300800 */
[----:B----4-:R-:W2:Y:S02]  /*80300*/  LDL.LU R14, [R1+0x318] ;  /* 0x00031800010e7983 */ /* 0x010ea40000300800 */
[----:B------:R-:W2:Y:S01]  /*80310*/  LDL.LU R15, [R1+0x31c] ;  /* 0x00031c00010f7983 */ /* 0x000ea20000300800 */
[----:B------:R-:W4:Y:S01]  /*80320*/  LDL.LU R8, [R1+0x300] ;  /* 0x0003000001087983 */ /* 0x000f220000300800 */
[----:B------:R-:W4:Y:S02]  /*80330*/  LDL.LU R9, [R1+0x304] ;  /* 0x0003040001097983 */ /* 0x000f240000300800 */
[----:B------:R-:W4:Y:S02]  /*80340*/  LDL.LU R10, [R1+0x308] ;  /* 0x00030800010a7983 */ /* 0x000f240000300800 */
[----:B------:R-:W4:Y:S01]  /*80350*/  LDL.LU R11, [R1+0x30c] ;  /* 0x00030c00010b7983 */ /* 0x000f220000300800 */
[----:B-1----:R-:W-:Y:S08]  /*80360*/  HMMA.1688.F32.TF32 R16, R232, R46, R16 ;  /* 0x0000002ee810723c */ /* 0x002ff00000081010 */
[C---:B---3--:R-:W-:Y:S08]  /*80370*/  HMMA.1688.F32.TF32 R248, R228.reuse, R146, R248 ;  /* 0x00000092e4f8723c */ /* 0x048ff000000810f8 */
[C---:B------:R-:W-:Y:S08]  /*80380*/  HMMA.1688.F32.TF32 R244, R228.reuse, R150, R244 ;  /* 0x00000096e4f4723c */ /* 0x040ff000000810f4 */
[C---:B------:R-:W-:Y:S11]  /*80390*/  HMMA.1688.F32.TF32 R236, R228.reuse, R142, R236 ;  /* 0x0000008ee4ec723c */ /* 0x040ff600000810ec */
[----:B------:R-:W-:Y:S04]  /*803a0*/  @!UPT UIADD3 URZ, URZ, URZ, URZ ;  /* 0x0000003f3f3ff290 */ /* 0x000fe8000fffe03f */
[----:B------:R-:W-:Y:S01]  /*803b0*/  STL.64 [R1+0x2ca0], R244 ;  /* 0x002ca0f401007387 */ /* 0x000fe20000100a00 */
[----:B------:R1:W-:Y:S02]  /*803c0*/  STL.64 [R1+0x2ca8], R246 ;  /* 0x002ca8f601007387 */ /* 0x0003e40000100a00 */
[----:B------:R-:W-:Y:S02]  /*803d0*/  STL.64 [R1+0x2c90], R248 ;  /* 0x002c90f801007387 */ /* 0x000fe40000100a00 */
[----:B------:R-:W-:Y:S03]  /*803e0*/  STL.64 [R1+0x2c98], R250 ;  /* 0x002c98fa01007387 */ /* 0x000fe60000100a00 */
[----:B------:R-:W-:Y:S01]  /*803f0*/  STL.64 [R1+0x2c80], R236 ;  /* 0x002c80ec01007387 */ /* 0x000fe20000100a00 */
[----:B------:R3:W-:Y:S01]  /*80400*/  STL.64 [R1+0x2c88], R238 ;  /* 0x002c88ee01007387 */ /* 0x0007e20000100a00 */
[C---:B-1----:R-:W-:Y:S08]  /*80410*/  HMMA.1688.F32.TF32 R244, R228.reuse, R138, R240 ;  /* 0x0000008ae4f4723c */ /* 0x042ff000000810f0 */
        /* <DEDUP_REMOVED lines=17> */
[----:B------:R1:W-:Y:S02]  /*80530*/  STL.64 [R1+0x2c60], R240 ;  /* 0x002c60f001007387 */ /* 0x0003e40000100a00 */
[----:B------:R3:W-:Y:S01]  /*80540*/  STL.64 [R1+0x2c68], R242 ;  /* 0x002c68f201007387 */ /* 0x0007e20000100a00 */
        /* <DEDUP_REMOVED lines=8> */
[----:B------:R-:W-:Y:S06]  /*805d0*/  STL.64 [R1+0x2c28], R210 ;  /* 0x002c28d201007387 */ /* 0x000fec0000100a00 */
[C---:B------:R-:W-:Y:S01]  /*805e0*/  HMMA.1688.F32.TF32 R160, R228.reuse, R62, R24 ;  /* 0x0000003ee4a0723c */ /* 0x040fe20000081018 */
[----:B------:R-:W-:Y:S02]  /*805f0*/  STL.64 [R1+0x2bf0], R204 ;  /* 0x002bf0cc01007387 */ /* 0x000fe40000100a00 */
[----:B------:R-:W-:Y:S05]  /*80600*/  STL.64 [R1+0x2bf8], R206 ;  /* 0x002bf8ce01007387 */ /* 0x000fea0000100a00 */
[C---:B------:R-:W-:Y:S01]  /*80610*/  HMMA.1688.F32.TF32 R28, R228.reuse, R58, R20 ;  /* 0x0000003ae41c723c */ /* 0x040fe20000081014 */
[----:B------:R-:W-:Y:S01]  /*80620*/  STL.64 [R1+0x2be0], R200 ;  /* 0x002be0c801007387 */ /* 0x000fe20000100a00 */
[----:B------:R-:W-:Y:S06]  /*80630*/  STL.64 [R1+0x2be8], R202 ;  /* 0x002be8ca01007387 */ /* 0x000fec0000100a00 */
[C---:B------:R-:W-:Y:S01]  /*80640*/  HMMA.1688.F32.TF32 R24, R228.reuse, R54, R224 ;  /* 0x00000036e418723c */ /* 0x040fe200000810e0 */
[----:B------:R-:W-:Y:S01]  /*80650*/  STL.64 [R1+0x2bd0], R196 ;  /* 0x002bd0c401007387 */ /* 0x000fe20000100a00 */
[----:B------:R-:W-:Y:S06]  /*80660*/  STL.64 [R1+0x2bd8], R198 ;  /* 0x002bd8c601007387 */ /* 0x000fec0000100a00 */
[----:B------:R-:W-:Y:S01]  /*80670*/  HMMA.1688.F32.TF32 R20, R228, R50, R220 ;  /* 0x00000032e414723c */ /* 0x000fe200000810dc */
[----:B------:R-:W-:Y:S02]  /*80680*/  STL.64 [R1+0x2bc0], R192 ;  /* 0x002bc0c001007387 */ /* 0x000fe40000100a00 */
[----:B------:R-:W-:Y:S01]  /*80690*/  STL.64 [R1+0x2bc8], R194 ;  /* 0x002bc8c201007387 */ /* 0x000fe20000100a00 */
[----:B------:R-:W-:Y:S01]  /*806a0*/  STL.64 [R1+0x2bb0], R188 ;  /* 0x002bb0bc01007387 */ /* 0x000fe20000100a00 */
[----:B------:R-:W-:Y:S02]  /*806b0*/  STL.64 [R1+0x2bb8], R190 ;  /* 0x002bb8be01007387 */ /* 0x000fe40000100a00 */
[----:B------:R-:W-:Y:S01]  /*806c0*/  STL.64 [R1+0x2ba0], R184 ;  /* 0x002ba0b801007387 */ /* 0x000fe20000100a00 */
[C---:B--2---:R-:W-:Y:S01]  /*806d0*/  HMMA.1688.F32.TF32 R12, R232.reuse, R42, R12 ;  /* 0x0000002ae80c723c */ /* 0x044fe2000008100c */
[----:B------:R-:W-:Y:S01]  /*806e0*/  STL.64 [R1+0x2ba8], R186 ;  /* 0x002ba8ba01007387 */ /* 0x000fe20000100a00 */
[----:B------:R-:W-:Y:S06]  /*806f0*/  STL.64 [R1+0x2b90], R180 ;  /* 0x002b90b401007387 */ /* 0x000fec0000100a00 */
[C---:B----4-:R-:W-:Y:S01]  /*80700*/  HMMA.1688.F32.TF32 R8, R232.reuse, R38, R8 ;  /* 0x00000026e808723c */ /* 0x050fe20000081008 */
        /* <DEDUP_REMOVED lines=27> */
[----:B-1----:R-:W2:Y:S02]  /*808c0*/  LDL.LU R240, [R1+0x180] ;  /* 0x0001800001f07983 */ /* 0x002ea40000300800 */
[----:B------:R-:W2:Y:S01]  /*808d0*/  LDL.LU R241, [R1+0x184] ;  /* 0x0001840001f17983 */ /* 0x000ea20000300800 */
[----:B---3--:R-:W2:Y:S01]  /*808e0*/  LDL.LU R242, [R1+0x188] ;  /* 0x0001880001f27983 */ /* 0x008ea20000300800 */
[----:B------:R-:W2:Y:S02]  /*808f0*/  LDL.LU R243, [R1+0x18c] ;  /* 0x00018c0001f37983 */ /* 0x000ea40000300800 */
[----:B----4-:R-:W3:Y:S01]  /*80900*/  LDL.LU R12, [R1+0x1a0] ;  /* 0x0001a000010c7983 */ /* 0x010ee20000300800 */
[----:B------:R-:W3:Y:S04]  /*80910*/  LDL.LU R13, [R1+0x1a4] ;  /* 0x0001a400010d7983 */ /* 0x000ee80000300800 */
[----:B------:R-:W3:Y:S01]  /*80920*/  LDL.LU R14, [R1+0x1a8] ;  /* 0x0001a800010e7983 */ /* 0x000ee20000300800 */
        /* <DEDUP_REMOVED lines=98> */
[----:B------:R-:W-:Y:S04]  /*80f50*/  LDS R230, [R3+0x16180] ;  /* 0x0161800003e67984 */ /* 0x000fe80000000800 */
[----:B------:R-:W-:Y:S04]  /*80f60*/  LDS R229, [R4+0x14180] ;  /* 0x0141800004e57984 */ /* 0x000fe80000000800 */
[----:B------:R-:W1:Y:S01]  /*80f70*/  LDS R231, [R4+0x16180] ;  /* 0x0161800004e77984 */ /* 0x000e620000000800 */
        /* <DEDUP_REMOVED lines=11> */
[----:B------:R2:W-:Y:S03]  /*81030*/  STL.64 [R1+0x2ad8], R218 ;  /* 0x002ad8da01007387 */ /* 0x0005e60000100a00 */
[----:B--2---:R-:W2:Y:S01]  /*81040*/  LDL.LU.64 R218, [R1+0x4910] ;  /* 0x0049100001da7983 */ /* 0x004ea20000300a00 */
[----:B------:R-:W2:Y:S02]  /*81050*/  LDL.LU.64 R216, [R1+0x4908] ;  /* 0x0049080001d87983 */ /* 0x000ea40000300a00 */
[----:B------:R-:W-:Y:S02]  /*81060*/  STL.64 [R1+0x2ac0], R212 ;  /* 0x002ac0d401007387 */ /* 0x000fe40000100a00 */
[----:B------:R3:W-:Y:S01]  /*81070*/  STL.64 [R1+0x2ac8], R214 ;  /* 0x002ac8d601007387 */ /* 0x0007e20000100a00 */
[C---:B----4-:R-:W-:Y:S01]  /*81080*/  HMMA.1688.F32.TF32 R176, R232.reuse, R130, R176 ;  /* 0x00000082e8b0723c */ /* 0x050fe200000810b0 */
[----:B---3--:R-:W3:Y:S01]  /*81090*/  LDL.LU.64 R214, [R1+0x4900] ;  /* 0x0049000001d67983 */ /* 0x008ee20000300a00 */
[----:B------:R-:W3:Y:S02]  /*810a0*/  LDL.LU.64 R212, [R1+0x48f8] ;  /* 0x0048f80001d47983 */ /* 0x000ee40000300a00 */
[----:B------:R-:W-:Y:S02]  /*810b0*/  STL.64 [R1+0x2ab0], R208 ;  /* 0x002ab0d001007387 */ /* 0x000fe40000100a00 */
[----:B------:R4:W-:Y:S02]  /*810c0*/  STL.64 [R1+0x2ab8], R210 ;  /* 0x002ab8d201007387 */ /* 0x0009e40000100a00 */
[C---:B------:R-:W-:Y:S01]  /*810d0*/  HMMA.1688.F32.TF32 R172, R232.reuse, R126, R172 ;  /* 0x0000007ee8ac723c */ /* 0x040fe200000810ac */
[----:B----4-:R-:W4:Y:S01]  /*810e0*/  LDL.LU.64 R210, [R1+0x48f0] ;  /* 0x0048f00001d27983 */ /* 0x010f220000300a00 */
[----:B------:R-:W4:Y:S02]  /*810f0*/  LDL.LU.64 R208, [R1+0x48e8] ;  /* 0x0048e80001d07983 */ /* 0x000f240000300a00 */
[----:B------:R-:W-:Y:S02]  /*81100*/  STL.64 [R1+0x2aa0], R204 ;  /* 0x002aa0cc01007387 */ /* 0x000fe40000100a00 */
[----:B------:R1:W-:Y:S02]  /*81110*/  STL.64 [R1+0x2aa8], R206 ;  /* 0x002aa8ce01007387 */ /* 0x0003e40000100a00 */
[C---:B------:R-:W-:Y:S01]  /*81120*/  HMMA.1688.F32.TF32 R168, R232.reuse, R114, R168 ;  /* 0x00000072e8a8723c */ /* 0x040fe200000810a8 */
[----:B-1----:R-:W2:Y:S01]  /*81130*/  LDL.LU.64 R206, [R1+0x48e0] ;  /* 0x0048e00001ce7983 */ /* 0x002ea20000300a00 */
[----:B------:R-:W2:Y:S02]  /*81140*/  LDL.LU.64 R204, [R1+0x48d8] ;  /* 0x0048d80001cc7983 */ /* 0x000ea40000300a00 */
        /* <DEDUP_REMOVED lines=76> */
[----:B-1----:R-:W3:Y:S01]  /*81610*/  LDL.LU.64 R18, [R1+0x47d0] ;  /* 0x0047d00001127983 */ /* 0x002ee20000300a00 */
[----:B------:R-:W3:Y:S02]  /*81620*/  LDL.LU.64 R16, [R1+0x47c8] ;  /* 0x0047c80001107983 */ /* 0x000ee40000300a00 */
[----:B------:R-:W-:Y:S02]  /*81630*/  STL.64 [R1+0x10d0], R12 ;  /* 0x0010d00c01007387 */ /* 0x000fe40000100a00 */
[----:B------:R1:W-:Y:S02]  /*81640*/  STL.64 [R1+0x10d8], R14 ;  /* 0x0010d80e01007387 */ /* 0x0003e40000100a00 */
[----:B-1----:R-:W3:Y:S01]  /*81650*/  LDL.LU.64 R14, [R1+0x47c0] ;  /* 0x0047c000010e7983 */ /* 0x002ee20000300a00 */
[----:B------:R-:W3:Y:S02]  /*81660*/  LDL.LU.64 R12, [R1+0x47b8] ;  /* 0x0047b800010c7983 */ /* 0x000ee40000300a00 */
[----:B------:R-:W-:Y:S02]  /*81670*/  STL.64 [R1+0x10c0], R8 ;  /* 0x0010c00801007387 */ /* 0x000fe40000100a00 */
[----:B------:R1:W-:Y:S02]  /*81680*/  STL.64 [R1+0x10c8], R10 ;  /* 0x0010c80a01007387 */ /* 0x0003e40000100a00 */
[----:B-1----:R-:W3:Y:S01]  /*81690*/  LDL.LU.64 R10, [R1+0x47b0] ;  /* 0x0047b000010a7983 */ /* 0x002ee20000300a00 */
[----:B------:R-:W3:Y:S01]  /*816a0*/  LDL.LU.64 R8, [R1+0x47a8] ;  /* 0x0047a80001087983 */ /* 0x000ee20000300a00 */
[C---:B------:R-:W-:Y:S11]  /*816b0*/  HMMA.1688.F32.TF32 R240, R232.reuse, R70, R240 ;  /* 0x00000046e8f0723c */ /* 0x040ff600000810f0 */
[----:B------:R-:W-:Y:S11]  /*816c0*/  @!UPT UIADD3 URZ, URZ, URZ, URZ ;  /* 0x0000003f3f3ff290 */ /* 0x000ff6000fffe03f */
[----:B------:R-:W-:Y:S01]  /*816d0*/  @!UPT UIADD3 URZ, URZ, URZ, URZ ;  /* 0x0000003f3f3ff290 */ /* 0x000fe2000fffe03f */
[----:B------:R1:W-:Y:S01]  /*816e0*/  STL.64 [R1+0x10b0], R240 ;  /* 0x0010b0f001007387 */ /* 0x0003e20000100a00 */
[----:B------:R4:W-:Y:S03]  /*816f0*/  STL.64 [R1+0x10b8], R242 ;  /* 0x0010b8f201007387 */ /* 0x0009e60000100a00 */
[----:B-1----:R-:W3:Y:S01]  /*81700*/  LDL.LU R240, [R1+0x13b0] ;  /* 0x0013b00001f07983 */ /* 0x002ee20000300800 */
[----:B------:R-:W3:Y:S02]  /*81710*/  LDL.LU R241, [R1+0x13b4] ;  /* 0x0013b40001f17983 */ /* 0x000ee40000300800 */
[----:B----4-:R-:W4:Y:S02]  /*81720*/  LDL.LU R242, [R1+0x13b8] ;  /* 0x0013b80001f27983 */ /* 0x010f240000300800 */
[----:B------:R-:W4:Y:S01]  /*81730*/  LDL.LU R243, [R1+0x13bc] ;  /* 0x0013bc0001f37983 */ /* 0x000f220000300800 */
[C---:B------:R-:W-:Y:S08]  /*81740*/  HMMA.1688.F32.TF32 R244, R232.reuse, R66, R244 ;  /* 0x00000042e8f4723c */ /* 0x040ff000000810f4 */
[C---:B------:R-:W-:Y:S11]  /*81750*/  HMMA.1688.F32.TF32 R248, R232.reuse, R62, R248 ;  /* 0x0000003ee8f8723c */ /* 0x040ff600000810f8 */
[----:B------:R-:W-:Y:S04]  /*81760*/  @!UPT UIADD3 URZ, URZ, URZ, URZ ;  /* 0x0000003f3f3ff290 */ /* 0x000fe8000fffe03f */
[----:B------:R-:W-:Y:S01]  /*81770*/  STL.64 [R1+0x10a0], R244 ;  /* 0x0010a0f401007387 */ /* 0x000fe20000100a00 */
[----:B------:R1:W-:Y:S02]  /*81780*/  STL.64 [R1+0x10a8], R246 ;  /* 0x0010a8f601007387 */ /* 0x0003e40000100a00 */
[----:B-1----:R-:W-:Y:S05]  /*81790*/  HMMA.1688.F32.TF32 R244, R232, R58, R236 ;  /* 0x0000003ae8f4723c */ /* 0x002fea00000810ec */
[----:B------:R-:W-:Y:S01]  /*817a0*/  STL.64 [R1+0x1090], R248 ;  /* 0x001090f801007387 */ /* 0x000fe20000100a00 */
[----:B------:R-:W-:Y:S11]  /*817b0*/  STL.64 [R1+0x1098], R250 ;  /* 0x001098fa01007387 */ /* 0x000ff60000100a00 */
[----:B------:R-:W-:Y:S06]  /*817c0*/  @!UPT UIADD3 URZ, URZ, URZ, URZ ;  /* 0x0000003f3f3ff290 */ /* 0x000fec000fffe03f */
[----:B------:R-:W-:Y:S01]  /*817d0*/  STL.64 [R1+0x1080], R244 ;  /* 0x001080f401007387 */ /* 0x000fe20000100a00 */
[----:B------:R-:W-:Y:S01]  /*817e0*/  STL.64 [R1+0x1088], R246 ;  /* 0x001088f601007387 */ /* 0x000fe20000100a00 */
[----:B--2---:R-:W-:Y:S08]  /*817f0*/  HMMA.1688.F32.TF32 R220, R228, R42, R220 ;  /* 0x0000002ae4dc723c */ /* 0x004ff000000810dc */
[C---:B---3--:R-:W-:Y:S08]  /*81800*/  HMMA.1688.F32.TF32 R236, R232.reuse, R54, R8 ;  /* 0x00000036e8ec723c */ /* 0x048ff00000081008 */
        /* <DEDUP_REMOVED lines=13> */
[C---:B--2---:R-:W-:Y:S01]  /*818e0*/  HMMA.1688.F32.TF32 R8, R228.reuse, R34, R20 ;  /* 0x00000022e408723c */ /* 0x044fe20000081014 */
[----:B------:R-:W-:Y:S01]  /*818f0*/  STL.64 [R1+0x1030], R220 ;  /* 0x001030dc01007387 */ /* 0x000fe20000100a00 */
[----:B------:R-:W-:Y:S06]  /*81900*/  STL.64 [R1+0x1038], R222 ;  /* 0x001038de01007387 */ /* 0x000fec0000100a00 */
[C---:B------:R-:W-:Y:S01]  /*81910*/  HMMA.1688.F32.TF32 R20, R228.reuse, R158, R24 ;  /* 0x0000009ee414723c */ /* 0x040fe20000081018 */
[----:B------:R-:W-:Y:S01]  /*81920*/  STL.64 [R1+0x1020], R16 ;  /* 0x0010201001007387 */ /* 0x000fe20000100a00 */
[----:B------:R2:W-:Y:S06]  /*81930*/  STL.64 [R1+0x1028], R18 ;  /* 0x0010281201007387 */ /* 0x0005ec0000100a00 */
[C---:B--2---:R-:W-:Y:S07]  /*81940*/  HMMA.1688.F32.TF32 R16, R228.reuse, R154, R28 ;  /* 0x0000009ae410723c */ /* 0x044fee000008101c */
[----:B------:R-:W-:Y:S01]  /*81950*/  STL.64 [R1+0x1010], R8 ;  /* 0x0010100801007387 */ /* 0x000fe20000100a00 */
[----:B------:R2:W-:Y:S02]  /*81960*/  STL.64 [R1+0x1018], R10 ;  /* 0x0010180a01007387 */ /* 0x0005e40000100a00 */
[C---:B--2---:R-:W-:Y:S05]  /*81970*/  HMMA.1688.F32.TF32 R8, R228.reuse, R122, R160 ;  /* 0x0000007ae408723c */ /* 0x044fea00000810a0 */
        /* <DEDUP_REMOVED lines=44> */
[C---:B----4-:R-:W-:Y:S07]  /*81c40*/  HMMA.1688.F32.TF32 R8, R228.reuse, R90, R240 ;  /* 0x0000005ae408723c */ /* 0x050fee00000810f0 */
[----:B------:R-:W-:Y:S01]  /*81c50*/  STL.64 [R1+0xe80], R20 ;  /* 0x000e801401007387 */ /* 0x000fe20000100a00 */
[----:B------:R-:W-:Y:S02]  /*81c60*/  STL.64 [R1+0xe88], R22 ;  /* 0x000e881601007387 */ /* 0x000fe40000100a00 */
[----:B------:R-:W2:Y:S05]  /*81c70*/  LDL.LU R248, [R1+0x18b0] ;  /* 0x0018b00001f87983 */ /* 0x000eaa0000300800 */
[----:B------:R3:W-:Y:S01]  /*81c80*/  STL.64 [R1+0xe50], R16 ;  /* 0x000e501001007387 */ /* 0x0007e20000100a00 */
[----:B------:R4:W-:Y:S07]  /*81c90*/  STL.64 [R1+0xe58], R18 ;  /* 0x000e581201007387 */ /* 0x0009ee0000100a00 */
        /* <DEDUP_REMOVED lines=116> */
[C---:B------:R-:W-:Y:S01]  /*823e0*/  HMMA.1688.F32.TF32 R240, R12.reuse, R46, R240 ;  /* 0x0000002e0cf0723c */ /* 0x040fe200000810f0 */
[----:B------:R1:W-:Y:S02]  /*823f0*/  STL.64 [R1+0xdd8], R178 ;  /* 0x000dd8b201007387 */ /* 0x0003e40000100a00 */
[----:B------:R-:W-:Y:S01]  /*82400*/  STL.64 [R1+0xdc0], R172 ;  /* 0x000dc0ac01007387 */ /* 0x000fe20000100a00 */
[----:B------:R2:W-:Y:S04]  /*82410*/  STL.64 [R1+0xdc8], R174 ;  /* 0x000dc8ae01007387 */ /* 0x0005e80000100a00 */
[C---:B-1----:R-:W-:Y:S08]  /*82420*/  HMMA.1688.F32.TF32 R176, R12.reuse, R42, R168 ;  /* 0x0000002a0cb0723c */ /* 0x042ff000000810a8 */
[C---:B--2---:R-:W-:Y:S08]  /*82430*/  HMMA.1688.F32.TF32 R172, R12.reuse, R38, R164 ;  /* 0x000000260cac723c */ /* 0x044ff000000810a4 */
        /* <DEDUP_REMOVED lines=8> */
[----:B------:R-:W-:Y:S02]  /*824c0*/  STL.64 [R1+0xdb0], R8 ;  /* 0x000db00801007387 */ /* 0x000fe40000100a00 */
[----:B------:R-:W-:Y:S01]  /*824d0*/  STL.64 [R1+0xdb8], R10 ;  /* 0x000db80a01007387 */ /* 0x000fe20000100a00 */
[----:B------:R-:W-:Y:S01]  /*824e0*/  STL.64 [R1+0x46b8], R244 ;  /* 0x0046b8f401007387 */ /* 0x000fe20000100a00 */
        /* <DEDUP_REMOVED lines=22> */
[----:B------:R-:W-:Y:S01]  /*82650*/  STL.64 [R1+0xd20], R16 ;  /* 0x000d201001007387 */ /* 0x000fe20000100a00 */
[----:B------:R4:W-:Y:S01]  /*82660*/  STL.64 [R1+0xd28], R18 ;  /* 0x000d281201007387 */ /* 0x0009e20000100a00 */
[C---:B--2---:R-:W-:Y:S08]  /*82670*/  HMMA.1688.F32.TF32 R24, R12.reuse, R142, R232 ;  /* 0x0000008e0c18723c */ /* 0x044ff000000810e8 */
[C---:B---3--:R-:W-:Y:S08]  /*82680*/  HMMA.1688.F32.TF32 R20, R12.reuse, R138, R248 ;  /* 0x0000008a0c14723c */ /* 0x048ff000000810f8 */
[----:B----4-:R-:W-:Y:S07]  /*82690*/  HMMA.1688.F32.TF32 R16, R12, R134, R236 ;  /* 0x000000860c10723c */ /* 0x010fee00000810ec */
[----:B------:R-:W-:Y:S01]  /*826a0*/  STL.64 [R1+0xd10], R24 ;  /* 0x000d101801007387 */ /* 0x000fe20000100a00 */
[----:B------:R-:W-:Y:S02]  /*826b0*/  STL.64 [R1+0xd18], R26 ;  /* 0x000d181a01007387 */ /* 0x000fe40000100a00 */
[----:B------:R-:W1:Y:S05]  /*826c0*/  LDL.LU R248, [R1+0x1c30] ;  /* 0x001c300001f87983 */ /* 0x000e6a0000300800 */
[----:B------:R2:W-:Y:S01]  /*826d0*/  STL.64 [R1+0xd00], R20 ;  /* 0x000d001401007387 */ /* 0x0005e20000100a00 */
[----:B------:R3:W-:Y:S07]  /*826e0*/  STL.64 [R1+0xd08], R22 ;  /* 0x000d081601007387 */ /* 0x0007ee0000100a00 */
[----:B------:R3:W-:Y:S02]  /*826f0*/  STL.64 [R1+0xcf0], R16 ;  /* 0x000cf01001007387 */ /* 0x0007e40000100a00 */
[----:B------:R3:W-:Y:S02]  /*82700*/  STL.64 [R1+0xcf8], R18 ;  /* 0x000cf81201007387 */ /* 0x0007e40000100a00 */
[----:B------:R-:W1:Y:S01]  /*82710*/  LDL.LU R249, [R1+0x1c34] ;  /* 0x001c340001f97983 */ /* 0x000e620000300800 */
[----:B------:R-:W1:Y:S01]  /*82720*/  LDL.LU R250, [R1+0x1c38] ;  /* 0x001c380001fa7983 */ /* 0x000e620000300800 */
[----:B------:R-:W1:Y:S02]  /*82730*/  LDL.LU R251, [R1+0x1c3c] ;  /* 0x001c3c0001fb7983 */ /* 0x000e640000300800 */
[----:B------:R-:W4:Y:S02]  /*82740*/  LDL.LU R224, [R1+0x27a0] ;  /* 0x0027a00001e07983 */ /* 0x000f240000300800 */
[----:B------:R-:W4:Y:S01]  /*82750*/  LDL.LU R225, [R1+0x27a4] ;  /* 0x0027a40001e17983 */ /* 0x000f220000300800 */
[----:B------:R-:W4:Y:S01]  /*82760*/  LDL.LU R226, [R1+0x27a8] ;  /* 0x0027a80001e27983 */ /* 0x000f220000300800 */
[----:B------:R-:W4:Y:S02]  /*82770*/  LDL.LU R227, [R1+0x27ac] ;  /* 0x0027ac0001e37983 */ /* 0x000f240000300800 */
[----:B--2---:R-:W2:Y:S02]  /*82780*/  LDL.LU R20, [R1+0x27b0] ;  /* 0x0027b00001147983 */ /* 0x004ea40000300800 */
        /* <DEDUP_REMOVED lines=83> */
[----:B-1----:R-:W-:Y:S08]  /*82cc0*/  HMMA.1688.F32.TF32 R248, R8, R46, R248 ;  /* 0x0000002e08f8723c */ /* 0x002ff000000810f8 */
[C---:B--2---:R-:W-:Y:S08]  /*82cd0*/  HMMA.1688.F32.TF32 R216, R12.reuse, R130, R212 ;  /* 0x000000820cd8723c */ /* 0x044ff000000810d4 */
[C---:B------:R-:W-:Y:S08]  /*82ce0*/  HMMA.1688.F32.TF32 R212, R12.reuse, R126, R208 ;  /* 0x0000007e0cd4723c */ /* 0x040ff000000810d0 */
[C---:B---3--:R-:W-:Y:S08]  /*82cf0*/  HMMA.1688.F32.TF32 R208, R12.reuse, R114, R204 ;  /* 0x000000720cd0723c */ /* 0x048ff000000810cc */
[C---:B------:R-:W-:Y:S08]  /*82d00*/  HMMA.1688.F32.TF32 R204, R12.reuse, R110, R200 ;  /* 0x0000006e0ccc723c */ /* 0x040ff000000810c8 */
[C---:B------:R-:W-:Y:S08]  /*82d10*/  HMMA.1688.F32.TF32 R200, R12.reuse, R106, R196 ;  /* 0x0000006a0cc8723c */ /* 0x040ff000000810c4 */
        /* <DEDUP_REMOVED lines=24> */
[----:B------:R-:W-:Y:S05]  /*82ea0*/  STL.64 [R1+0xc80], R192 ;  /* 0x000c80c001007387 */ /* 0x000fea0000100a00 */
        /* <DEDUP_REMOVED lines=18> */
[----:B------:R-:W-:Y:S01]  /*82fd0*/  HMMA.1688.F32.TF32 R12, R12, R50, R220 ;  /* 0x000000320c0c723c */ /* 0x000fe200000810dc */
[----:B------:R-:W-:Y:S01]  /*82fe0*/  STL.64 [R1+0xbf0], R28 ;  /* 0x000bf01c01007387 */ /* 0x000fe20000100a00 */
[----:B------:R-:W-:Y:S02]  /*82ff0*/  STL.64 [R1+0xbf8], R30 ;  /* 0x000bf81e01007387 */ /* 0x000fe40000100a00 */
[----:B------:R-:W-:Y:S02]  /*83000*/  STL.64 [R1+0xbe0], R24 ;  /* 0x000be01801007387 */ /* 0x000fe40000100a00 */
[----:B------:R1:W-:Y:S01]  /*83010*/  STL.64 [R1+0xbe8], R26 ;  /* 0x000be81a01007387 */ /* 0x0003e20000100a00 */
[----:B------:R-:W-:Y:S01]  /*83020*/  STL.64 [R1+0xbd0], R20 ;  /* 0x000bd01401007387 */ /* 0x000fe20000100a00 */
[----:B------:R2:W-:Y:S01]  /*83030*/  STL.64 [R1+0xbd8], R22 ;  /* 0x000bd81601007387 */ /* 0x0005e20000100a00 */
[C---:B-1----:R-:W-:Y:S08]  /*83040*/  HMMA.1688.F32.TF32 R24, R8.reuse, R42, R16 ;  /* 0x0000002a0818723c */ /* 0x042ff00000081010 */
[C---:B--2---:R-:W-:Y:S08]  /*83050*/  HMMA.1688.F32.TF32 R20, R8.reuse, R38, R232 ;  /* 0x000000260814723c */ /* 0x044ff000000810e8 */
[C---:B------:R-:W-:Y:S01]  /*83060*/  HMMA.1688.F32.TF32 R16, R8.reuse, R34, R236 ;  /* 0x000000220810723c */ /* 0x040fe200000810ec */
[----:B------:R-:W-:Y:S04]  /*83070*/  STL [R1+0x464c], R248 ;  /* 0x00464cf801007387 */ /* 0x000fe80000100800 */
[----:B------:R-:W-:Y:S01]  /*83080*/  STL.64 [R1], R12 ;  /* 0x0000000c01007387 */ /* 0x000fe20000100a00 */
[----:B------:R-:W-:Y:S02]  /*83090*/  STL.64 [R1+0x8], R14 ;  /* 0x0000080e01007387 */ /* 0x000fe40000100a00 */
[----:B------:R-:W-:Y:S02]  /*830a0*/  STL [R1+0x4648], R249 ;  /* 0x004648f901007387 */ /* 0x000fe40000100800 */
[----:B------:R-:W-:Y:S01]  /*830b0*/  STL [R1+0x4644], R250 ;  /* 0x004644fa01007387 */ /* 0x000fe20000100800 */
[----:B------:R-:W-:Y:S04]  /*830c0*/  STL [R1+0x4640], R251 ;  /* 0x004640fb01007387 */ /* 0x000fe80000100800 */
        /* <DEDUP_REMOVED lines=86> */
[C---:B--2---:R-:W-:Y:S08]  /*83630*/  HMMA.1688.F32.TF32 R204, R8.reuse, R154, R236 ;  /* 0x0000009a08cc723c */ /* 0x044ff000000810ec */
[C---:B---3--:R-:W-:Y:S01]  /*83640*/  HMMA.1688.F32.TF32 R208, R8.reuse, R158, R232 ;  /* 0x0000009e08d0723c */ /* 0x048fe200000810e8 */
[----:B------:R-:W2:Y:S11]  /*83650*/  LDL.LU R232, [R1+0x2630] ;  /* 0x0026300001e87983 */ /* 0x000eb60000300800 */
[----:B------:R-:W-:Y:S11]  /*83660*/  @!UPT UIADD3 URZ, URZ, URZ, URZ ;  /* 0x0000003f3f3ff290 */ /* 0x000ff6000fffe03f */
[----:B------:R-:W-:Y:S01]  /*83670*/  STL.64 [R1+0xb90], R208 ;  /* 0x000b90d001007387 */ /* 0x000fe20000100a00 */
[----:B------:R-:W-:Y:S02]  /*83680*/  STL.64 [R1+0xb98], R210 ;  /* 0x000b98d201007387 */ /* 0x000fe40000100a00 */
[----:B------:R-:W-:Y:S02]  /*83690*/  STL.64 [R1+0xb80], R204 ;  /* 0x000b80cc01007387 */ /* 0x000fe40000100a00 */
[----:B------:R-:W-:Y:S01]  /*836a0*/  STL.64 [R1+0xb88], R206 ;  /* 0x000b88ce01007387 */ /* 0x000fe20000100a00 */
[----:B------:R-:W2:Y:S01]  /*836b0*/  LDL.LU R233, [R1+0x2634] ;  /* 0x0026340001e97983 */ /* 0x000ea20000300800 */
[----:B------:R-:W2:Y:S02]  /*836c0*/  LDL.LU R234, [R1+0x2638] ;  /* 0x0026380001ea7983 */ /* 0x000ea40000300800 */
[----:B------:R-:W2:Y:S02]  /*836d0*/  LDL.LU R235, [R1+0x263c] ;  /* 0x00263c0001eb7983 */ /* 0x000ea40000300800 */
[----:B------:R-:W3:Y:S01]  /*836e0*/  LDL.LU R236, [R1+0x2620] ;  /* 0x0026200001ec7983 */ /* 0x000ee20000300800 */
[----:B------:R-:W3:Y:S01]  /*836f0*/  LDL.LU R237, [R1+0x2624] ;  /* 0x0026240001ed7983 */ /* 0x000ee20000300800 */
[----:B------:R-:W3:Y:S02]  /*83700*/  LDL.LU R238, [R1+0x2628] ;  /* 0x0026280001ee7983 */ /* 0x000ee40000300800 */
[----:B------:R-:W3:Y:S01]  /*83710*/  LDL.LU R239, [R1+0x262c] ;  /* 0x00262c0001ef7983 */ /* 0x000ee20000300800 */
        /* <DEDUP_REMOVED lines=38> */
[----:B------:R1:W-:Y:S02]  /*83980*/  STL [R1+0xf8], R26 ;  /* 0x0000f81a01007387 */ /* 0x0003e40000100800 */
[----:B------:R-:W-:-:S02]  /*83990*/  IMAD.MOV.U32 R248, RZ, RZ, R27 ;  /* 0x000000fffff87224 */ /* 0x000fc400078e001b */
[C---:B-1----:R-:W-:Y:S08]  /*839a0*/  HMMA.1688.F32.TF32 R24, R8.reuse, R98, R20 ;  /* 0x000000620818723c */ /* 0x042ff00000081014 */
[C---:B------:R-:W-:Y:S01]  /*839b0*/  HMMA.1688.F32.TF32 R20, R8.reuse, R94, R224 ;  /* 0x0000005e0814723c */ /* 0x040fe200000810e0 */
[----:B------:R1:W-:Y:S07]  /*839c0*/  STL [R1+0x4650], R248 ;  /* 0x004650f801007387 */ /* 0x0003ee0000100800 */
[C---:B------:R-:W-:Y:S11]  /*839d0*/  HMMA.1688.F32.TF32 R16, R8.reuse, R86, R16 ;  /* 0x000000560810723c */ /* 0x040ff60000081010 */
[----:B------:R-:W-:Y:S04]  /*839e0*/  @!UPT UIADD3 URZ, URZ, URZ, URZ ;  /* 0x0000003f3f3ff290 */ /* 0x000fe8000fffe03f */
[----:B------:R-:W-:Y:S01]  /*839f0*/  STL.64 [R1+0xd0], R20 ;  /* 0x0000d01401007387 */ /* 0x000fe20000100a00 */
[----:B------:R-:W-:Y:S02]  /*83a00*/  STL.64 [R1+0xe0], R24 ;  /* 0x0000e01801007387 */ /* 0x000fe40000100a00 */
[----:B------:R-:W-:Y:S02]  /*83a10*/  STL.64 [R1+0xe8], R26 ;  /* 0x0000e81a01007387 */ /* 0x000fe40000100a00 */
[----:B------:R4:W-:Y:S02]  /*83a20*/  STL [R1+0xd8], R22 ;  /* 0x0000d81601007387 */ /* 0x0009e40000100800 */
[----:B-1----:R-:W-:Y:S02]  /*83a30*/  IMAD.MOV.U32 R248, RZ, RZ, R23 ;  /* 0x000000fffff87224 */ /* 0x002fe400078e0017 */
[----:B----4-:R-:W-:Y:S03]  /*83a40*/  HMMA.1688.F32.TF32 R20, R8, R90, R220 ;  /* 0x0000005a0814723c */ /* 0x010fe600000810dc */
[----:B------:R-:W-:Y:S01]  /*83a50*/  STL [R1+0x4654], R248 ;  /* 0x004654f801007387 */ /* 0x000fe20000100800 */
[----:B------:R-:W-:-:S02]  /*83a60*/  IMAD.MOV.U32 R249, RZ, RZ, R16 ;  /* 0x000000fffff97224 */ /* 0x000fc400078e0010 */
[----:B------:R-:W-:Y:S02]  /*83a70*/  IMAD.MOV.U32 R250, RZ, RZ, R17 ;  /* 0x000000fffffa7224 */ /* 0x000fe400078e0011 */
[----:B------:R-:W-:Y:S11]  /*83a80*/  IMAD.MOV.U32 R251, RZ, RZ, R18 ;  /* 0x000000fffffb7224 */ /* 0x000ff600078e0012 */
[----:B------:R-:W-:Y:S04]  /*83a90*/  @!UPT UIADD3 URZ, URZ, URZ, URZ ;  /* 0x0000003f3f3ff290 */ /* 0x000fe8000fffe03f */
[----:B------:R-:W-:Y:S01]  /*83aa0*/  STL.64 [R1+0xc0], R20 ;  /* 0x0000c01401007387 */ /* 0x000fe20000100a00 */
[----:B------:R-:W-:Y:S02]  /*83ab0*/  STL.64 [R1+0xc8], R22 ;  /* 0x0000c81601007387 */ /* 0x000fe40000100a00 */
[----:B------:R2:W-:Y:S02]  /*83ac0*/  STL [R1+0xbc], R19 ;  /* 0x0000bc1301007387 */ /* 0x0005e40000100800 */
[----:B------:R-:W-:Y:S01]  /*83ad0*/  STL [R1+0x4660], R251 ;  /* 0x004660fb01007387 */ /* 0x000fe20000100800 */
[----:B------:R-:W-:Y:S01]  /*83ae0*/  STL [R1+0x465c], R250 ;  /* 0x00465cfa01007387 */ /* 0x000fe20000100800 */
[----:B------:R-:W-:Y:S01]  /*83af0*/  STL [R1+0x4658], R249 ;  /* 0x004658f901007387 */ /* 0x000fe20000100800 */
[C---:B--2---:R-:W-:Y:S11]  /*83b00*/  HMMA.1688.F32.TF32 R16, R8.reuse, R82, R232 ;  /* 0x000000520810723c */ /* 0x044ff600000810e8 */
[----:B------:R-:W-:Y:S11]  /*83b10*/  @!UPT UIADD3 URZ, URZ, URZ, URZ ;  /* 0x0000003f3f3ff290 */ /* 0x000ff6000fffe03f */
[----:B------:R-:W-:Y:S01]  /*83b20*/  @!UPT UIADD3 URZ, URZ, URZ, URZ ;  /* 0x0000003f3f3ff290 */ /* 0x000fe2000fffe03f */
[----:B------:R-:W-:Y:S01]  /*83b30*/  STL.64 [R1+0xa0], R16 ;  /* 0x0000a01001007387 */ /* 0x000fe20000100a00 */
[----:B------:R3:W-:Y:S02]  /*83b40*/  STL [R1+0xa8], R18 ;  /* 0x0000a81201007387 */ /* 0x0007e40000100800 */
[----:B------:R-:W-:Y:S02]  /*83b50*/  IMAD.MOV.U32 R248, RZ, RZ, R19 ;  /* 0x000000fffff87224 */ /* 0x000fe400078e0013 */
[C---:B---3--:R-:W-:Y:S03]  /*83b60*/  HMMA.1688.F32.TF32 R16, R8.reuse, R78, R236 ;  /* 0x0000004e0810723c */ /* 0x048fe600000810ec */
[----:B------:R-:W-:Y:S11]  /*83b70*/  STL [R1+0x4664], R248 ;  /* 0x004664f801007387 */ /* 0x000ff60000100800 */
[----:B------:R-:W-:Y:S09]  /*83b80*/  @!UPT UIADD3 URZ, URZ, URZ, URZ ;  /* 0x0000003f3f3ff290 */ /* 0x000ff2000fffe03f */
[----:B------:R1:W-:Y:S01]  /*83b90*/  STL [R1+0x90], R16 ;  /* 0x0000901001007387 */ /* 0x0003e20000100800 */
[----:B------:R-:W2:Y:S02]  /*83ba0*/  LDL.LU R236, [R1+0x24b0] ;  /* 0x0024b00001ec7983 */ /* 0x000ea40000300800 */
[----:B------:R-:W2:Y:S02]  /*83bb0*/  LDL.LU R237, [R1+0x24b4] ;  /* 0x0024b40001ed7983 */ /* 0x000ea40000300800 */
[----:B------:R-:W2:Y:S01]  /*83bc0*/  LDL.LU R238, [R1+0x24b8] ;  /* 0x0024b80001ee7983 */ /* 0x000ea20000300800 */
[----:B------:R-:W2:Y:S01]  /*83bd0*/  LDL.LU R239, [R1+0x24bc] ;  /* 0x0024bc0001ef7983 */ /* 0x000ea20000300800 */
[----:B------:R-:W-:Y:S01]  /*83be0*/  MOV R251, R17 ;  /* 0x0000001100fb7202 */ /* 0x000fe20000000f00 */
[----:B------:R-:W-:Y:S02]  /*83bf0*/  IMAD.MOV.U32 R250, RZ, RZ, R18 ;  /* 0x000000fffffa7224 */ /* 0x000fe400078e0012 */
[----:B------:R-:W-:Y:S01]  /*83c00*/  IMAD.MOV.U32 R249, RZ, RZ, R19 ;  /* 0x000000fffff97224 */ /* 0x000fe200078e0013 */
[----:B-1----:R-:W3:Y:S01]  /*83c10*/  LDL.LU R16, [R1+0x24d0] ;  /* 0x0024d00001107983 */ /* 0x002ee20000300800 */
[----:B------:R-:W3:Y:S02]  /*83c20*/  LDL.LU R17, [R1+0x24d4] ;  /* 0x0024d40001117983 */ /* 0x000ee40000300800 */
[----:B------:R-:W3:Y:S02]  /*83c30*/  LDL.LU R18, [R1+0x24d8] ;  /* 0x0024d80001127983 */ /* 0x000ee40000300800 */
        /* <DEDUP_REMOVED lines=99> */
[----:B------:R-:W-:Y:S08]  /*84270*/  HMMA.1688.F32.TF32 R200, R8, R50, R200 ;  /* 0x0000003208c8723c */ /* 0x000ff000000810c8 */
[----:B------:R-:W-:Y:S01]  /*84280*/  HMMA.1688.F32.TF32 R196, R12, R46, R196 ;  /* 0x0000002e0cc4723c */ /* 0x000fe200000810c4 */
[----:B------:R-:W-:Y:S04]  /*84290*/  LDS R8, [R3+0x14380] ;  /* 0x0143800003087984 */ /* 0x000fe80000000800 */
[----:B------:R-:W-:Y:S04]  /*842a0*/  LDS R10, [R3+0x16380] ;  /* 0x01638000030a7984 */ /* 0x000fe80000000800 */
[----:B------:R-:W-:Y:S04]  /*842b0*/  LDS R9, [R4+0x14380] ;  /* 0x0143800004097984 */ /* 0x000fe80000000800 */
[----:B------:R-:W1:Y:S01]  /*842c0*/  LDS R11, [R4+0x16380] ;  /* 0x01638000040b7984 */ /* 0x000e620000000800 */
[----:B------:R-:W-:-:S03]  /*842d0*/  IMAD.MOV.U32 R248, RZ, RZ, R243 ;  /* 0x000000fffff87224 */ /* 0x000fc600078e00f3 */
[----:B------:R-:W-:Y:S01]  /*842e0*/  STL.64 [R1+0x80], R240 ;  /* 0x000080f001007387 */ /* 0x000fe20000100a00 */
[----:B------:R-:W-:Y:S02]  /*842f0*/  STL [R1+0x88], R242 ;  /* 0x000088f201007387 */ /* 0x000fe40000100800 */
[----:B------:R-:W-:Y:S01]  /*84300*/  STL.64 [R1+0x4670], R250 ;  /* 0x004670fa01007387 */ /* 0x000fe20000100a00 */
[----:B------:R-:W-:Y:S01]  /*84310*/  STL.64 [R1+0x4668], R248 ;  /* 0x004668f801007387 */ /* 0x000fe20000100a00 */
[----:B------:R-:W-:Y:S02]  /*84320*/  STL.64 [R1+0x70], R228 ;  /* 0x000070e401007387 */ /* 0x000fe40000100a00 */
[----:B------:R-:W-:Y:S01]  /*84330*/  STL.64 [R1+0x78], R230 ;  /* 0x000078e601007387 */ /* 0x000fe20000100a00 */
[----:B------:R-:W-:Y:S04]  /*84340*/  STL.64 [R1+0x60], R216 ;  /* 0x000060d801007387 */ /* 0x000fe80000100a00 */
        /* <DEDUP_REMOVED lines=52> */
[C---:B----4-:R-:W-:Y:S08]  /*84690*/  HMMA.1688.F32.TF32 R20, R12.reuse, R110, R232 ;  /* 0x0000006e0c14723c */ /* 0x050ff000000810e8 */
[C---:B------:R-:W-:Y:S01]  /*846a0*/  HMMA.1688.F32.TF32 R16, R12.reuse, R106, R236 ;  /* 0x0000006a0c10723c */ /* 0x040fe200000810ec */
[----:B------:R2:W-:Y:S01]  /*846b0*/  STL.64 [R1+0xa40], R28 ;  /* 0x000a401c01007387 */ /* 0x0005e20000100a00 */
[----:B------:R3:W-:Y:S05]  /*846c0*/  STL.64 [R1+0xa48], R30 ;  /* 0x000a481e01007387 */ /* 0x0007ea0000100a00 */
[----:B------:R2:W-:Y:S02]  /*846d0*/  STL.64 [R1+0xa30], R24 ;  /* 0x000a301801007387 */ /* 0x0005e40000100a00 */
[----:B------:R1:W-:Y:S01]  /*846e0*/  STL.64 [R1+0xa38], R26 ;  /* 0x000a381a01007387 */ /* 0x0003e20000100a00 */
[----:B------:R-:W4:Y:S05]  /*846f0*/  LDL.LU R220, [R1+0x23b0] ;  /* 0x0023b00001dc7983 */ /* 0x000f2a0000300800 */
[----:B------:R1:W-:Y:S02]  /*84700*/  STL.64 [R1+0xa20], R20 ;  /* 0x000a201401007387 */ /* 0x0003e40000100a00 */
[----:B------:R1:W-:Y:S06]  /*84710*/  STL.64 [R1+0xa28], R22 ;  /* 0x000a281601007387 */ /* 0x0003ec0000100a00 */
[----:B------:R1:W-:Y:S01]  /*84720*/  STL.64 [R1+0xa10], R16 ;  /* 0x000a101001007387 */ /* 0x0003e20000100a00 */
[----:B------:R1:W-:Y:S01]  /*84730*/  STL.64 [R1+0xa18], R18 ;  /* 0x000a181201007387 */ /* 0x0003e20000100a00 */
[----:B------:R-:W4:Y:S02]  /*84740*/  LDL.LU R221, [R1+0x23b4] ;  /* 0x0023b40001dd7983 */ /* 0x000f240000300800 */
[----:B------:R-:W4:Y:S02]  /*84750*/  LDL.LU R222, [R1+0x23b8] ;  /* 0x0023b80001de7983 */ /* 0x000f240000300800 */
[----:B------:R-:W4:Y:S01]  /*84760*/  LDL.LU R223, [R1+0x23bc] ;  /* 0x0023bc0001df7983 */ /* 0x000f220000300800 */
[----:B------:R-:W4:Y:S01]  /*84770*/  LDL.LU R224, [R1+0x23c0] ;  /* 0x0023c00001e07983 */ /* 0x000f220000300800 */
[----:B------:R-:W4:Y:S02]  /*84780*/  LDL.LU R225, [R1+0x23c4] ;  /* 0x0023c40001e17983 */ /* 0x000f240000300800 */
[----:B------:R-:W4:Y:S02]  /*84790*/  LDL.LU R226, [R1+0x23c8] ;  /* 0x0023c80001e27983 */ /* 0x000f240000300800 */
[----:B------:R-:W4:Y:S01]  /*847a0*/  LDL.LU R227, [R1+0x23cc] ;  /* 0x0023cc0001e37983 */ /* 0x000f220000300800 */
        /* <DEDUP_REMOVED lines=128> */
[C---:B------:R-:W-:Y:S01]  /*84fb0*/  HMMA.1688.F32.TF32 R16, R8.reuse, R158, R16 ;  /* 0x0000009e0810723c */ /* 0x040fe20000081010 */
[----:B------:R-:W-:Y:S01]  /*84fc0*/  STL.64 [R1+0x930], R28 ;  /* 0x0009301c01007387 */ /* 0x000fe20000100a00 */
[----:B------:R-:W-:Y:S02]  /*84fd0*/  STL.64 [R1+0x938], R30 ;  /* 0x0009381e01007387 */ /* 0x000fe40000100a00 */
[----:B------:R-:W-:Y:S03]  /*84fe0*/  STL.64 [R1+0x47a0], R34 ;  /* 0x0047a02201007387 */ /* 0x000fe60000100a00 */
[----:B------:R-:W-:Y:S01]  /*84ff0*/  STL.64 [R1+0x920], R24 ;  /* 0x0009201801007387 */ /* 0x000fe20000100a00 */
[----:B------:R-:W-:Y:S01]  /*85000*/  STL.64 [R1+0x928], R26 ;  /* 0x0009281a01007387 */ /* 0x000fe20000100a00 */
[----:B------:R-:W-:Y:S06]  /*85010*/  STL.64 [R1+0x4798], R32 ;  /* 0x0047982001007387 */ /* 0x000fec0000100a00 */
[----:B------:R-:W-:Y:S02]  /*85020*/  STL.64 [R1+0x910], R20 ;  /* 0x0009101401007387 */ /* 0x000fe40000100a00 */
[----:B------:R-:W-:Y:S01]  /*85030*/  STL.64 [R1+0x918], R22 ;  /* 0x0009181601007387 */ /* 0x000fe20000100a00 */
[----:B------:R-:W-:Y:S01]  /*85040*/  STL.64 [R1+0x4790], R158 ;  /* 0x0047909e01007387 */ /* 0x000fe20000100a00 */
[----:B------:R-:W-:Y:S04]  /*85050*/  STL.64 [R1+0x4788], R156 ;  /* 0x0047889c01007387 */ /* 0x000fe80000100a00 */
        /* <DEDUP_REMOVED lines=113> */
[----:B--2---:R-:W2:Y:S02]  /*85770*/  LDL.LU R16, [R1+0x19a0] ;  /* 0x0019a00001107983 */ /* 0x004ea40000300800 */
[----:B------:R-:W2:Y:S02]  /*85780*/  LDL.LU R17, [R1+0x19a4] ;  /* 0x0019a40001117983 */ /* 0x000ea40000300800 */
[----:B---3--:R-:W2:Y:S01]  /*85790*/  LDL.LU R18, [R1+0x19a8] ;  /* 0x0019a80001127983 */ /* 0x008ea20000300800 */
[----:B------:R-:W2:Y:S01]  /*857a0*/  LDL.LU R19, [R1+0x19ac] ;  /* 0x0019ac0001137983 */ /* 0x000ea20000300800 */
[----:B------:R-:W3:Y:S02]  /*857b0*/  LDL.LU R236, [R1+0x21f0] ;  /* 0x0021f00001ec7983 */ /* 0x000ee40000300800 */
[----:B------:R-:W3:Y:S02]  /*857c0*/  LDL.LU R237, [R1+0x21f4] ;  /* 0x0021f40001ed7983 */ /* 0x000ee40000300800 */
[----:B------:R-:W3:Y:S01]  /*857d0*/  LDL.LU R238, [R1+0x21f8] ;  /* 0x0021f80001ee7983 */ /* 0x000ee20000300800 */
[----:B------:R-:W3:Y:S01]  /*857e0*/  LDL.LU R239, [R1+0x21fc] ;  /* 0x0021fc0001ef7983 */ /* 0x000ee20000300800 */
[----:B------:R-:W-:Y:S02]  /*857f0*/  STL.64 [R1+0x4770], R122 ;  /* 0x0047707a01007387 */ /* 0x000fe40000100a00 */
[----:B------:R1:W-:Y:S01]  /*85800*/  STL.64 [R1+0x4768], R120 ;  /* 0x0047687801007387 */ /* 0x0003e20000100a00 */
[C---:B----4-:R-:W-:Y:S08]  /*85810*/  HMMA.1688.F32.TF32 R32, R8.reuse, R118, R248 ;  /* 0x000000760820723c */ /* 0x050ff000000810f8 */
[C---:B------:R-:W-:Y:S08]  /*85820*/  HMMA.1688.F32.TF32 R152, R8.reuse, R150, R240 ;  /* 0x000000960898723c */ /* 0x040ff000000810f0 */
        /* <DEDUP_REMOVED lines=9> */
[C---:B----4-:R-:W-:Y:S01]  /*858c0*/  HMMA.1688.F32.TF32 R120, R8.reuse, R134, R212 ;  /* 0x000000860878723c */ /* 0x050fe200000810d4 */
        /* <DEDUP_REMOVED lines=35> */
[C---:B------:R-:W-:Y:S08]  /*85b00*/  HMMA.1688.F32.TF32 R24, R8.reuse, R66, R24 ;  /* 0x000000420818723c */ /* 0x040ff00000081018 */
[C---:B-1----:R-:W-:Y:S08]  /*85b10*/  HMMA.1688.F32.TF32 R152, R8.reuse, R82, R168 ;  /* 0x000000520898723c */ /* 0x042ff000000810a8 */
[C---:B----4-:R-:W-:Y:S01]  /*85b20*/  HMMA.1688.F32.TF32 R120, R8.reuse, R78, R164 ;  /* 0x0000004e0878723c */ /* 0x050fe200000810a4 */
[----:B------:R-:W-:Y:S01]  /*85b30*/  STL.64 [R1+0x7e0], R32 ;  /* 0x0007e02001007387 */ /* 0x000fe20000100a00 */
[----:B------:R1:W-:Y:S06]  /*85b40*/  STL.64 [R1+0x7e8], R34 ;  /* 0x0007e82201007387 */ /* 0x0003ec0000100a00 */
[C---:B------:R-:W-:Y:S08]  /*85b50*/  HMMA.1688.F32.TF32 R20, R8.reuse, R62, R20 ;  /* 0x0000003e0814723c */ /* 0x040ff00000081014 */
[C---:B-1----:R-:W-:Y:S01]  /*85b60*/  HMMA.1688.F32.TF32 R32, R8.reuse, R74, R160 ;  /* 0x0000004a0820723c */ /* 0x042fe200000810a0 */
[----:B------:R-:W-:Y:S01]  /*85b70*/  STL.64 [R1+0x7d0], R152 ;  /* 0x0007d09801007387 */ /* 0x000fe20000100a00 */
[----:B------:R-:W-:Y:S05]  /*85b80*/  STL.64 [R1+0x7d8], R154 ;  /* 0x0007d89a01007387 */ /* 0x000fea0000100a00 */
[----:B------:R-:W-:Y:S02]  /*85b90*/  STL.64 [R1+0x7c0], R120 ;  /* 0x0007c07801007387 */ /* 0x000fe40000100a00 */
[----:B------:R-:W-:Y:S11]  /*85ba0*/  STL.64 [R1+0x7c8], R122 ;  /* 0x0007c87a01007387 */ /* 0x000ff60000100a00 */
[----:B------:R-:W-:Y:S03]  /*85bb0*/  @!UPT UIADD3 URZ, URZ, URZ, URZ ;  /* 0x0000003f3f3ff290 */ /* 0x000fe6000fffe03f */
        /* <DEDUP_REMOVED lines=9> */
[C---:B----4-:R-:W-:Y:S08]  /*85c50*/  HMMA.1688.F32.TF32 R24, R8.reuse, R54, R220 ;  /* 0x000000360818723c */ /* 0x050ff000000810dc */
        /* <DEDUP_REMOVED lines=14> */
[----:B------:R-:W2:Y:S01]  /*85d40*/  LDL.LU R232, [R1+0x13c0] ;  /* 0x0013c00001e87983 */ /* 0x000ea20000300800 */
[C---:B---3--:R-:W-:Y:S11]  /*85d50*/  HMMA.1688.F32.TF32 R16, R12.reuse, R42, R236 ;  /* 0x0000002a0c10723c */ /* 0x048ff600000810ec */
[----:B------:R-:W-:Y:S11]  /*85d60*/  @!UPT UIADD3 URZ, URZ, URZ, URZ ;  /* 0x0000003f3f3ff290 */ /* 0x000ff6000fffe03f */
[----:B------:R-:W-:Y:S01]  /*85d70*/  @!UPT UIADD3 URZ, URZ, URZ, URZ ;  /* 0x0000003f3f3ff290 */ /* 0x000fe2000fffe03f */
[----:B------:R3:W-:Y:S01]  /*85d80*/  STL.64 [R1+0x750], R16 ;  /* 0x0007501001007387 */ /* 0x0007e20000100a00 */
[----:B------:R4:W-:Y:S02]  /*85d90*/  STL.64 [R1+0x758], R18 ;  /* 0x0007581201007387 */ /* 0x0009e40000100a00 */
[----:B------:R-:W2:Y:S02]  /*85da0*/  LDL.LU R233, [R1+0x13c4] ;  /* 0x0013c40001e97983 */ /* 0x000ea40000300800 */
[----:B------:R-:W2:Y:S01]  /*85db0*/  LDL.LU R234, [R1+0x13c8] ;  /* 0x0013c80001ea7983 */ /* 0x000ea20000300800 */
[----:B------:R-:W2:Y:S04]  /*85dc0*/  LDL.LU R235, [R1+0x13cc] ;  /* 0x0013cc0001eb7983 */ /* 0x000ea80000300800 */
        /* <DEDUP_REMOVED lines=120> */
[C---:B--2---:R-:W-:Y:S11]  /*86550*/  HMMA.1688.F32.TF32 R32, R12.reuse, R38, R32 ;  /* 0x000000260c20723c */ /* 0x044ff60000081020 */
[----:B------:R-:W-:Y:S11]  /*86560*/  @!UPT UIADD3 URZ, URZ, URZ, URZ ;  /* 0x0000003f3f3ff290 */ /* 0x000ff6000fffe03f */
[----:B------:R-:W-:Y:S01]  /*86570*/  @!UPT UIADD3 URZ, URZ, URZ, URZ ;  /* 0x0000003f3f3ff290 */ /* 0x000fe2000fffe03f */
[----:B------:R-:W-:Y:S01]  /*86580*/  STL.64 [R1+0x740], R32 ;  /* 0x0007402001007387 */ /* 0x000fe20000100a00 */
[----:B------:R2:W-:Y:S03]  /*86590*/  STL.64 [R1+0x748], R34 ;  /* 0x0007482201007387 */ /* 0x0005e60000100a00 */
[----:B--2---:R-:W2:Y:S01]  /*865a0*/  LDL.LU.64 R34, [R1+0x47a0] ;  /* 0x0047a00001227983 */ /* 0x004ea20000300a00 */
[----:B------:R-:W3:Y:S01]  /*865b0*/  LDL.LU.64 R32, [R1+0x4798] ;  /* 0x0047980001207983 */ /* 0x000ee20000300a00 */
[C---:B--2---:R-:W-:Y:S11]  /*865c0*/  HMMA.1688.F32.TF32 R156, R12.reuse, R34, R156 ;  /* 0x000000220c9c723c */ /* 0x044ff6000008109c */
[----:B------:R-:W-:Y:S11]  /*865d0*/  @!UPT UIADD3 URZ, URZ, URZ, URZ ;  /* 0x0000003f3f3ff290 */ /* 0x000ff6000fffe03f */
[----:B------:R-:W-:Y:S01]  /*865e0*/  @!UPT UIADD3 URZ, URZ, URZ, URZ ;  /* 0x0000003f3f3ff290 */ /* 0x000fe2000fffe03f */
[----:B------:R-:W-:Y:S01]  /*865f0*/  STL.64 [R1+0x730], R156 ;  /* 0x0007309c01007387 */ /* 0x000fe20000100a00 */
[----:B------:R2:W-:Y:S03]  /*86600*/  STL.64 [R1+0x738], R158 ;  /* 0x0007389e01007387 */ /* 0x0005e60000100a00 */
[----:B--2---:R-:W3:Y:S01]  /*86610*/  LDL.LU.64 R158, [R1+0x4790] ;  /* 0x00479000019e7983 */ /* 0x004ee20000300a00 */
[----:B------:R-:W2:Y:S01]  /*86620*/  LDL.LU.64 R156, [R1+0x4788] ;  /* 0x00478800019c7983 */ /* 0x000ea20000300a00 */
[C---:B---3--:R-:W-:Y:S11]  /*86630*/  HMMA.1688.F32.TF32 R152, R12.reuse, R158, R152 ;  /* 0x0000009e0c98723c */ /* 0x048ff60000081098 */
[----:B------:R-:W-:Y:S11]  /*86640*/  @!UPT UIADD3 URZ, URZ, URZ, URZ ;  /* 0x0000003f3f3ff290 */ /* 0x000ff6000fffe03f */
[----:B------:R-:W-:Y:S01]  /*86650*/  @!UPT UIADD3 URZ, URZ, URZ, URZ ;  /* 0x0000003f3f3ff290 */ /* 0x000fe2000fffe03f */
[----:B------:R-:W-:Y:S01]  /*86660*/  STL.64 [R1+0x720], R152 ;  /* 0x0007209801007387 */ /* 0x000fe20000100a00 */
[----:B------:R3:W-:Y:S03]  /*86670*/  STL.64 [R1+0x728], R154 ;  /* 0x0007289a01007387 */ /* 0x0007e60000100a00 */
[----:B---3--:R-:W3:Y:S01]  /*86680*/  LDL.LU.64 R154, [R1+0x4780] ;  /* 0x00478000019a7983 */ /* 0x008ee20000300a00 */
        /* <DEDUP_REMOVED lines=30> */
[----:B------:R-:W-:Y:S01]  /*86870*/  STL.64 [R1+0x700], R248 ;  /* 0x000700f801007387 */ /* 0x000fe20000100a00 */
[----:B------:R3:W-:Y:S02]  /*86880*/  STL.64 [R1+0x708], R250 ;  /* 0x000708fa01007387 */ /* 0x0007e40000100a00 */
[C---:B---3--:R-:W-:Y:S08]  /*86890*/  HMMA.1688.F32.TF32 R248, R12.reuse, R118, R240 ;  /* 0x000000760cf8723c */ /* 0x048ff000000810f0 */
[C---:B------:R-:W-:Y:S11]  /*868a0*/  HMMA.1688.F32.TF32 R240, R12.reuse, R150, R244 ;  /* 0x000000960cf0723c */ /* 0x040ff600000810f4 */
[----:B------:R-:W-:Y:S04]  /*868b0*/  @!UPT UIADD3 URZ, URZ, URZ, URZ ;  /* 0x0000003f3f3ff290 */ /* 0x000fe8000fffe03f */
[----:B------:R-:W-:Y:S01]  /*868c0*/  STL.64 [R1+0x6f0], R248 ;  /* 0x0006f0f801007387 */ /* 0x000fe20000100a00 */
[----:B------:R-:W-:Y:S07]  /*868d0*/  STL.64 [R1+0x6f8], R250 ;  /* 0x0006f8fa01007387 */ /* 0x000fee0000100a00 */
        /* <DEDUP_REMOVED lines=44> */
[C---:B---3--:R-:W-:Y:S08]  /*86ba0*/  HMMA.1688.F32.TF32 R28, R12.reuse, R62, R224 ;  /* 0x0000003e0c1c723c */ /* 0x048ff000000810e0 */
[C---:B----4-:R-:W-:Y:S08]  /*86bb0*/  HMMA.1688.F32.TF32 R24, R12.reuse, R58, R220 ;  /* 0x0000003a0c18723c */ /* 0x050ff000000810dc */
[C---:B-1----:R-:W-:Y:S08]  /*86bc0*/  HMMA.1688.F32.TF32 R20, R12.reuse, R54, R16 ;  /* 0x000000360c14723c */ /* 0x042ff00000081010 */
[----:B------:R-:W-:Y:S08]  /*86bd0*/  HMMA.1688.F32.TF32 R16, R12, R50, R232 ;  /* 0x000000320c10723c */ /* 0x000ff000000810e8 */
[C---:B------:R-:W-:Y:S01]  /*86be0*/  HMMA.1688.F32.TF32 R12, R8.reuse, R46, R236 ;  /* 0x0000002e080c723c */ /* 0x040fe200000810ec */
[----:B------:R-:W-:Y:S01]  /*86bf0*/  STL.64 [R1+0x5a0], R28 ;  /* 0x0005a01c01007387 */ /* 0x000fe20000100a00 */
[----:B------:R-:W-:Y:S02]  /*86c00*/  STL.64 [R1+0x5a8], R30 ;  /* 0x0005a81e01007387 */ /* 0x000fe40000100a00 */
[----:B------:R-:W-:Y:S02]  /*86c10*/  STL.64 [R1+0x590], R24 ;  /* 0x0005901801007387 */ /* 0x000fe40000100a00 */
[----:B------:R-:W-:Y:S01]  /*86c20*/  STL.64 [R1+0x598], R26 ;  /* 0x0005981a01007387 */ /* 0x000fe20000100a00 */
[----:B------:R-:W-:Y:S01]  /*86c30*/  STL.64 [R1+0x580], R20 ;  /* 0x0005801401007387 */ /* 0x000fe20000100a00 */
[----:B------:R-:W-:Y:S02]  /*86c40*/  STL.64 [R1+0x588], R22 ;  /* 0x0005881601007387 */ /* 0x000fe40000100a00 */
[----:B------:R-:W3:Y:S05]  /*86c50*/  LDL.LU R232, [R1+0x1e80] ;  /* 0x001e800001e87983 */ /* 0x000eea0000300800 */
[----:B------:R1:W-:Y:S01]  /*86c60*/  STL.64 [R1+0x170], R16 ;  /* 0x0001701001007387 */ /* 0x0003e20000100a00 */
[----:B------:R4:W-:Y:S07]  /*86c70*/  STL.64 [R1+0x178], R18 ;  /* 0x0001781201007387 */ /* 0x0009ee0000100a00 */
[----:B------:R2:W-:Y:S02]  /*86c80*/  STL.64 [R1+0x160], R12 ;  /* 0x0001600c01007387 */ /* 0x0005e40000100a00 */
[----:B------:R2:W-:Y:S02]  /*86c90*/  STL.64 [R1+0x168], R14 ;  /* 0x0001680e01007387 */ /* 0x0005e40000100a00 */
[----:B------:R-:W3:Y:S01]  /*86ca0*/  LDL.LU R233, [R1+0x1e84] ;  /* 0x001e840001e97983 */ /* 0x000ee20000300800 */
[----:B------:R-:W3:Y:S01]  /*86cb0*/  LDL.LU R234, [R1+0x1e88] ;  /* 0x001e880001ea7983 */ /* 0x000ee20000300800 */
[----:B------:R-:W3:Y:S03]  /*86cc0*/  LDL.LU R235, [R1+0x1e8c] ;  /* 0x001e8c0001eb7983 */ /* 0x000ee60000300800 */
[----:B-1----:R-:W3:Y:S01]  /*86cd0*/  LDL.LU R16, [R1+0x1e90] ;  /* 0x001e900001107983 */ /* 0x002ee20000300800 */
[----:B------:R-:W3:Y:S02]  /*86ce0*/  LDL.LU R17, [R1+0x1e94] ;  /* 0x001e940001117983 */ /* 0x000ee40000300800 */
[----:B----4-:R-:W3:Y:S02]  /*86cf0*/  LDL.LU R18, [R1+0x1e98] ;  /* 0x001e980001127983 */ /* 0x010ee40000300800 */
[----:B------:R-:W3:Y:S01]  /*86d00*/  LDL.LU R19, [R1+0x1e9c] ;  /* 0x001e9c0001137983 */ /* 0x000ee20000300800 */
[----:B------:R-:W4:Y:S01]  /*86d10*/  LDL.LU R220, [R1+0x1ea0] ;  /* 0x001ea00001dc7983 */ /* 0x000f220000300800 */
[----:B------:R-:W4:Y:S02]  /*86d20*/  LDL.LU R221, [R1+0x1ea4] ;  /* 0x001ea40001dd7983 */ /* 0x000f240000300800 */
[----:B------:R-:W4:Y:S02]  /*86d30*/  LDL.LU R222, [R1+0x1ea8] ;  /* 0x001ea80001de7983 */ /* 0x000f240000300800 */
[----:B------:R-:W4:Y:S01]  /*86d40*/  LDL.LU R223, [R1+0x1eac] ;  /* 0x001eac0001df7983 */ /* 0x000f220000300800 */
        /* <DEDUP_REMOVED lines=66> */
[----:B------:R-:W2:Y:S02]  /*87170*/  LDL.LU R14, [R1+0x2018] ;  /* 0x00201800010e7983 */ /* 0x000ea40000300800 */
[----:B------:R-:W2:Y:S01]  /*87180*/  LDL.LU R15, [R1+0x201c] ;  /* 0x00201c00010f7983 */ /* 0x000ea20000300800 */
        /* <DEDUP_REMOVED lines=29> */
[C---:B---3--:R-:W-:Y:S11]  /*87360*/  HMMA.1688.F32.TF32 R248, R8.reuse, R38, R248 ;  /* 0x0000002608f8723c */ /* 0x048ff600000810f8 */
[----:B------:R-:W-:Y:S04]  /*87370*/  @!UPT UIADD3 URZ, URZ, URZ, URZ ;  /* 0x0000003f3f3ff290 */ /* 0x000fe8000fffe03f */
[----:B------:R-:W-:Y:S01]  /*87380*/  STL.64 [R1+0x570], R12 ;  /* 0x0005700c01007387 */ /* 0x000fe20000100a00 */
[----:B------:R4:W-:Y:S02]  /*87390*/  STL.64 [R1+0x578], R14 ;  /* 0x0005780e01007387 */ /* 0x0009e40000100a00 */
[C---:B----4-:R-:W-:Y:S08]  /*873a0*/  HMMA.1688.F32.TF32 R12, R8.reuse, R34, R240 ;  /* 0x00000022080c723c */ /* 0x050ff000000810f0 */
[C---:B------:R-:W-:Y:S01]  /*873b0*/  HMMA.1688.F32.TF32 R240, R8.reuse, R158, R244 ;  /* 0x0000009e08f0723c */ /* 0x040fe200000810f4 */
[----:B------:R-:W-:Y:S01]  /*873c0*/  STL.64 [R1+0x560], R248 ;  /* 0x000560f801007387 */ /* 0x000fe20000100a00 */
[----:B------:R-:W-:Y:S06]  /*873d0*/  STL.64 [R1+0x568], R250 ;  /* 0x000568fa01007387 */ /* 0x000fec0000100a00 */
        /* <DEDUP_REMOVED lines=59> */
[----:B------:R1:W-:Y:S07]  /*87790*/  STL.64 [R1+0x428], R22 ;  /* 0x0004281601007387 */ /* 0x0003ee0000100a00 */
[----:B------:R-:W-:Y:S02]  /*877a0*/  STL.64 [R1+0x410], R24 ;  /* 0x0004101801007387 */ /* 0x000fe40000100a00 */
[----:B------:R-:W-:Y:S01]  /*877b0*/  STL.64 [R1+0x418], R26 ;  /* 0x0004181a01007387 */ /* 0x000fe20000100a00 */
[C---:B-1----:R-:W-:Y:S08]  /*877c0*/  HMMA.1688.F32.TF32 R20, R8.reuse, R74, R16 ;  /* 0x0000004a0814723c */ /* 0x042ff00000081010 */
[C---:B------:R-:W-:Y:S01]  /*877d0*/  HMMA.1688.F32.TF32 R16, R8.reuse, R70, R232 ;  /* 0x000000460810723c */ /* 0x040fe200000810e8 */
[----:B------:R-:W-:Y:S01]  /*877e0*/  STL.64 [R1+0x400], R12 ;  /* 0x0004000c01007387 */ /* 0x000fe20000100a00 */
[----:B------:R1:W-:Y:S06]  /*877f0*/  STL.64 [R1+0x408], R14 ;  /* 0x0004080e01007387 */ /* 0x0003ec0000100a00 */
[C---:B-1----:R-:W-:Y:S07]  /*87800*/  HMMA.1688.F32.TF32 R12, R8.reuse, R66, R236 ;  /* 0x00000042080c723c */ /* 0x042fee00000810ec */
        /* <DEDUP_REMOVED lines=10> */
[----:B-1----:R-:W2:Y:S02]  /*878b0*/  LDL.LU R16, [R1+0x1d00] ;  /* 0x001d000001107983 */ /* 0x002ea40000300800 */
[----:B------:R-:W2:Y:S02]  /*878c0*/  LDL.LU R17, [R1+0x1d04] ;  /* 0x001d040001117983 */ /* 0x000ea40000300800 */
[----:B---3--:R-:W2:Y:S01]  /*878d0*/  LDL.LU R18, [R1+0x1d08] ;  /* 0x001d080001127983 */ /* 0x008ea20000300800 */
[----:B------:R-:W2:Y:S01]  /*878e0*/  LDL.LU R19, [R1+0x1d0c] ;  /* 0x001d0c0001137983 */ /* 0x000ea20000300800 */
[----:B------:R-:W3:Y:S02]  /*878f0*/  LDL.LU R220, [R1+0x1d10] ;  /* 0x001d100001dc7983 */ /* 0x000ee40000300800 */
[----:B------:R-:W3:Y:S02]  /*87900*/  LDL.LU R221, [R1+0x1d14] ;  /* 0x001d140001dd7983 */ /* 0x000ee40000300800 */
[----:B------:R-:W3:Y:S01]  /*87910*/  LDL.LU R222, [R1+0x1d18] ;  /* 0x001d180001de7983 */ /* 0x000ee20000300800 */
[----:B------:R-:W3:Y:S01]  /*87920*/  LDL.LU R223, [R1+0x1d1c] ;  /* 0x001d1c0001df7983 */ /* 0x000ee20000300800 */
        /* <DEDUP_REMOVED lines=60> */
[----:B----4-:R-:W4:Y:S02]  /*87cf0*/  LDL.LU R12, [R1+0x1e60] ;  /* 0x001e6000010c7983 */ /* 0x010f240000300800 */
[----:B------:R-:W4:Y:S02]  /*87d00*/  LDL.LU R13, [R1+0x1e64] ;  /* 0x001e6400010d7983 */ /* 0x000f240000300800 */
[----:B------:R-:W4:Y:S01]  /*87d10*/  LDL.LU R14, [R1+0x1e68] ;  /* 0x001e6800010e7983 */ /* 0x000f220000300800 */
[----:B------:R-:W4:Y:S01]  /*87d20*/  LDL.LU R15, [R1+0x1e6c] ;  /* 0x001e6c00010f7983 */ /* 0x000f220000300800 */
        /* <DEDUP_REMOVED lines=32> */
[C---:B----4-:R-:W-:Y:S08]  /*87f30*/  HMMA.1688.F32.TF32 R12, R8.reuse, R62, R12 ;  /* 0x0000003e080c723c */ /* 0x050ff0000008100c */
[C---:B--2---:R-:W-:Y:S08]  /*87f40*/  HMMA.1688.F32.TF32 R248, R8.reuse, R58, R248 ;  /* 0x0000003a08f8723c */ /* 0x044ff000000810f8 */
[C---:B---3--:R-:W-:Y:S07]  /*87f50*/  HMMA.1688.F32.TF32 R240, R8.reuse, R54, R240 ;  /* 0x0000003608f0723c */ /* 0x048fee00000810f0 */
[----:B------:R-:W-:Y:S01]  /*87f60*/  STL.64 [R1+0x3c0], R12 ;  /* 0x0003c00c01007387 */ /* 0x000fe20000100a00 */
[----:B------:R1:W-:Y:S02]  /*87f70*/  STL.64 [R1+0x3c8], R14 ;  /* 0x0003c80e01007387 */ /* 0x0003e40000100a00 */
[----:B-1----:R-:W-:Y:S08]  /*87f80*/  HMMA.1688.F32.TF32 R12, R8, R50, R244 ;  /* 0x00000032080c723c */ /* 0x002ff000000810f4 */
[C---:B------:R-:W-:Y:S01]  /*87f90*/  HMMA.1688.F32.TF32 R8, R228.reuse, R46, R216 ;  /* 0x0000002ee408723c */ /* 0x040fe200000810d8 */
[----:B------:R-:W-:Y:S01]  /*87fa0*/  STL.64 [R1+0x3b0], R248 ;  /* 0x0003b0f801007387 */ /* 0x000fe20000100a00 */
[----:B------:R-:W-:Y:S03]  /*87fb0*/  STL.64 [R1+0x3b8], R250 ;  /* 0x0003b8fa01007387 */ /* 0x000fe60000100a00 */
[----:B------:R-:W-:Y:S01]  /*87fc0*/  STL.64 [R1+0x3a0], R240 ;  /* 0x0003a0f001007387 */ /* 0x000fe20000100a00 */
[----:B------:R-:W-:Y:S02]  /*87fd0*/  STL.64 [R1+0x3a8], R242 ;  /* 0x0003a8f201007387 */ /* 0x000fe40000100a00 */
[C---:B------:R-:W-:Y:S08]  /*87fe0*/  HMMA.1688.F32.TF32 R208, R228.reuse, R38, R208 ;  /* 0x00000026e4d0723c */ /* 0x040ff000000810d0 */
[C---:B------:R-:W-:Y:S08]  /*87ff0*/  HMMA.1688.F32.TF32 R196, R228.reuse, R154, R196 ;  /* 0x0000009ae4c4723c */ /* 0x040ff000000810c4 */
[C---:B------:R-:W-:Y:S08]  /*88000*/  HMMA.1688.F32.TF32 R184, R228.reuse, R150, R184 ;  /* 0x00000096e4b8723c */ /* 0x040ff000000810b8 */
[C---:B------:R-:W-:Y:S08]  /*88010*/  HMMA.1688.F32.TF32 R172, R228.reuse, R138, R172 ;  /* 0x0000008ae4ac723c */ /* 0x040ff000000810ac */
[C---:B------:R-:W-:Y:S08]  /*88020*/  HMMA.1688.F32.TF32 R160, R228.reuse, R126, R160 ;  /* 0x0000007ee4a0723c */ /* 0x040ff000000810a0 */
        /* <DEDUP_REMOVED lines=9> */
[----:B------:R2:W-:Y:S02]  /*880c0*/  STL.64 [R1+0x148], R10 ;  /* 0x0001480a01007387 */ /* 0x0005e40000100a00 */
[C---:B--2---:R-:W-:Y:S08]  /*880d0*/  HMMA.1688.F32.TF32 R8, R228.reuse, R42, R212 ;  /* 0x0000002ae408723c */ /* 0x044ff000000810d4 */
[C---:B------:R-:W-:Y:S11]  /*880e0*/  HMMA.1688.F32.TF32 R12, R228.reuse, R34, R204 ;  /* 0x00000022e40c723c */ /* 0x040ff600000810cc */
[----:B------:R-:W-:Y:S04]  /*880f0*/  @!UPT UIADD3 URZ, URZ, URZ, URZ ;  /* 0x0000003f3f3ff290 */ /* 0x000fe8000fffe03f */
[----:B------:R-:W-:Y:S01]  /*88100*/  STL.64 [R1+0x390], R8 ;  /* 0x0003900801007387 */ /* 0x000fe20000100a00 */
[----:B------:R2:W-:Y:S02]  /*88110*/  STL.64 [R1+0x398], R10 ;  /* 0x0003980a01007387 */ /* 0x0005e40000100a00 */
[C---:B--2---:R-:W-:Y:S01]  /*88120*/  HMMA.1688.F32.TF32 R8, R228.reuse, R158, R200 ;  /* 0x0000009ee408723c */ /* 0x044fe200000810c8 */
[----:B------:R-:W-:Y:S01]  /*88130*/  STL.64 [R1+0x380], R208 ;  /* 0x000380d001007387 */ /* 0x000fe20000100a00 */
[----:B------:R-:W-:Y:S03]  /*88140*/  STL.64 [R1+0x388], R210 ;  /* 0x000388d201007387 */ /* 0x000fe60000100a00 */
[----:B------:R-:W-:Y:S02]  /*88150*/  STL.64 [R1+0x370], R12 ;  /* 0x0003700c01007387 */ /* 0x000fe40000100a00 */
[----:B------:R2:W-:Y:S02]  /*88160*/  STL.64 [R1+0x378], R14 ;  /* 0x0003780e01007387 */ /* 0x0005e40000100a00 */
[C---:B--2---:R-:W-:Y:S11]  /*88170*/  HMMA.1688.F32.TF32 R12, R228.reuse, R122, R192 ;  /* 0x0000007ae40c723c */ /* 0x044ff600000810c0 */
[----:B------:R-:W-:Y:S03]  /*88180*/  @!UPT UIADD3 URZ, URZ, URZ, URZ ;  /* 0x0000003f3f3ff290 */ /* 0x000fe6000fffe03f */
[----:B------:R-:W-:Y:S01]  /*88190*/  STL.64 [R1+0x360], R8 ;  /* 0x0003600801007387 */ /* 0x000fe20000100a00 */
[----:B------:R2:W-:Y:S02]  /*881a0*/  STL.64 [R1+0x368], R10 ;  /* 0x0003680a01007387 */ /* 0x0005e40000100a00 */
[C---:B--2---:R-:W-:Y:S01]  /*881b0*/  HMMA.1688.F32.TF32 R8, R228.reuse, R118, R188 ;  /* 0x00000076e408723c */ /* 0x044fe200000810bc */
[----:B------:R-:W-:Y:S01]  /*881c0*/  STL.64 [R1+0x350], R196 ;  /* 0x000350c401007387 */ /* 0x000fe20000100a00 */
[----:B------:R-:W-:Y:S04]  /*881d0*/  STL.64 [R1+0x358], R198 ;  /* 0x000358c601007387 */ /* 0x000fe80000100a00 */
[----:B------:R-:W-:Y:S02]  /*881e0*/  STL.64 [R1+0x340], R12 ;  /* 0x0003400c01007387 */ /* 0x000fe40000100a00 */
[----:B------:R2:W-:Y:S02]  /*881f0*/  STL.64 [R1+0x348], R14 ;  /* 0x0003480e01007387 */ /* 0x0005e40000100a00 */
[C---:B--2---:R-:W-:Y:S11]  /*88200*/  HMMA.1688.F32.TF32 R12, R228.reuse, R146, R180 ;  /* 0x00000092e40c723c */ /* 0x044ff600000810b4 */
[----:B------:R-:W-:Y:S02]  /*88210*/  @!UPT UIADD3 URZ, URZ, URZ, URZ ;  /* 0x0000003f3f3ff290 */ /* 0x000fe4000fffe03f */
[----:B------:R-:W-:Y:S01]  /*88220*/  STL.64 [R1+0x330], R8 ;  /* 0x0003300801007387 */ /* 0x000fe20000100a00 */
[----:B------:R2:W-:Y:S02]  /*88230*/  STL.64 [R1+0x338], R10 ;  /* 0x0003380a01007387 */ /* 0x0005e40000100a00 */
[C---:B--2---:R-:W-:Y:S01]  /*88240*/  HMMA.1688.F32.TF32 R8, R228.reuse, R142, R176 ;  /* 0x0000008ee408723c */ /* 0x044fe200000810b0 */
[----:B------:R-:W-:Y:S01]  /*88250*/  STL.64 [R1+0x320], R184 ;  /* 0x000320b801007387 */ /* 0x000fe20000100a00 */
[----:B------:R-:W-:Y:S05]  /*88260*/  STL.64 [R1+0x328], R186 ;  /* 0x000328ba01007387 */ /* 0x000fea0000100a00 */
[----:B------:R-:W-:Y:S02]  /*88270*/  STL.64 [R1+0x310], R12 ;  /* 0x0003100c01007387 */ /* 0x000fe40000100a00 */
[----:B------:R2:W-:Y:S02]  /*88280*/  STL.64 [R1+0x318], R14 ;  /* 0x0003180e01007387 */ /* 0x0005e40000100a00 */
[C---:B--2---:R-:W-:Y:S11]  /*88290*/  HMMA.1688.F32.TF32 R12, R228.reuse, R134, R168 ;  /* 0x00000086e40c723c */ /* 0x044ff600000810a8 */
[----:B------:R-:W-:Y:S01]  /*882a0*/  @!UPT UIADD3 URZ, URZ, URZ, URZ ;  /* 0x0000003f3f3ff290 */ /* 0x000fe2000fffe03f */
[----:B------:R-:W-:Y:S01]  /*882b0*/  STL.64 [R1+0x300], R8 ;  /* 0x0003000801007387 */ /* 0x000fe20000100a00 */
[----:B------:R2:W-:Y:S02]  /*882c0*/  STL.64 [R1+0x308], R10 ;  /* 0x0003080a01007387 */ /* 0x0005e40000100a00 */
[C---:B--2---:R-:W-:Y:S01]  /*882d0*/  HMMA.1688.F32.TF32 R8, R228.reuse, R130, R164 ;  /* 0x00000082e408723c */ /* 0x044fe200000810a4 */
[----:B------:R-:W-:Y:S01]  /*882e0*/  STL.64 [R1+0x2f0], R172 ;  /* 0x0002f0ac01007387 */ /* 0x000fe20000100a00 */
[----:B------:R-:W-:Y:S06]  /*882f0*/  STL.64 [R1+0x2f8], R174 ;  /* 0x0002f8ae01007387 */ /* 0x000fec0000100a00 */
[----:B------:R-:W-:Y:S02]  /*88300*/  STL.64 [R1+0x2e0], R12 ;  /* 0x0002e00c01007387 */ /* 0x000fe40000100a00 */
[----:B------:R2:W-:Y:S02]  /*88310*/  STL.64 [R1+0x2e8], R14 ;  /* 0x0002e80e01007387 */ /* 0x0005e40000100a00 */
[C---:B--2---:R-:W-:Y:S11]  /*88320*/  HMMA.1688.F32.TF32 R12, R228.reuse, R114, R28 ;  /* 0x00000072e40c723c */ /* 0x044ff6000008101c */
[----:B------:R-:W-:Y:S01]  /*88330*/  STL.64 [R1+0x2d0], R8 ;  /* 0x0002d00801007387 */ /* 0x000fe20000100a00 */
[----:B------:R2:W-:Y:S02]  /*88340*/  STL.64 [R1+0x2d8], R10 ;  /* 0x0002d80a01007387 */ /* 0x0005e40000100a00 */
[C---:B--2---:R-:W-:Y:S01]  /*88350*/  HMMA.1688.F32.TF32 R8, R228.reuse, R110, R24 ;  /* 0x0000006ee408723c */ /* 0x044fe20000081018 */
[----:B------:R-:W-:Y:S01]  /*88360*/  STL.64 [R1+0x2c0], R160 ;  /* 0x0002c0a001007387 */ /* 0x000fe20000100a00 */
[----:B------:R-:W-:Y:S07]  /*88370*/  STL.64 [R1+0x2c8], R162 ;  /* 0x0002c8a201007387 */ /* 0x000fee0000100a00 */
[----:B------:R-:W-:Y:S02]  /*88380*/  STL.64 [R1+0x2b0], R12 ;  /* 0x0002b00c01007387 */ /* 0x000fe40000100a00 */
[----:B------:R2:W-:Y:S02]  /*88390*/  STL.64 [R1+0x2b8], R14 ;  /* 0x0002b80e01007387 */ /* 0x0005e40000100a00 */
[C---:B--2---:R-:W-:Y:S10]  /*883a0*/  HMMA.1688.F32.TF32 R12, R228.reuse, R102, R224 ;  /* 0x00000066e40c723c */ /* 0x044ff400000810e0 */
[----:B------:R-:W-:Y:S01]  /*883b0*/  STL.64 [R1+0x2a0], R8 ;  /* 0x0002a00801007387 */ /* 0x000fe20000100a00 */
[----:B------:R2:W-:Y:S02]  /*883c0*/  STL.64 [R1+0x2a8], R10 ;  /* 0x0002a80a01007387 */ /* 0x0005e40000100a00 */
[C---:B--2---:R-:W-:Y:S01]  /*883d0*/  HMMA.1688.F32.TF32 R8, R228.reuse, R98, R220 ;  /* 0x00000062e408723c */ /* 0x044fe200000810dc */
[----:B------:R-:W-:Y:S01]  /*883e0*/  STL.64 [R1+0x290], R20 ;  /* 0x0002901401007387 */ /* 0x000fe20000100a00 */
[----:B------:R-:W-:Y:S08]  /*883f0*/  STL.64 [R1+0x298], R22 ;  /* 0x0002981601007387 */ /* 0x000ff00000100a00 */
[----:B------:R-:W-:Y:S02]  /*88400*/  STL.64 [R1+0x280], R12 ;  /* 0x0002800c01007387 */ /* 0x000fe40000100a00 */
[----:B------:R2:W-:Y:S02]  /*88410*/  STL.64 [R1+0x288], R14 ;  /* 0x0002880e01007387 */ /* 0x0005e40000100a00 */
[C---:B--2---:R-:W-:Y:S09]  /*88420*/  HMMA.1688.F32.TF32 R12, R228.reuse, R90, R232 ;  /* 0x0000005ae40c723c */ /* 0x044ff200000810e8 */
[----:B------:R-:W-:Y:S01]  /*88430*/  STL.64 [R1+0x270], R8 ;  /* 0x0002700801007387 */ /* 0x000fe20000100a00 */
[----:B------:R2:W-:Y:S02]  /*88440*/  STL.64 [R1+0x278], R10 ;  /* 0x0002780a01007387 */ /* 0x0005e40000100a00 */
[C---:B--2---:R-:W-:Y:S01]  /*88450*/  HMMA.1688.F32.TF32 R8, R228.reuse, R86, R236 ;  /* 0x00000056e408723c */ /* 0x044fe200000810ec */
[----:B------:R2:W-:Y:S01]  /*88460*/  STL.64 [R1+0x260], R16 ;  /* 0x0002601001007387 */ /* 0x0005e20000100a00 */
[----:B------:R3:W-:Y:S02]  /*88470*/  STL.64 [R1+0x268], R18 ;  /* 0x0002681201007387 */ /* 0x0007e40000100a00 */
[----:B------:R-:W4:Y:S07]  /*88480*/  LDL.LU R220, [R1+0x1cc0] ;  /* 0x001cc00001dc7983 */ /* 0x000f2e0000300800 */
[----:B------:R-:W-:Y:S01]  /*88490*/  STL.64 [R1+0x250], R12 ;  /* 0x0002500c01007387 */ /* 0x000fe20000100a00 */
[----:B------:R-:W-:Y:S11]  /*884a0*/  STL.64 [R1+0x258], R14 ;  /* 0x0002580e01007387 */ /* 0x000ff60000100a00 */
[----:B------:R-:W-:Y:S01]  /*884b0*/  STL.64 [R1+0x240], R8 ;  /* 0x0002400801007387 */ /* 0x000fe20000100a00 */
[----:B------:R4:W-:Y:S02]  /*884c0*/  STL.64 [R1+0x248], R10 ;  /* 0x0002480a01007387 */ /* 0x0009e40000100a00 */
        /* <DEDUP_REMOVED lines=35> */
[----:B------:R-:W1:Y:S02]  /*88700*/  LDL.LU R224, [R1+0x1120] ;  /* 0x0011200001e07983 */ /* 0x000e640000300800 */
[----:B------:R-:W1:Y:S02]  /*88710*/  LDL.LU R225, [R1+0x1124] ;  /* 0x0011240001e17983 */ /* 0x000e640000300800 */
[----:B------:R-:W1:Y:S01]  /*88720*/  LDL.LU R226, [R1+0x1128] ;  /* 0x0011280001e27983 */ /* 0x000e620000300800 */
[----:B------:R-:W1:Y:S01]  /*88730*/  LDL.LU R227, [R1+0x112c] ;  /* 0x00112c0001e37983 */ /* 0x000e620000300800 */
[C---:B----4-:R-:W-:Y:S08]  /*88740*/  HMMA.1688.F32.TF32 R8, R228.reuse, R78, R220 ;  /* 0x0000004ee408723c */ /* 0x050ff000000810dc */
[C---:B------:R-:W-:Y:S01]  /*88750*/  HMMA.1688.F32.TF32 R12, R228.reuse, R82, R20 ;  /* 0x00000052e40c723c */ /* 0x040fe20000081014 */
[----:B------:R-:W4:Y:S11]  /*88760*/  LDL.LU R220, [R1+0x1c50] ;  /* 0x001c500001dc7983 */ /* 0x000f360000300800 */
[----:B------:R-:W-:Y:S11]  /*88770*/  @!UPT UIADD3 URZ, URZ, URZ, URZ ;  /* 0x0000003f3f3ff290 */ /* 0x000ff6000fffe03f */
[----:B------:R-:W-:Y:S01]  /*88780*/  STL.64 [R1+0x230], R12 ;  /* 0x0002300c01007387 */ /* 0x000fe20000100a00 */
[----:B------:R-:W-:Y:S02]  /*88790*/  STL.64 [R1+0x238], R14 ;  /* 0x0002380e01007387 */ /* 0x000fe40000100a00 */
[----:B------:R-:W-:Y:S02]  /*887a0*/  STL.64 [R1+0x220], R8 ;  /* 0x0002200801007387 */ /* 0x000fe40000100a00 */
[----:B------:R2:W-:Y:S01]  /*887b0*/  STL.64 [R1+0x228], R10 ;  /* 0x0002280a01007387 */ /* 0x0005e20000100a00 */
[----:B------:R-:W4:Y:S01]  /*887c0*/  LDL.LU R221, [R1+0x1c54] ;  /* 0x001c540001dd7983 */ /* 0x000f220000300800 */
[----:B------:R-:W4:Y:S02]  /*887d0*/  LDL.LU R222, [R1+0x1c58] ;  /* 0x001c580001de7983 */ /* 0x000f240000300800 */
[----:B------:R-:W4:Y:S02]  /*887e0*/  LDL.LU R223, [R1+0x1c5c] ;  /* 0x001c5c0001df7983 */ /* 0x000f240000300800 */
[----:B------:R-:W4:Y:S01]  /*887f0*/  LDL.LU R20, [R1+0x1c40] ;  /* 0x001c400001147983 */ /* 0x000f220000300800 */
[----:B------:R-:W4:Y:S01]  /*88800*/  LDL.LU R21, [R1+0x1c44] ;  /* 0x001c440001157983 */ /* 0x000f220000300800 */
[----:B------:R-:W4:Y:S02]  /*88810*/  LDL.LU R22, [R1+0x1c48] ;  /* 0x001c480001167983 */ /* 0x000f240000300800 */
[----:B------:R-:W4:Y:S01]  /*88820*/  LDL.LU R23, [R1+0x1c4c] ;  /* 0x001c4c0001177983 */ /* 0x000f220000300800 */
[C---:B--2---:R-:W-:Y:S01]  /*88830*/  HMMA.1688.F32.TF32 R8, R228.reuse, R74, R16 ;  /* 0x0000004ae408723c */ /* 0x044fe20000081010 */
[----:B------:R-:W2:Y:S07]  /*88840*/  LDL.LU R16, [R1+0x1c10] ;  /* 0x001c100001107983 */ /* 0x000eae0000300800 */
[C---:B---3--:R-:W-:Y:S08]  /*88850*/  HMMA.1688.F32.TF32 R12, R228.reuse, R70, R164 ;  /* 0x00000046e40c723c */ /* 0x048ff000000810a4 */
[C---:B------:R-:W-:Y:S08]  /*88860*/  HMMA.1688.F32.TF32 R236, R228.reuse, R58, R236 ;  /* 0x0000003ae4ec723c */ /* 0x040ff000000810ec */
[----:B------:R-:W-:Y:S08]  /*88870*/  HMMA.1688.F32.TF32 R232, R228, R54, R232 ;  /* 0x00000036e4e8723c */ /* 0x000ff000000810e8 */
[----:B-1----:R-:W-:Y:S01]  /*88880*/  HMMA.1688.F32.TF32 R224, R216, R46, R224 ;  /* 0x0000002ed8e0723c */ /* 0x002fe200000810e0 */
[----:B------:R-:W-:Y:S01]  /*88890*/  LDS R164, [R3+0x14600] ;  /* 0x0146000003a47984 */ /* 0x000fe20000000800 */
[----:B------:R-:W-:-:S02]  /*888a0*/  IMAD.MOV.U32 R17, RZ, RZ, R252 ;  /* 0x000000ffff117224 */ /* 0x000fc400078e00fc */
[----:B------:R-:W-:Y:S02]  /*888b0*/  IMAD.MOV.U32 R18, RZ, RZ, R2 ;  /* 0x000000ffff127224 */ /* 0x000fe400078e0002 */
[----:B------:R-:W-:Y:S01]  /*888c0*/  IMAD.MOV.U32 R19, RZ, RZ, R0 ;  /* 0x000000ffff137224 */ /* 0x000fe200078e0000 */
[----:B------:R-:W-:Y:S04]  /*888d0*/  LDS R166, [R3+0x16600] ;  /* 0x0166000003a67984 */ /* 0x000fe80000000800 */
[----:B------:R-:W-:Y:S04]  /*888e0*/  LDS R165, [R4+0x14600] ;  /* 0x0146000004a57984 */ /* 0x000fe80000000800 */
[----:B------:R-:W1:Y:S04]  /*888f0*/  LDS R167, [R4+0x16600] ;  /* 0x0166000004a77984 */ /* 0x000e680000000800 */
[----:B------:R-:W-:Y:S01]  /*88900*/  STL.64 [R1+0x210], R8 ;  /* 0x0002100801007387 */ /* 0x000fe20000100a00 */
[----:B------:R3:W-:Y:S02]  /*88910*/  STL.64 [R1+0x218], R10 ;  /* 0x0002180a01007387 */ /* 0x0007e40000100a00 */
[C---:B---3--:R-:W-:Y:S01]  /*88920*/  HMMA.1688.F32.TF32 R8, R228.reuse, R66, R160 ;  /* 0x00000042e408723c */ /* 0x048fe200000810a0 */
[----:B------:R-:W-:Y:S01]  /*88930*/  STL.64 [R1+0x200], R12 ;  /* 0x0002000c01007387 */ /* 0x000fe20000100a00 */
[----:B------:R-:W-:Y:S11]  /*88940*/  STL.64 [R1+0x208], R14 ;  /* 0x0002080e01007387 */ /* 0x000ff60000100a00 */
[----:B------:R-:W-:Y:S10]  /*88950*/  @!UPT UIADD3 URZ, URZ, URZ, URZ ;  /* 0x0000003f3f3ff290 */ /* 0x000ff4000fffe03f */
[----:B------:R3:W-:Y:S01]  /*88960*/  STL [R1+0x1f0], R8 ;  /* 0x0001f00801007387 */ /* 0x0007e20000100800 */
[----:B------:R-:W-:Y:S01]  /*88970*/  MOV R252, R9 ;  /* 0x0000000900fc7202 */ /* 0x000fe20000000f00 */
[----:B------:R-:W-:Y:S02]  /*88980*/  IMAD.MOV.U32 R2, RZ, RZ, R10 ;  /* 0x000000ffff027224 */ /* 0x000fe400078e000a */
[----:B------:R-:W-:Y:S02]  /*88990*/  IMAD.MOV.U32 R0, RZ, RZ, R11 ;  /* 0x000000ffff007224 */ /* 0x000fe400078e000b */
[C---:B---3--:R-:W-:Y:S08]  /*889a0*/  HMMA.1688.F32.TF32 R8, R228.reuse, R62, R28 ;  /* 0x0000003ee408723c */ /* 0x048ff0000008101c */
[----:B------:R-:W-:Y:S01]  /*889b0*/  HMMA.1688.F32.TF32 R228, R228, R50, R24 ;  /* 0x00000032e4e4723c */ /* 0x000fe20000081018 */
[----:B------:R-:W-:Y:S11]  /*889c0*/  STL.64 [R1+0x4488], R238 ;  /* 0x004488ee01007387 */ /* 0x000ff60000100a00 */
[----:B------:R-:W-:Y:S03]  /*889d0*/  @!UPT UIADD3 URZ, URZ, URZ, URZ ;  /* 0x0000003f3f3ff290 */ /* 0x000fe6000fffe03f */
[----:B------:R-:W-:Y:S01]  /*889e0*/  STL.64 [R1+0x1e0], R8 ;  /* 0x0001e00801007387 */ /* 0x000fe20000100a00 */
[----:B------:R-:W-:Y:S02]  /*889f0*/  STL.64 [R1+0x1e8], R10 ;  /* 0x0001e80a01007387 */ /* 0x000fe40000100a00 */
[----:B------:R3:W-:Y:S02]  /*88a00*/  STL.64 [R1+0x4480], R236 ;  /* 0x004480ec01007387 */ /* 0x0007e40000100a00 */
[----:B------:R-:W-:Y:S01]  /*88a10*/  STL.64 [R1+0x4498], R234 ;  /* 0x004498ea01007387 */ /* 0x000fe20000100a00 */
[----:B------:R1:W-:Y:S02]  /*88a20*/  STL.64 [R1+0x4490], R232 ;  /* 0x004490e801007387 */ /* 0x0003e40000100a00 */
[----:B------:R-:W-:Y:S02]  /*88a30*/  STL.64 [R1+0x44a8], R230 ;  /* 0x0044a8e601007387 */ /* 0x000fe40000100a00 */
[----:B------:R-:W-:Y:S02]  /*88a40*/  STL.64 [R1+0x44a0], R228 ;  /* 0x0044a0e401007387 */ /* 0x000fe40000100a00 */
[----:B------:R-:W-:Y:S01]  /*88a50*/  STL.64 [R1+0x44b8], R226 ;  /* 0x0044b8e201007387 */ /* 0x000fe20000100a00 */
[----:B------:R1:W-:Y:S01]  /*88a60*/  STL.64 [R1+0x44b0], R224 ;  /* 0x0044b0e001007387 */ /* 0x0003e20000100a00 */
[C---:B----4-:R-:W-:Y:S08]  /*88a70*/  HMMA.1688.F32.TF32 R220, R216.reuse, R42, R220 ;  /* 0x0000002ad8dc723c */ /* 0x050ff000000810dc */
[C---:B------:R-:W-:Y:S08]  /*88a80*/  HMMA.1688.F32.TF32 R212, R216.reuse, R38, R20 ;  /* 0x00000026d8d4723c */ /* 0x040ff00000081014 */
[C---:B--2---:R-:W-:Y:S07]  /*88a90*/  HMMA.1688.F32.TF32 R208, R216.reuse, R34, R16 ;  /* 0x00000022d8d0723c */ /* 0x044fee0000081010 */
[----:B------:R-:W-:Y:S01]  /*88aa0*/  STL.64 [R1+0x44c8], R222 ;  /* 0x0044c8de01007387 */ /* 0x000fe20000100a00 */
[----:B------:R2:W-:Y:S02]  /*88ab0*/  STL.64 [R1+0x44c0], R220 ;  /* 0x0044c0dc01007387 */ /* 0x0005e40000100a00 */
[----:B------:R-:W-:Y:S02]  /*88ac0*/  STL.64 [R1+0x4760], R38 ;  /* 0x0047602601007387 */ /* 0x000fe40000100a00 */
[----:B------:R4:W-:Y:S03]  /*88ad0*/  STL.64 [R1+0x4758], R36 ;  /* 0x0047582401007387 */ /* 0x0009e60000100a00 */
[----:B------:R-:W-:Y:S01]  /*88ae0*/  STL.64 [R1+0x44d8], R214 ;  /* 0x0044d8d601007387 */ /* 0x000fe20000100a00 */
[----:B------:R-:W-:Y:S02]  /*88af0*/  STL.64 [R1+0x44d0], R212 ;  /* 0x0044d0d401007387 */ /* 0x000fe40000100a00 */
        /* <DEDUP_REMOVED lines=45> */
[----:B------:R1:W-:Y:S01]  /*88dd0*/  STL.64 [R1+0x4748], R32 ;  /* 0x0047482001007387 */ /* 0x0003e20000100a00 */
[----:B------:R-:W-:Y:S01]  /*88de0*/  STL.64 [R1+0x44e8], R210 ;  /* 0x0044e8d201007387 */ /* 0x000fe20000100a00 */
[----:B------:R1:W-:Y:S01]  /*88df0*/  STL.64 [R1+0x44e0], R208 ;  /* 0x0044e0d001007387 */ /* 0x0003e20000100a00 */
[C---:B--2---:R-:W-:Y:S08]  /*88e00*/  HMMA.1688.F32.TF32 R204, R216.reuse, R158, R188 ;  /* 0x0000009ed8cc723c */ /* 0x044ff000000810bc */
        /* <DEDUP_REMOVED lines=71> */
[----:B------:R-:W3:Y:S01]  /*89280*/  LDL.LU R10, [R1+0x1b58] ;  /* 0x001b5800010a7983 */ /* 0x000ee20000300800 */
[C---:B------:R-:W-:Y:S01]  /*89290*/  HMMA.1688.F32.TF32 R160, R216.reuse, R126, R16 ;  /* 0x0000007ed8a0723c */ /* 0x040fe20000081010 */
        /* <DEDUP_REMOVED lines=19> */
[----:B------:R-:W4:Y:S01]  /*893d0*/  LDL R214, [R1+0x1ab8] ;  /* 0x001ab80001d67983 */ /* 0x000f220000100800 */
[----:B------:R-:W4:Y:S01]  /*893e0*/  LDL R215, [R1+0x1abc] ;  /* 0x001abc0001d77983 */ /* 0x000f220000100800 */
        /* <DEDUP_REMOVED lines=9> */
[----:B------:R-:W-:Y:S01]  /*89480*/  STL.64 [R1+0x4590], R160 ;  /* 0x004590a001007387 */ /* 0x000fe20000100a00 */
[C---:B--2---:R-:W-:Y:S08]  /*89490*/  HMMA.1688.F32.TF32 R12, R216.reuse, R110, R12 ;  /* 0x0000006ed80c723c */ /* 0x044ff0000008100c */
[C---:B---3--:R-:W-:Y:S08]  /*894a0*/  HMMA.1688.F32.TF32 R8, R216.reuse, R114, R8 ;  /* 0x00000072d808723c */ /* 0x048ff00000081008 */
[C---:B----4-:R-:W-:Y:S08]  /*894b0*/  HMMA.1688.F32.TF32 R16, R216.reuse, R106, R16 ;  /* 0x0000006ad810723c */ /* 0x050ff00000081010 */
[C---:B------:R-:W-:Y:S08]  /*894c0*/  HMMA.1688.F32.TF32 R20, R216.reuse, R102, R20 ;  /* 0x00000066d814723c */ /* 0x040ff00000081014 */
[C---:B------:R-:W-:Y:S08]  /*894d0*/  HMMA.1688.F32.TF32 R24, R216.reuse, R98, R24 ;  /* 0x00000062d818723c */ /* 0x040ff00000081018 */
[C---:B------:R-:W-:Y:S01]  /*894e0*/  HMMA.1688.F32.TF32 R28, R216.reuse, R94, R28 ;  /* 0x0000005ed81c723c */ /* 0x040fe2000008101c */
[----:B------:R-:W-:Y:S01]  /*894f0*/  STL.64 [R1+0x45a8], R10 ;  /* 0x0045a80a01007387 */ /* 0x000fe20000100a00 */
[----:B------:R1:W-:Y:S02]  /*89500*/  STL.64 [R1+0x45a0], R8 ;  /* 0x0045a00801007387 */ /* 0x0003e40000100a00 */
[----:B------:R-:W-:Y:S02]  /*89510*/  STL.64 [R1+0x45b8], R14 ;  /* 0x0045b80e01007387 */ /* 0x000fe40000100a00 */
[----:B------:R2:W-:Y:S01]  /*89520*/  STL.64 [R1+0x45b0], R12 ;  /* 0x0045b00c01007387 */ /* 0x0005e20000100a00 */
[----:B------:R-:W-:Y:S01]  /*89530*/  STL.64 [R1+0x45c8], R18 ;  /* 0x0045c81201007387 */ /* 0x000fe20000100a00 */
[----:B------:R3:W-:Y:S01]  /*89540*/  STL.64 [R1+0x45c0], R16 ;  /* 0x0045c01001007387 */ /* 0x0007e20000100a00 */
[C---:B-1----:R-:W-:Y:S08]  /*89550*/  HMMA.1688.F32.TF32 R8, R216.reuse, R82, R212 ;  /* 0x00000052d808723c */ /* 0x042ff000000810d4 */
[C---:B--2---:R-:W-:Y:S08]  /*89560*/  HMMA.1688.F32.TF32 R12, R216.reuse, R86, R32 ;  /* 0x00000056d80c723c */ /* 0x044ff00000081020 */
[C---:B---3--:R-:W-:Y:S01]  /*89570*/  HMMA.1688.F32.TF32 R16, R216.reuse, R90, R208 ;  /* 0x0000005ad810723c */ /* 0x048fe200000810d0 */
[----:B------:R-:W-:Y:S01]  /*89580*/  STL.64 [R1+0x45d8], R22 ;  /* 0x0045d81601007387 */ /* 0x000fe20000100a00 */
[----:B------:R-:W-:Y:S02]  /*89590*/  STL.64 [R1+0x45d0], R20 ;  /* 0x0045d01401007387 */ /* 0x000fe40000100a00 */
[----:B------:R-:W-:Y:S02]  /*895a0*/  STL.64 [R1+0x45e8], R26 ;  /* 0x0045e81a01007387 */ /* 0x000fe40000100a00 */
[----:B------:R-:W-:Y:S01]  /*895b0*/  STL.64 [R1+0x45e0], R24 ;  /* 0x0045e01801007387 */ /* 0x000fe20000100a00 */
[----:B------:R-:W-:Y:S01]  /*895c0*/  STL.64 [R1+0x45f8], R30 ;  /* 0x0045f81e01007387 */ /* 0x000fe20000100a00 */
[----:B------:R-:W-:Y:S11]  /*895d0*/  STL.64 [R1+0x45f0], R28 ;  /* 0x0045f01c01007387 */ /* 0x000ff60000100a00 */
[----:B------:R-:W-:Y:S04]  /*895e0*/  @!UPT UIADD3 URZ, URZ, URZ, URZ ;  /* 0x0000003f3f3ff290 */ /* 0x000fe8000fffe03f */
        /* <DEDUP_REMOVED lines=8> */
[C---:B---3--:R-:W-:Y:S07]  /*89670*/  HMMA.1688.F32.TF32 R8, R216.reuse, R70, R224 ;  /* 0x00000046d808723c */ /* 0x048fee00000810e0 */
[----:B------:R-:W-:Y:S01]  /*89680*/  STL.64 [R1+0xeb0], R16 ;  /* 0x000eb01001007387 */ /* 0x000fe20000100a00 */
[----:B------:R1:W-:Y:S07]  /*89690*/  STL.64 [R1+0xeb8], R18 ;  /* 0x000eb81201007387 */ /* 0x0003ee0000100a00 */
[----:B------:R-:W-:Y:S02]  /*896a0*/  STL.64 [R1+0xed0], R12 ;  /* 0x000ed00c01007387 */ /* 0x000fe40000100a00 */
[----:B------:R2:W-:Y:S06]  /*896b0*/  STL.64 [R1+0xed8], R14 ;  /* 0x000ed80e01007387 */ /* 0x0005ec0000100a00 */
        /* <DEDUP_REMOVED lines=12> */
[----:B--2---:R-:W-:Y:S08]  /*89780*/  HMMA.1688.F32.TF32 R12, R216, R50, R240 ;  /* 0x00000032d80c723c */ /* 0x004ff000000810f0 */
[C---:B---3--:R-:W-:Y:S01]  /*89790*/  HMMA.1688.F32.TF32 R8, R164.reuse, R46, R244 ;  /* 0x0000002ea408723c */ /* 0x048fe200000810f4 */
[----:B------:R-:W-:Y:S04]  /*897a0*/  LDS R216, [R3+0x14680] ;  /* 0x0146800003d87984 */ /* 0x000fe80000000800 */
[----:B------:R-:W-:Y:S04]  /*897b0*/  LDS R218, [R3+0x16680] ;  /* 0x0166800003da7984 */ /* 0x000fe80000000800 */
[----:B------:R-:W-:Y:S04]  /*897c0*/  LDS R217, [R4+0x14680] ;  /* 0x0146800004d97984 */ /* 0x000fe80000000800 */
[----:B------:R-:W1:Y:S04]  /*897d0*/  LDS R219, [R4+0x16680] ;  /* 0x0166800004db7984 */ /* 0x000e680000000800 */
        /* <DEDUP_REMOVED lines=121> */
[----:B------:R-:W3:Y:S01]  /*89f70*/  LDL.LU R251, [R1+0x147c] ;  /* 0x00147c0001fb7983 */ /* 0x000ee20000300800 */
        /* <DEDUP_REMOVED lines=12> */
[----:B--2---:R-:W2:Y:S01]  /*8a040*/  LDL.LU.64 R34, [R1+0x4750] ;  /* 0x0047500001227983 */ /* 0x004ea20000300a00 */
[C---:B------:R-:W-:Y:S08]  /*8a050*/  HMMA.1688.F32.TF32 R24, R164.reuse, R158, R24 ;  /* 0x0000009ea418723c */ /* 0x040ff00000081018 */
[C---:B------:R-:W-:Y:S08]  /*8a060*/  HMMA.1688.F32.TF32 R20, R164.reuse, R154, R20 ;  /* 0x0000009aa414723c */ /* 0x040ff00000081014 */
[C---:B----4-:R-:W-:Y:S08]  /*8a070*/  HMMA.1688.F32.TF32 R16, R164.reuse, R122, R16 ;  /* 0x0000007aa410723c */ /* 0x050ff00000081010 */
[C---:B---3--:R-:W-:Y:S08]  /*8a080*/  HMMA.1688.F32.TF32 R12, R164.reuse, R118, R12 ;  /* 0x00000076a40c723c */ /* 0x048ff0000008100c */
[C---:B------:R-:W-:Y:S01]  /*8a090*/  HMMA.1688.F32.TF32 R8, R164.reuse, R150, R8 ;  /* 0x00000096a408723c */ /* 0x040fe20000081008 */
[----:B------:R-:W3:Y:S07]  /*8a0a0*/  LDL.LU.64 R32, [R1+0x4748] ;  /* 0x0047480001207983 */ /* 0x000eee0000300a00 */
        /* <DEDUP_REMOVED lines=16> */
[C---:B----4-:R-:W-:Y:S08]  /*8a1b0*/  HMMA.1688.F32.TF32 R12, R164.reuse, R142, R168 ;  /* 0x0000008ea40c723c */ /* 0x050ff000000810a8 */
[C---:B-1----:R-:W-:Y:S07]  /*8a1c0*/  HMMA.1688.F32.TF32 R8, R164.reuse, R138, R172 ;  /* 0x0000008aa408723c */ /* 0x042fee00000810ac */
        /* <DEDUP_REMOVED lines=8> */
[C---:B----4-:R-:W-:Y:S07]  /*8a250*/  HMMA.1688.F32.TF32 R8, R164.reuse, R126, R184 ;  /* 0x0000007ea408723c */ /* 0x050fee00000810b8 */
        /* <DEDUP_REMOVED lines=105> */
[----:B----4-:R-:W2:Y:S01]  /*8a8f0*/  LDL.LU R10, [R1+0x14a8] ;  /* 0x0014a800010a7983 */ /* 0x010ea20000300800 */
[----:B------:R-:W2:Y:S02]  /*8a900*/  LDL.LU R11, [R1+0x14ac] ;  /* 0x0014ac00010b7983 */ /* 0x000ea40000300800 */
[----:B------:R-:W4:Y:S02]  /*8a910*/  LDL.LU R12, [R1+0x14b0] ;  /* 0x0014b000010c7983 */ /* 0x000f240000300800 */
[----:B------:R-:W4:Y:S01]  /*8a920*/  LDL.LU R13, [R1+0x14b4] ;  /* 0x0014b400010d7983 */ /* 0x000f220000300800 */
[----:B------:R-:W4:Y:S01]  /*8a930*/  LDL.LU R14, [R1+0x14b8] ;  /* 0x0014b800010e7983 */ /* 0x000f220000300800 */
[----:B------:R-:W4:Y:S02]  /*8a940*/  LDL.LU R15, [R1+0x14bc] ;  /* 0x0014bc00010f7983 */ /* 0x000f240000300800 */
        /* <DEDUP_REMOVED lines=32> */
[C---:B----4-:R-:W-:Y:S08]  /*8ab50*/  HMMA.1688.F32.TF32 R16, R164.reuse, R54, R12 ;  /* 0x00000036a410723c */ /* 0x050ff0000008100c */
        /* <DEDUP_REMOVED lines=14> */
[C---:B------:R-:W-:Y:S07]  /*8ac40*/  HMMA.1688.F32.TF32 R16, R216.reuse, R34, R176 ;  /* 0x00000022d810723c */ /* 0x040fee00000810b0 */
[----:B------:R-:W-:Y:S01]  /*8ac50*/  STL.64 [R1+0x14d0], R12 ;  /* 0x0014d00c01007387 */ /* 0x000fe20000100a00 */
[----:B------:R2:W-:Y:S07]  /*8ac60*/  STL.64 [R1+0x14d8], R14 ;  /* 0x0014d80e01007387 */ /* 0x0005ee0000100a00 */
[----:B------:R-:W-:Y:S01]  /*8ac70*/  STL.64 [R1+0x14e0], R8 ;  /* 0x0014e00801007387 */ /* 0x000fe20000100a00 */
        /* <DEDUP_REMOVED lines=40> */
[----:B------:R-:W-:Y:S02]  /*8af00*/  STL.64 [R1+0x1d88], R18 ;  /* 0x001d881201007387 */ /* 0x000fe40000100a00 */
[----:B------:R-:W-:Y:S11]  /*8af10*/  STL.64 [R1+0x4740], R106 ;  /* 0x0047406a01007387 */ /* 0x000ff60000100a00 */
[----:B------:R-:W-:Y:S01]  /*8af20*/  STL.64 [R1+0x1d70], R12 ;  /* 0x001d700c01007387 */ /* 0x000fe20000100a00 */
[----:B------:R-:W-:Y:S02]  /*8af30*/  STL.64 [R1+0x1d78], R14 ;  /* 0x001d780e01007387 */ /* 0x000fe40000100a00 */
[----:B------:R-:W-:Y:S05]  /*8af40*/  STL.64 [R1+0x4738], R104 ;  /* 0x0047386801007387 */ /* 0x000fea0000100a00 */
[----:B------:R-:W-:Y:S04]  /*8af50*/  STL.64 [R1+0x1d60], R8 ;  /* 0x001d600801007387 */ /* 0x000fe80000100a00 */
[----:B------:R2:W-:Y:S02]  /*8af60*/  STL.64 [R1+0x1d68], R10 ;  /* 0x001d680a01007387 */ /* 0x0005e40000100a00 */
[C---:B--2---:R-:W-:Y:S02]  /*8af70*/  HMMA.1688.F32.TF32 R8, R216.reuse, R102, R248 ;  /* 0x00000066d808723c */ /* 0x044fe400000810f8 */
[----:B------:R-:W-:Y:S01]  /*8af80*/  STL.64 [R1+0x4730], R102 ;  /* 0x0047306601007387 */ /* 0x000fe20000100a00 */
[----:B------:R-:W-:Y:S05]  /*8af90*/  STL.64 [R1+0x4728], R100 ;  /* 0x0047286401007387 */ /* 0x000fea0000100a00 */
[C---:B------:R-:W-:Y:S11]  /*8afa0*/  HMMA.1688.F32.TF32 R12, R216.reuse, R98, R240 ;  /* 0x00000062d80c723c */ /* 0x040ff600000810f0 */
[----:B------:R-:W-:Y:S04]  /*8afb0*/  @!UPT UIADD3 URZ, URZ, URZ, URZ ;  /* 0x0000003f3f3ff290 */ /* 0x000fe8000fffe03f */
[----:B------:R-:W-:Y:S01]  /*8afc0*/  STL.64 [R1+0x1d50], R8 ;  /* 0x001d500801007387 */ /* 0x000fe20000100a00 */
[----:B------:R2:W-:Y:S02]  /*8afd0*/  STL.64 [R1+0x1d58], R10 ;  /* 0x001d580a01007387 */ /* 0x0005e40000100a00 */
[----:B------:R-:W3:Y:S01]  /*8afe0*/  LDL.LU R240, [R1+0x1610] ;  /* 0x0016100001f07983 */ /* 0x000ee20000300800 */
[C---:B--2---:R-:W-:Y:S04]  /*8aff0*/  HMMA.1688.F32.TF32 R8, R216.reuse, R94, R244 ;  /* 0x0000005ed808723c */ /* 0x044fe800000810f4 */
[----:B------:R-:W-:Y:S01]  /*8b000*/  STL.64 [R1+0x1d40], R12 ;  /* 0x001d400c01007387 */ /* 0x000fe20000100a00 */
[----:B------:R-:W-:Y:S11]  /*8b010*/  STL.64 [R1+0x1d48], R14 ;  /* 0x001d480e01007387 */ /* 0x000ff60000100a00 */
[----:B------:R-:W-:Y:S07]  /*8b020*/  @!UPT UIADD3 URZ, URZ, URZ, URZ ;  /* 0x0000003f3f3ff290 */ /* 0x000fee000fffe03f */
        /* <DEDUP_REMOVED lines=41> */
[----:B------:R-:W1:Y:S02]  /*8b2c0*/  LDL.LU R184, [R1+0x1770] ;  /* 0x0017700001b87983 */ /* 0x000e640000300800 */
[----:B------:R-:W1:Y:S02]  /*8b2d0*/  LDL.LU R185, [R1+0x1774] ;  /* 0x0017740001b97983 */ /* 0x000e640000300800 */
[----:B------:R-:W1:Y:S01]  /*8b2e0*/  LDL.LU R186, [R1+0x1778] ;  /* 0x0017780001ba7983 */ /* 0x000e620000300800 */
[----:B------:R-:W1:Y:S01]  /*8b2f0*/  LDL.LU R187, [R1+0x177c] ;  /* 0x00177c0001bb7983 */ /* 0x000e620000300800 */
        /* <DEDUP_REMOVED lines=64> */
[C---:B--2---:R-:W-:Y:S08]  /*8b700*/  HMMA.1688.F32.TF32 R8, R216.reuse, R70, R8 ;  /* 0x00000046d808723c */ /* 0x044ff00000081008 */
[C---:B----4-:R-:W-:Y:S08]  /*8b710*/  HMMA.1688.F32.TF32 R12, R216.reuse, R74, R12 ;  /* 0x0000004ad80c723c */ /* 0x050ff0000008100c */
[C---:B------:R-:W-:Y:S08]  /*8b720*/  HMMA.1688.F32.TF32 R16, R216.reuse, R78, R16 ;  /* 0x0000004ed810723c */ /* 0x040ff00000081010 */
[C---:B---3--:R-:W-:Y:S08]  /*8b730*/  HMMA.1688.F32.TF32 R24, R216.reuse, R86, R24 ;  /* 0x00000056d818723c */ /* 0x048ff00000081018 */
[C---:B------:R-:W-:Y:S08]  /*8b740*/  HMMA.1688.F32.TF32 R28, R216.reuse, R90, R28 ;  /* 0x0000005ad81c723c */ /* 0x040ff0000008101c */
[C---:B------:R-:W-:Y:S11]  /*8b750*/  HMMA.1688.F32.TF32 R20, R216.reuse, R82, R20 ;  /* 0x00000052d814723c */ /* 0x040ff60000081014 */
[----:B------:R-:W-:Y:S04]  /*8b760*/  @!UPT UIADD3 URZ, URZ, URZ, URZ ;  /* 0x0000003f3f3ff290 */ /* 0x000fe8000fffe03f */
[----:B------:R-:W-:Y:S01]  /*8b770*/  STL.64 [R1+0x1d20], R28 ;  /* 0x001d201c01007387 */ /* 0x000fe20000100a00 */
[----:B------:R-:W-:Y:S02]  /*8b780*/  STL.64 [R1+0x1d28], R30 ;  /* 0x001d281e01007387 */ /* 0x000fe40000100a00 */
[----:B------:R-:W-:Y:S02]  /*8b790*/  STL.64 [R1+0x1d10], R24 ;  /* 0x001d101801007387 */ /* 0x000fe40000100a00 */
[----:B------:R-:W-:Y:S03]  /*8b7a0*/  STL.64 [R1+0x1d18], R26 ;  /* 0x001d181a01007387 */ /* 0x000fe60000100a00 */
        /* <DEDUP_REMOVED lines=10> */
[C---:B----4-:R-:W-:Y:S07]  /*8b850*/  HMMA.1688.F32.TF32 R8, R216.reuse, R58, R172 ;  /* 0x0000003ad808723c */ /* 0x050fee00000810ac */
[----:B------:R-:W-:Y:S01]  /*8b860*/  STL.64 [R1+0x1cc0], R16 ;  /* 0x001cc01001007387 */ /* 0x000fe20000100a00 */
[----:B------:R2:W-:Y:S07]  /*8b870*/  STL.64 [R1+0x1cc8], R18 ;  /* 0x001cc81201007387 */ /* 0x0005ee0000100a00 */
[----:B------:R-:W-:Y:S02]  /*8b880*/  STL.64 [R1+0x1cb0], R12 ;  /* 0x001cb00c01007387 */ /* 0x000fe40000100a00 */
[----:B------:R3:W-:Y:S06]  /*8b890*/  STL.64 [R1+0x1cb8], R14 ;  /* 0x001cb80e01007387 */ /* 0x0007ec0000100a00 */
[----:B------:R-:W-:Y:S01]  /*8b8a0*/  STL.64 [R1+0x1ca0], R8 ;  /* 0x001ca00801007387 */ /* 0x000fe20000100a00 */
        /* <DEDUP_REMOVED lines=159> */
[----:B------:R-:W1:Y:S02]  /*8c2a0*/  LDL.LU R196, [R1+0x1290] ;  /* 0x0012900001c47983 */ /* 0x000e640000300800 */
[----:B------:R-:W1:Y:S01]  /*8c2b0*/  LDL.LU R197, [R1+0x1294] ;  /* 0x0012940001c57983 */ /* 0x000e620000300800 */
[----:B------:R-:W1:Y:S01]  /*8c2c0*/  LDL.LU R198, [R1+0x1298] ;  /* 0x0012980001c67983 */ /* 0x000e620000300800 */
[----:B------:R-:W1:Y:S02]  /*8c2d0*/  LDL.LU R199, [R1+0x129c] ;  /* 0x00129c0001c77983 */ /* 0x000e640000300800 */
        /* <DEDUP_REMOVED lines=23> */
[----:B------:R-:W2:Y:S02]  /*8c450*/  LDL.LU.64 R100, [R1+0x4728] ;  /* 0x0047280001647983 */ /* 0x000ea40000300a00 */
[----:B------:R-:W-:Y:S02]  /*8c460*/  IMAD.MOV.U32 R246, RZ, RZ, R7 ;  /* 0x000000fffff67224 */ /* 0x000fe400078e0007 */
[----:B------:R-:W-:Y:S01]  /*8c470*/  IMAD.MOV.U32 R247, RZ, RZ, R6 ;  /* 0x000000fffff77224 */ /* 0x000fe200078e0006 */
[C---:B---3--:R-:W-:Y:S11]  /*8c480*/  HMMA.1688.F32.TF32 R28, R164.reuse, R102, R28 ;  /* 0x00000066a41c723c */ /* 0x048ff6000008101c */
[----:B------:R-:W-:Y:S11]  /*8c490*/  @!UPT UIADD3 URZ, URZ, URZ, URZ ;  /* 0x0000003f3f3ff290 */ /* 0x000ff6000fffe03f */
[----:B------:R-:W-:Y:S01]  /*8c4a0*/  @!UPT UIADD3 URZ, URZ, URZ, URZ ;  /* 0x0000003f3f3ff290 */ /* 0x000fe2000fffe03f */
[----:B------:R-:W-:Y:S01]  /*8c4b0*/  STL.64 [R1+0x1b70], R28 ;  /* 0x001b701c01007387 */ /* 0x000fe20000100a00 */
[----:B------:R3:W-:Y:S02]  /*8c4c0*/  STL.64 [R1+0x1b78], R30 ;  /* 0x001b781e01007387 */ /* 0x0007e40000100a00 */
[C---:B---3--:R-:W-:Y:S08]  /*8c4d0*/  HMMA.1688.F32.TF32 R28, R164.reuse, R98, R24 ;  /* 0x00000062a41c723c */ /* 0x048ff00000081018 */
[C---:B------:R-:W-:Y:S08]  /*8c4e0*/  HMMA.1688.F32.TF32 R24, R164.reuse, R94, R20 ;  /* 0x0000005ea418723c */ /* 0x040ff00000081014 */
        /* <DEDUP_REMOVED lines=16> */
[C---:B---3--:R-:W-:Y:S08]  /*8c5f0*/  HMMA.1688.F32.TF32 R16, R164.reuse, R74, R168 ;  /* 0x0000004aa410723c */ /* 0x048ff000000810a8 */
        /* <DEDUP_REMOVED lines=9> */
[C---:B---3--:R-:W-:Y:S08]  /*8c690*/  HMMA.1688.F32.TF32 R12, R164.reuse, R58, R184 ;  /* 0x0000003aa40c723c */ /* 0x048ff000000810b8 */
[C---:B----4-:R-:W-:Y:S07]  /*8c6a0*/  HMMA.1688.F32.TF32 R8, R164.reuse, R54, R188 ;  /* 0x00000036a408723c */ /* 0x050fee00000810bc */
[----:B------:R-:W-:Y:S01]  /*8c6b0*/  STL.64 [R1+0x1ad0], R16 ;  /* 0x001ad01001007387 */ /* 0x000fe20000100a00 */
[----:B------:R-:W-:Y:S07]  /*8c6c0*/  STL.64 [R1+0x1ad8], R18 ;  /* 0x001ad81201007387 */ /* 0x000fee0000100a00 */
[----:B------:R-:W-:Y:S02]  /*8c6d0*/  STL.64 [R1+0x1ac0], R12 ;  /* 0x001ac00c01007387 */ /* 0x000fe40000100a00 */
[----:B------:R1:W-:Y:S07]  /*8c6e0*/  STL.64 [R1+0x1ac8], R14 ;  /* 0x001ac80e01007387 */ /* 0x0003ee0000100a00 */
[----:B------:R-:W-:Y:S01]  /*8c6f0*/  IMAD.MOV.U32 R7, RZ, RZ, R10 ;  /* 0x000000ffff077224 */ /* 0x000fe200078e000a */
[----:B------:R3:W-:Y:S01]  /*8c700*/  STL.64 [R1+0x1ab0], R8 ;  /* 0x001ab00801007387 */ /* 0x0007e20000100a00 */
[----:B------:R-:W-:Y:S01]  /*8c710*/  IMAD.MOV.U32 R6, RZ, RZ, R11 ;  /* 0x000000ffff067224 */ /* 0x000fe200078e000b */
[----:B-1----:R-:W-:Y:S08]  /*8c720*/  HMMA.1688.F32.TF32 R12, R164, R50, R192 ;  /* 0x00000032a40c723c */ /* 0x002ff000000810c0 */
[C---:B---3--:R-:W-:Y:S08]  /*8c730*/  HMMA.1688.F32.TF32 R8, R216.reuse, R46, R196 ;  /* 0x0000002ed808723c */ /* 0x048ff000000810c4 */
[C---:B------:R-:W-:Y:S01]  /*8c740*/  HMMA.1688.F32.TF32 R16, R216.reuse, R42, R200 ;  /* 0x0000002ad810723c */ /* 0x040fe200000810c8 */
[----:B------:R-:W-:Y:S04]  /*8c750*/  LDS R164, [R3+0x18000] ;  /* 0x0180000003a47984 */ /* 0x000fe80000000800 */
[----:B------:R-:W-:Y:S04]  /*8c760*/  LDS R166, [R3+0x1a000] ;  /* 0x01a0000003a67984 */ /* 0x000fe80000000800 */
[----:B------:R-:W-:Y:S04]  /*8c770*/  LDS R165, [R4+0x18000] ;  /* 0x0180000004a57984 */ /* 0x000fe80000000800 */
[----:B------:R-:W-:Y:S04]  /*8c780*/  LDS R167, [R4+0x1a000] ;  /* 0x01a0000004a77984 */ /* 0x000fe80000000800 */
[----:B------:R-:W-:Y:S01]  /*8c790*/  STL.64 [R1+0x1a60], R12 ;  /* 0x001a600c01007387 */ /* 0x000fe20000100a00 */
[----:B------:R1:W-:Y:S02]  /*8c7a0*/  STL.64 [R1+0x1a68], R14 ;  /* 0x001a680e01007387 */ /* 0x0003e40000100a00 */
[----:B------:R-:W-:Y:S02]  /*8c7b0*/  STL.64 [R1+0x1a30], R8 ;  /* 0x001a300801007387 */ /* 0x000fe40000100a00 */
[----:B------:R3:W-:Y:S01]  /*8c7c0*/  STL.64 [R1+0x1a38], R10 ;  /* 0x001a380a01007387 */ /* 0x0007e20000100a00 */
[C---:B-1----:R-:W-:Y:S08]  /*8c7d0*/  HMMA.1688.F32.TF32 R12, R216.reuse, R38, R204 ;  /* 0x00000026d80c723c */ /* 0x042ff000000810cc */
[C---:B---3--:R-:W-:Y:S01]  /*8c7e0*/  HMMA.1688.F32.TF32 R8, R216.reuse, R34, R208 ;  /* 0x00000022d808723c */ /* 0x048fe200000810d0 */
        /* <DEDUP_REMOVED lines=26> */
[----:B---3--:R-:W-:Y:S01]  /*8c990*/  HMMA.1688.F32.TF32 R8, R216, R134, R244 ;  /* 0x00000086d808723c */ /* 0x008fe200000810f4 */
[----:B------:R-:W-:Y:S01]  /*8c9a0*/  STL.64 [R1+0x18f0], R16 ;  /* 0x0018f01001007387 */ /* 0x000fe20000100a00 */
[----:B------:R-:W-:Y:S02]  /*8c9b0*/  STL.64 [R1+0x18f8], R18 ;  /* 0x0018f81201007387 */ /* 0x000fe40000100a00 */
[----:B------:R-:W3:Y:S01]  /*8c9c0*/  LDL.LU R240, [R1+0x28e0] ;  /* 0x0028e00001f07983 */ /* 0x000ee20000300800 */
[----:B------:R-:W-:-:S10]  /*8c9d0*/  MOV R243, R5 ;  /* 0x0000000500f37202 */ /* 0x000fd40000000f00 */
[----:B------:R-:W-:Y:S01]  /*8c9e0*/  STL.64 [R1+0x18d0], R12 ;  /* 0x0018d00c01007387 */ /* 0x000fe20000100a00 */
[----:B------:R-:W-:Y:S07]  /*8c9f0*/  STL.64 [R1+0x18d8], R14 ;  /* 0x0018d80e01007387 */ /* 0x000fee0000100a00 */
[----:B------:R1:W-:Y:S02]  /*8ca00*/  STL.64 [R1+0x18b0], R8 ;  /* 0x0018b00801007387 */ /* 0x0003e40000100a00 */
[----:B------:R4:W-:Y:S01]  /*8ca10*/  STL.64 [R1+0x18b8], R10 ;  /* 0x0018b80a01007387 */ /* 0x0009e20000100a00 */
[----:B------:R-:W3:Y:S01]  /*8ca20*/  LDL.LU R241, [R1+0x28e4] ;  /* 0x0028e40001f17983 */ /* 0x000ee20000300800 */
[----:B------:R-:W3:Y:S02]  /*8ca30*/  LDL.LU R242, [R1+0x28e8] ;  /* 0x0028e80001f27983 */ /* 0x000ee40000300800 */
[----:B------:R-:W2:Y:S02]  /*8ca40*/  LDL.LU R5, [R1+0x4724] ;  /* 0x0047240001057983 */ /* 0x000ea40000300800 */
[----:B------:R-:W-:-:S02]  /*8ca50*/  IMAD.MOV.U32 R248, RZ, RZ, R148 ;  /* 0x000000fffff87224 */ /* 0x000fc400078e0094 */
[----:B------:R-:W-:Y:S01]  /*8ca60*/  IMAD.MOV.U32 R249, RZ, RZ, R149 ;  /* 0x000000fffff97224 */ /* 0x000fe200078e0095 */
[----:B------:R-:W3:Y:S01]  /*8ca70*/  LDL.LU R148, [R1+0x4720] ;  /* 0x0047200001947983 */ /* 0x000ee20000300800 */
[----:B------:R-:W3:Y:S02]  /*8ca80*/  LDL.LU R149, [R1+0x471c] ;  /* 0x00471c0001957983 */ /* 0x000ee40000300800 */
[----:B------:R-:W-:Y:S02]  /*8ca90*/  IMAD.MOV.U32 R250, RZ, RZ, R152 ;  /* 0x000000fffffa7224 */ /* 0x000fe400078e0098 */
[----:B------:R-:W-:Y:S01]  /*8caa0*/  IMAD.MOV.U32 R251, RZ, RZ, R153 ;  /* 0x000000fffffb7224 */ /* 0x000fe200078e0099 */
[----:B------:R-:W3:Y:S01]  /*8cab0*/  LDL.LU R152, [R1+0x4718] ;  /* 0x0047180001987983 */ /* 0x000ee20000300800 */
[----:B------:R-:W3:Y:S02]  /*8cac0*/  LDL.LU R153, [R1+0x4714] ;  /* 0x0047140001997983 */ /* 0x000ee40000300800 */
[----:B------:R-:W3:Y:S02]  /*8cad0*/  LDL.LU R236, [R1+0x2900] ;  /* 0x0029000001ec7983 */ /* 0x000ee40000300800 */
[----:B------:R-:W3:Y:S01]  /*8cae0*/  LDL.LU R237, [R1+0x2904] ;  /* 0x0029040001ed7983 */ /* 0x000ee20000300800 */
[----:B------:R-:W3:Y:S01]  /*8caf0*/  LDL.LU R238, [R1+0x2908] ;  /* 0x0029080001ee7983 */ /* 0x000ee20000300800 */
[----:B--2---:R-:W-:-:S03]  /*8cb00*/  IMAD.MOV.U32 R239, RZ, RZ, R5 ;  /* 0x000000ffffef7224 */ /* 0x004fc600078e0005 */
[----:B------:R-:W2:Y:S01]  /*8cb10*/  LDL.LU R5, [R1+0x4710] ;  /* 0x0047100001057983 */ /* 0x000ea20000300800 */
[----:B------:R-:W3:Y:S02]  /*8cb20*/  LDL.LU R228, [R1+0x2930] ;  /* 0x0029300001e47983 */ /* 0x000ee40000300800 */
[----:B------:R-:W3:Y:S02]  /*8cb30*/  LDL.LU R229, [R1+0x2934] ;  /* 0x0029340001e57983 */ /* 0x000ee40000300800 */
[----:B------:R-:W3:Y:S01]  /*8cb40*/  LDL.LU R230, [R1+0x2938] ;  /* 0x0029380001e67983 */ /* 0x000ee20000300800 */
[----:B------:R-:W3:Y:S01]  /*8cb50*/  LDL.LU R231, [R1+0x293c] ;  /* 0x00293c0001e77983 */ /* 0x000ee20000300800 */
[----:B------:R-:W3:Y:S02]  /*8cb60*/  LDL.LU R224, [R1+0x2940] ;  /* 0x0029400001e07983 */ /* 0x000ee40000300800 */
[----:B------:R-:W3:Y:S02]  /*8cb70*/  LDL.LU R225, [R1+0x2944] ;  /* 0x0029440001e17983 */ /* 0x000ee40000300800 */
[----:B------:R-:W3:Y:S02]  /*8cb80*/  LDL.LU R226, [R1+0x2948] ;  /* 0x0029480001e27983 */ /* 0x000ee40000300800 */
[----:B--2---:R-:W-:-:S02]  /*8cb90*/  IMAD.MOV.U32 R227, RZ, RZ, R5 ;  /* 0x000000ffffe37224 */ /* 0x004fc400078e0005 */
        /* <DEDUP_REMOVED lines=33> */
[----:B-1----:R-:W3:Y:S02]  /*8cdb0*/  LDL.LU R8, [R1+0x1160] ;  /* 0x0011600001087983 */ /* 0x002ee40000300800 */
[----:B------:R-:W3:Y:S02]  /*8cdc0*/  LDL.LU R9, [R1+0x1164] ;  /* 0x0011640001097983 */ /* 0x000ee40000300800 */
[----:B----4-:R-:W3:Y:S01]  /*8cdd0*/  LDL.LU R10, [R1+0x1168] ;  /* 0x00116800010a7983 */ /* 0x010ee20000300800 */
        /* <DEDUP_REMOVED lines=28> */
[----:B--2---:R-:W-:-:S02]  /*8cfa0*/  MOV R215, R5 ;  /* 0x0000000500d77202 */ /* 0x004fc40000000f00 */
[----:B------:R-:W2:Y:S01]  /*8cfb0*/  LDL.LU R5, [R1+0x4708] ;  /* 0x0047080001057983 */ /* 0x000ea20000300800 */
[C---:B---3--:R-:W-:Y:S08]  /*8cfc0*/  HMMA.1688.F32.TF32 R8, R216.reuse, R126, R8 ;  /* 0x0000007ed808723c */ /* 0x048ff00000081008 */
[C---:B----4-:R-:W-:Y:S08]  /*8cfd0*/  HMMA.1688.F32.TF32 R12, R216.reuse, R130, R12 ;  /* 0x00000082d80c723c */ /* 0x050ff0000008100c */
[C---:B------:R-:W-:Y:S11]  /*8cfe0*/  HMMA.1688.F32.TF32 R16, R216.reuse, R114, R160 ;  /* 0x00000072d810723c */ /* 0x040ff600000810a0 */
[----:B------:R-:W-:Y:S04]  /*8cff0*/  @!UPT UIADD3 URZ, URZ, URZ, URZ ;  /* 0x0000003f3f3ff290 */ /* 0x000fe8000fffe03f */
        /* <DEDUP_REMOVED lines=33> */
[----:B------:R-:W-:-:S02]  /*8d210*/  IMAD.MOV.U32 R232, RZ, RZ, R153 ;  /* 0x000000ffffe87224 */ /* 0x000fc400078e0099 */
[----:B------:R-:W-:Y:S01]  /*8d220*/  IMAD.MOV.U32 R233, RZ, RZ, R152 ;  /* 0x000000ffffe97224 */ /* 0x000fe200078e0098 */
[----:B------:R-:W-:Y:S01]  /*8d230*/  STL.64 [R1+0x17d0], R16 ;  /* 0x0017d01001007387 */ /* 0x000fe20000100a00 */
[----:B------:R1:W-:Y:S02]  /*8d240*/  STL.64 [R1+0x17d8], R18 ;  /* 0x0017d81201007387 */ /* 0x0003e40000100a00 */
[----:B------:R-:W-:Y:S02]  /*8d250*/  IMAD.MOV.U32 R234, RZ, RZ, R149 ;  /* 0x000000ffffea7224 */ /* 0x000fe400078e0095 */
[----:B------:R-:W-:Y:S01]  /*8d260*/  IMAD.MOV.U32 R235, RZ, RZ, R148 ;  /* 0x000000ffffeb7224 */ /* 0x000fe200078e0094 */
[C---:B-1----:R-:W-:Y:S05]  /*8d270*/  HMMA.1688.F32.TF32 R16, R216.reuse, R66, R212 ;  /* 0x00000042d810723c */ /* 0x042fea00000810d4 */
[----:B------:R-:W-:Y:S01]  /*8d280*/  STL.64 [R1+0x1780], R12 ;  /* 0x0017800c01007387 */ /* 0x000fe20000100a00 */
[----:B------:R1:W-:Y:S07]  /*8d290*/  STL.64 [R1+0x1788], R14 ;  /* 0x0017880e01007387 */ /* 0x0003ee0000100a00 */
[----:B------:R-:W-:Y:S02]  /*8d2a0*/  STL.64 [R1+0x1740], R8 ;  /* 0x0017400801007387 */ /* 0x000fe40000100a00 */
[----:B------:R3:W-:Y:S02]  /*8d2b0*/  STL.64 [R1+0x1748], R10 ;  /* 0x0017480a01007387 */ /* 0x0007e40000100a00 */
[----:B------:R-:W-:Y:S01]  /*8d2c0*/  IMAD.MOV.U32 R244, RZ, RZ, R145 ;  /* 0x000000fffff47224 */ /* 0x000fe200078e0091 */
[C---:B-1----:R-:W-:Y:S08]  /*8d2d0*/  HMMA.1688.F32.TF32 R12, R216.reuse, R62, R220 ;  /* 0x0000003ed80c723c */ /* 0x042ff000000810dc */
[C---:B---3--:R-:W-:Y:S01]  /*8d2e0*/  HMMA.1688.F32.TF32 R8, R216.reuse, R58, R224 ;  /* 0x0000003ad808723c */ /* 0x048fe200000810e0 */
[----:B------:R-:W-:Y:S01]  /*8d2f0*/  IMAD.MOV.U32 R245, RZ, RZ, R144 ;  /* 0x000000fffff57224 */ /* 0x000fe200078e0090 */
[----:B------:R-:W-:Y:S01]  /*8d300*/  MOV R246, R141 ;  /* 0x0000008d00f67202 */ /* 0x000fe20000000f00 */
[----:B------:R-:W-:Y:S01]  /*8d310*/  IMAD.MOV.U32 R247, RZ, RZ, R140 ;  /* 0x000000fffff77224 */ /* 0x000fe200078e008c */
[----:B------:R-:W-:Y:S01]  /*8d320*/  STL.64 [R1+0x1710], R16 ;  /* 0x0017101001007387 */ /* 0x000fe20000100a00 */
[----:B------:R1:W-:Y:S03]  /*8d330*/  STL.64 [R1+0x1718], R18 ;  /* 0x0017181201007387 */ /* 0x0003e60000100a00 */
[C---:B-1----:R-:W-:Y:S07]  /*8d340*/  HMMA.1688.F32.TF32 R16, R216.reuse, R54, R228 ;  /* 0x00000036d810723c */ /* 0x042fee00000810e4 */
[----:B------:R-:W-:Y:S01]  /*8d350*/  STL.64 [R1+0x16f0], R12 ;  /* 0x0016f00c01007387 */ /* 0x000fe20000100a00 */
[----:B------:R1:W-:Y:S07]  /*8d360*/  STL.64 [R1+0x16f8], R14 ;  /* 0x0016f80e01007387 */ /* 0x0003ee0000100a00 */
[----:B------:R-:W-:Y:S02]  /*8d370*/  STL.64 [R1+0x1670], R8 ;  /* 0x0016700801007387 */ /* 0x000fe40000100a00 */
[----:B------:R-:W-:Y:S01]  /*8d380*/  STL.64 [R1+0x1678], R10 ;  /* 0x0016780a01007387 */ /* 0x000fe20000100a00 */
[----:B-1----:R-:W-:Y:S01]  /*8d390*/  HMMA.1688.F32.TF32 R12, R216, R50, R232 ;  /* 0x00000032d80c723c */ /* 0x002fe200000810e8 */
[----:B--2---:R-:W1:Y:S04]  /*8d3a0*/  LDSM.16.M88.4 R152, [R5+0x40080] ;  /* 0x040080000598783b */ /* 0x004e680000000200 */
[----:B------:R-:W2:Y:S04]  /*8d3b0*/  LDSM.16.M88.4 R148, [R5+0x41080] ;  /* 0x041080000594783b */ /* 0x000ea80000000200 */
[----:B------:R-:W3:Y:S04]  /*8d3c0*/  LDSM.16.M88.4 R144, [R5+0x42080] ;  /* 0x042080000590783b */ /* 0x000ee80000000200 */
[----:B------:R-:W4:Y:S04]  /*8d3d0*/  LDSM.16.M88.4 R140, [R5+0x43080] ;  /* 0x04308000058c783b */ /* 0x000f280000000200 */
[----:B------:R-:W-:Y:S01]  /*8d3e0*/  STL.64 [R1+0x1630], R16 ;  /* 0x0016301001007387 */ /* 0x000fe20000100a00 */
[----:B------:R2:W-:Y:S05]  /*8d3f0*/  STL.64 [R1+0x1638], R18 ;  /* 0x0016381201007387 */ /* 0x0005ea0000100a00 */
[----:B------:R-:W-:Y:S02]  /*8d400*/  STL.64 [R1+0x15f0], R12 ;  /* 0x0015f00c01007387 */ /* 0x000fe40000100a00 */
[----:B------:R3:W-:Y:S02]  /*8d410*/  STL.64 [R1+0x15f8], R14 ;  /* 0x0015f80e01007387 */ /* 0x0007e40000100a00 */
[----:B------:R-:W-:-:S02]  /*8d420*/  IMAD.MOV.U32 R228, RZ, RZ, R125 ;  /* 0x000000ffffe47224 */ /* 0x000fc400078e007d */
[----:B------:R-:W-:Y:S02]  /*8d430*/  IMAD.MOV.U32 R229, RZ, RZ, R124 ;  /* 0x000000ffffe57224 */ /* 0x000fe400078e007c */
[----:B------:R-:W-:Y:S02]  /*8d440*/  IMAD.MOV.U32 R232, RZ, RZ, R133 ;  /* 0x000000ffffe87224 */ /* 0x000fe400078e0085 */
[----:B------:R-:W-:Y:S02]  /*8d450*/  IMAD.MOV.U32 R233, RZ, RZ, R132 ;  /* 0x000000ffffe97224 */ /* 0x000fe400078e0084 */
[----:B------:R-:W-:Y:S01]  /*8d460*/  IMAD.MOV.U32 R234, RZ, RZ, R129 ;  /* 0x000000ffffea7224 */ /* 0x000fe200078e0081 */
[----:B------:R-:W4:Y:S01]  /*8d470*/  LDSM.16.M88.4 R132, [R5+0x45080] ;  /* 0x045080000584783b */ /* 0x000f220000000200 */
[----:B------:R-:W-:Y:S02]  /*8d480*/  MOV R235, R128 ;  /* 0x0000008000eb7202 */ /* 0x000fe40000000f00 */
[----:B------:R-:W-:Y:S01]  /*8d490*/  LDSM.16.M88.4 R128, [R5+0x46080] ;  /* 0x046080000580783b */ /* 0x000fe20000000200 */
[----:B------:R-:W-:Y:S03]  /*8d4a0*/  LDSM.16.M88.4 R124, [R5+0x47080] ;  /* 0x04708000057c783b */ /* 0x000fe60000000200 */
[----:B------:R-:W-:-:S02]  /*8d4b0*/  IMAD.MOV.U32 R230, RZ, RZ, R121 ;  /* 0x000000ffffe67224 */ /* 0x000fc400078e0079 */
[----:B------:R-:W-:Y:S02]  /*8d4c0*/  IMAD.MOV.U32 R231, RZ, RZ, R120 ;  /* 0x000000ffffe77224 */ /* 0x000fe400078e0078 */
[----:B------:R-:W-:Y:S01]  /*8d4d0*/  IMAD.MOV.U32 R224, RZ, RZ, R117 ;  /* 0x000000ffffe07224 */ /* 0x000fe200078e0075 */
[----:B------:R-:W-:Y:S01]  /*8d4e0*/  LDSM.16.M88.4 R120, [R5+0x48080] ;  /* 0x048080000578783b */ /* 0x000fe20000000200 */
[----:B------:R-:W-:Y:S02]  /*8d4f0*/  IMAD.MOV.U32 R225, RZ, RZ, R116 ;  /* 0x000000ffffe17224 */ /* 0x000fe400078e0074 */
[----:B------:R-:W-:Y:S01]  /*8d500*/  LDSM.16.M88.4 R116, [R5+0x49080] ;  /* 0x049080000574783b */ /* 0x000fe20000000200 */
[----:B------:R-:W-:-:S03]  /*8d510*/  MOV R226, R113 ;  /* 0x0000007100e27202 */ /* 0x000fc60000000f00 */
[----:B------:R-:W-:Y:S02]  /*8d520*/  IMAD.MOV.U32 R227, RZ, RZ, R112 ;  /* 0x000000ffffe37224 */ /* 0x000fe400078e0070 */
[----:B------:R-:W-:Y:S01]  /*8d530*/  IMAD.MOV.U32 R220, RZ, RZ, R109 ;  /* 0x000000ffffdc7224 */ /* 0x000fe200078e006d */
[----:B------:R-:W-:Y:S01]  /*8d540*/  LDSM.16.M88.4 R112, [R5+0x4a080] ;  /* 0x04a080000570783b */ /* 0x000fe20000000200 */
[----:B------:R-:W-:Y:S02]  /*8d550*/  IMAD.MOV.U32 R221, RZ, RZ, R108 ;  /* 0x000000ffffdd7224 */ /* 0x000fe400078e006c */
[----:B------:R-:W-:Y:S04]  /*8d560*/  LDSM.16.M88.4 R108, [R5+0x4b080] ;  /* 0x04b08000056c783b */ /* 0x000fe80000000200 */
        /* <DEDUP_REMOVED lines=11> */
[C---:B-1----:R-:W-:Y:S08]  /*8d620*/  HMMA.1688.F32.TF32 R8, R164.reuse, R152, R236 ;  /* 0x00000098a408723c */ /* 0x042ff000000810ec */
[C---:B--2---:R-:W-:Y:S08]  /*8d630*/  HMMA.1688.F32.TF32 R16, R164.reuse, R148, R248 ;  /* 0x00000094a410723c */ /* 0x044ff000000810f8 */
[----:B---3--:R-:W-:Y:S01]  /*8d640*/  HMMA.1688.F32.TF32 R12, R164, R144, R240 ;  /* 0x00000090a40c723c */ /* 0x008fe200000810f0 */
[----:B------:R-:W-:Y:S01]  /*8d650*/  LDSM.16.M88.4 R104, [R5+0x4c080] ;  /* 0x04c080000568783b */ /* 0x000fe20000000200 */
[----:B------:R-:W-:-:S02]  /*8d660*/  MOV R213, R100 ;  /* 0x0000006400d57202 */ /* 0x000fc40000000f00 */
[----:B------:R-:W-:Y:S04]  /*8d670*/  LDSM.16.M88.4 R100, [R5+0x4d080] ;  /* 0x04d080000564783b */ /* 0x000fe80000000200 */
[----:B------:R-:W-:Y:S02]  /*8d680*/  IMAD.MOV.U32 R214, RZ, RZ, R97 ;  /* 0x000000ffffd67224 */ /* 0x000fe400078e0061 */
[----:B------:R-:W-:Y:S02]  /*8d690*/  IMAD.MOV.U32 R215, RZ, RZ, R96 ;  /* 0x000000ffffd77224 */ /* 0x000fe400078e0060 */
[----:B------:R-:W-:Y:S02]  /*8d6a0*/  IMAD.MOV.U32 R200, RZ, RZ, R77 ;  /* 0x000000ffffc87224 */ /* 0x000fe400078e004d */
[----:B------:R-:W-:-:S02]  /*8d6b0*/  IMAD.MOV.U32 R201, RZ, RZ, R76 ;  /* 0x000000ffffc97224 */ /* 0x000fc400078e004c */
[----:B------:R-:W-:Y:S01]  /*8d6c0*/  IMAD.MOV.U32 R202, RZ, RZ, R73 ;  /* 0x000000ffffca7224 */ /* 0x000fe200078e0049 */
[----:B------:R-:W-:Y:S02]  /*8d6d0*/  MOV R203, R72 ;  /* 0x0000004800cb7202 */ /* 0x000fe40000000f00 */
        /* <DEDUP_REMOVED lines=8> */
[----:B------:R-:W-:Y:S04]  /*8d760*/  LDSM.16.M88.4 R68, [R5+0x55080] ;  /* 0x055080000544783b */ /* 0x000fe80000000200 */
[----:B------:R-:W-:Y:S01]  /*8d770*/  STL.64 [R1+0x15e0], R8 ;  /* 0x0015e00801007387 */ /* 0x000fe20000100a00 */
[----:B------:R4:W-:Y:S02]  /*8d780*/  STL.64 [R1+0x15e8], R10 ;  /* 0x0015e80a01007387 */ /* 0x0009e40000100a00 */
[----:B------:R-:W-:Y:S01]  /*8d790*/  IMAD.MOV.U32 R240, RZ, RZ, R40 ;  /* 0x000000fffff07224 */ /* 0x000fe200078e0028 */
[----:B------:R-:W-:Y:S01]  /*8d7a0*/  MOV R241, R41 ;  /* 0x0000002900f17202 */ /* 0x000fe20000000f00 */
[----:B------:R-:W-:-:S02]  /*8d7b0*/  IMAD.MOV.U32 R242, RZ, RZ, R44 ;  /* 0x000000fffff27224 */ /* 0x000fc400078e002c */
[----:B------:R-:W-:Y:S02]  /*8d7c0*/  IMAD.MOV.U32 R243, RZ, RZ, R45 ;  /* 0x000000fffff37224 */ /* 0x000fe400078e002d */
[----:B------:R-:W-:Y:S02]  /*8d7d0*/  IMAD.MOV.U32 R248, RZ, RZ, R32 ;  /* 0x000000fffff87224 */ /* 0x000fe400078e0020 */
[----:B------:R-:W-:Y:S02]  /*8d7e0*/  IMAD.MOV.U32 R249, RZ, RZ, R33 ;  /* 0x000000fffff97224 */ /* 0x000fe400078e0021 */
[----:B------:R-:W-:Y:S02]  /*8d7f0*/  IMAD.MOV.U32 R250, RZ, RZ, R36 ;  /* 0x000000fffffa7224 */ /* 0x000fe400078e0024 */
[----:B------:R-:W-:Y:S02]  /*8d800*/  IMAD.MOV.U32 R251, RZ, RZ, R37 ;  /* 0x000000fffffb7224 */ /* 0x000fe400078e0025 */
[----:B------:R-:W-:-:S02]  /*8d810*/  IMAD.MOV.U32 R238, RZ, RZ, R137 ;  /* 0x000000ffffee7224 */ /* 0x000fc400078e0089 */
[----:B------:R-:W-:Y:S01]  /*8d820*/  IMAD.MOV.U32 R239, RZ, RZ, R136 ;  /* 0x000000ffffef7224 */ /* 0x000fe200078e0088 */
[----:B------:R-:W-:Y:S01]  /*8d830*/  LDSM.16.M88.4 R96, [R5+0x4e080] ;  /* 0x04e080000560783b */ /* 0x000fe20000000200 */
[----:B----4-:R-:W-:Y:S03]  /*8d840*/  HMMA.1688.F32.TF32 R8, R164, R140, R244 ;  /* 0x0000008ca408723c */ /* 0x010fe600000810f4 */
[----:B------:R-:W-:Y:S01]  /*8d850*/  STL.64 [R1+0x1620], R16 ;  /* 0x0016201001007387 */ /* 0x000fe20000100a00 */
[----:B------:R-:W-:Y:S02]  /*8d860*/  STL.64 [R1+0x1628], R18 ;  /* 0x0016281201007387 */ /* 0x000fe40000100a00 */
[----:B------:R-:W-:Y:S02]  /*8d870*/  STL.64 [R1+0x1650], R12 ;  /* 0x0016500c01007387 */ /* 0x000fe40000100a00 */
[----:B------:R-:W-:Y:S01]  /*8d880*/  STL.64 [R1+0x1658], R14 ;  /* 0x0016580e01007387 */ /* 0x000fe20000100a00 */
[----:B------:R-:W1:Y:S04]  /*8d890*/  LDSM.16.M88.4 R136, [R5+0x44080] ;  /* 0x044080000588783b */ /* 0x000e680000000200 */
[----:B------:R-:W2:Y:S01]  /*8d8a0*/  LDSM.16.M88.4 R92, [R5+0x4f080] ;  /* 0x04f08000055c783b */ /* 0x000ea20000000200 */
[----:B------:R-:W-:-:S02]  /*8d8b0*/  IMAD.MOV.U32 R244, RZ, RZ, R48 ;  /* 0x000000fffff47224 */ /* 0x000fc400078e0030 */
[----:B------:R-:W3:Y:S02]  /*8d8c0*/  LDL.LU R48, [R1+0x4704] ;  /* 0x0047040001307983 */ /* 0x000ee40000300800 */
[----:B------:R-:W-:Y:S02]  /*8d8d0*/  IMAD.MOV.U32 R245, RZ, RZ, R49 ;  /* 0x000000fffff57224 */ /* 0x000fe400078e0031 */
[----:B------:R-:W-:Y:S02]  /*8d8e0*/  IMAD.MOV.U32 R246, RZ, RZ, R52 ;  /* 0x000000fffff67224 */ /* 0x000fe400078e0034 */
[----:B------:R-:W-:Y:S01]  /*8d8f0*/  IMAD.MOV.U32 R247, RZ, RZ, R53 ;  /* 0x000000fffff77224 */ /* 0x000fe200078e0035 */
[----:B------:R-:W4:Y:S04]  /*8d900*/  LDSM.16.M88.4 R88, [R5+0x50080] ;  /* 0x050080000558783b */ /* 0x000f280000000200 */
[----:B------:R-:W1:Y:S04]  /*8d910*/  LDSM.16.M88.4 R84, [R5+0x51080] ;  /* 0x051080000554783b */ /* 0x000e680000000200 */
[----:B------:R-:W1:Y:S04]  /*8d920*/  LDSM.16.M88.4 R80, [R5+0x52080] ;  /* 0x052080000550783b */ /* 0x000e680000000200 */
[----:B------:R-:W1:Y:S04]  /*8d930*/  LDSM.16.M88.4 R76, [R5+0x53080] ;  /* 0x05308000054c783b */ /* 0x000e680000000200 */
[----:B------:R-:W1:Y:S04]  /*8d940*/  LDSM.16.M88.4 R72, [R5+0x54080] ;  /* 0x054080000548783b */ /* 0x000e680000000200 */
[----:B------:R-:W-:Y:S04]  /*8d950*/  LDSM.16.M88.4 R64, [R5+0x56080] ;  /* 0x056080000540783b */ /* 0x000fe80000000200 */
[----:B------:R-:W-:Y:S04]  /*8d960*/  LDSM.16.M88.4 R60, [R5+0x57080] ;  /* 0x05708000053c783b */ /* 0x000fe80000000200 */
[----:B------:R-:W-:Y:S04]  /*8d970*/  LDSM.16.M88.4 R56, [R5+0x58080] ;  /* 0x058080000538783b */ /* 0x000fe80000000200 */
[----:B------:R-:W-:Y:S04]  /*8d980*/  LDS R216, [R3+0x18080] ;  /* 0x0180800003d87984 */ /* 0x000fe80000000800 */
[----:B------:R-:W-:Y:S01]  /*8d990*/  STL.64 [R1+0x16e0], R8 ;  /* 0x0016e00801007387 */ /* 0x000fe20000100a00 */
[----:B------:R1:W-:Y:S02]  /*8d9a0*/  STL.64 [R1+0x16e8], R10 ;  /* 0x0016e80a01007387 */ /* 0x0003e40000100a00 */
[----:B------:R-:W2:Y:S02]  /*8d9b0*/  LDL.LU R49, [R1+0x4700] ;  /* 0x0047000001317983 */ /* 0x000ea40000300800 */
[----:B------:R-:W2:Y:S01]  /*8d9c0*/  LDL.LU R52, [R1+0x46fc] ;  /* 0x0046fc0001347983 */ /* 0x000ea20000300800 */
[----:B------:R-:W2:Y:S01]  /*8d9d0*/  LDL.LU R53, [R1+0x46f8] ;  /* 0x0046f80001357983 */ /* 0x000ea20000300800 */
[----:B------:R-:W2:Y:S02]  /*8d9e0*/  LDL.LU R40, [R1+0x46f4] ;  /* 0x0046f40001287983 */ /* 0x000ea40000300800 */
[----:B------:R-:W3:Y:S02]  /*8d9f0*/  LDL.LU R41, [R1+0x46f0] ;  /* 0x0046f00001297983 */ /* 0x000ee40000300800 */
[----:B------:R-:W4:Y:S01]  /*8da00*/  LDL.LU R44, [R1+0x46ec] ;  /* 0x0046ec00012c7983 */ /* 0x000f220000300800 */
[----:B------:R-:W4:Y:S01]  /*8da10*/  LDL.LU R45, [R1+0x46e8] ;  /* 0x0046e800012d7983 */ /* 0x000f220000300800 */
[----:B------:R-:W4:Y:S02]  /*8da20*/  LDL.LU R32, [R1+0x46e4] ;  /* 0x0046e40001207983 */ /* 0x000f240000300800 */
[----:B------:R-:W4:Y:S02]  /*8da30*/  LDL.LU R33, [R1+0x46e0] ;  /* 0x0046e00001217983 */ /* 0x000f240000300800 */
[----:B------:R-:W4:Y:S01]  /*8da40*/  LDL.LU R36, [R1+0x46dc] ;  /* 0x0046dc0001247983 */ /* 0x000f220000300800 */
[----:B------:R-:W4:Y:S01]  /*8da50*/  LDL.LU R37, [R1+0x46d8] ;  /* 0x0046d80001257983 */ /* 0x000f220000300800 */
[----:B------:R-:W-:Y:S01]  /*8da60*/  MOV R236, R157 ;  /* 0x0000009d00ec7202 */ /* 0x000fe20000000f00 */
[----:B------:R-:W-:-:S02]  /*8da70*/  IMAD.MOV.U32 R237, RZ, RZ, R156 ;  /* 0x000000ffffed7224 */ /* 0x000fc400078e009c */
[----:B------:R-:W-:Y:S04]  /*8da80*/  LDS R218, [R3+0x1a080] ;  /* 0x01a0800003da7984 */ /* 0x000fe80000000800 */
[----:B------:R-:W-:Y:S04]  /*8da90*/  LDSM.16.M88.4 R156, [R5+0x5f080] ;  /* 0x05f08000059c783b */ /* 0x000fe80000000200 */
[----:B------:R-:W-:Y:S04]  /*8daa0*/  LDS R217, [R4+0x18080] ;  /* 0x0180800004d97984 */ /* 0x000fe80000000800 */
[----:B------:R-:W-:Y:S01]  /*8dab0*/  LDS R219, [R4+0x1a080] ;  /* 0x01a0800004db7984 */ /* 0x000fe20000000800 */
[----:B--2---:R-:W-:-:S02]  /*8dac0*/  IMAD.MOV.U32 R187, RZ, RZ, R40 ;  /* 0x000000ffffbb7224 */ /* 0x004fc400078e0028 */
[----:B---3--:R-:W-:Y:S01]  /*8dad0*/  IMAD.MOV.U32 R186, RZ, RZ, R41 ;  /* 0x000000ffffba7224 */ /* 0x008fe200078e0029 */
[----:B----4-:R-:W-:Y:S01]  /*8dae0*/  MOV R185, R44 ;  /* 0x0000002c00b97202 */ /* 0x010fe20000000f00 */
[----:B------:R-:W-:Y:S02]  /*8daf0*/  IMAD.MOV.U32 R184, RZ, RZ, R45 ;  /* 0x000000ffffb87224 */ /* 0x000fe400078e002d */
[----:B------:R-:W-:Y:S02]  /*8db00*/  IMAD.MOV.U32 R183, RZ, RZ, R32 ;  /* 0x000000ffffb77224 */ /* 0x000fe400078e0020 */
[----:B------:R-:W-:Y:S02]  /*8db10*/  IMAD.MOV.U32 R182, RZ, RZ, R33 ;  /* 0x000000ffffb67224 */ /* 0x000fe400078e0021 */
[----:B------:R-:W-:Y:S02]  /*8db20*/  IMAD.MOV.U32 R181, RZ, RZ, R36 ;  /* 0x000000ffffb57224 */ /* 0x000fe400078e0024 */
[----:B------:R-:W-:-:S02]  /*8db30*/  IMAD.MOV.U32 R180, RZ, RZ, R37 ;  /* 0x000000ffffb47224 */ /* 0x000fc400078e0025 */
[----:B------:R-:W-:Y:S02]  /*8db40*/  IMAD.MOV.U32 R188, RZ, RZ, R53 ;  /* 0x000000ffffbc7224 */ /* 0x000fe400078e0035 */
[----:B------:R-:W-:Y:S01]  /*8db50*/  IMAD.MOV.U32 R189, RZ, RZ, R52 ;  /* 0x000000ffffbd7224 */ /* 0x000fe200078e0034 */
[C---:B-1----:R-:W-:Y:S08]  /*8db60*/  HMMA.1688.F32.TF32 R8, R164.reuse, R132, R184 ;  /* 0x00000084a408723c */ /* 0x042ff000000810b8 */
[----:B------:R-:W-:Y:S01]  /*8db70*/  HMMA.1688.F32.TF32 R12, R164, R136, R180 ;  /* 0x00000088a40c723c */ /* 0x000fe200000810b4 */
[----:B------:R-:W-:-:S02]  /*8db80*/  IMAD.MOV.U32 R190, RZ, RZ, R49 ;  /* 0x000000ffffbe7224 */ /* 0x000fc400078e0031 */
[----:B------:R-:W-:Y:S01]  /*8db90*/  IMAD.MOV.U32 R191, RZ, RZ, R48 ;  /* 0x000000ffffbf7224 */ /* 0x000fe200078e0030 */
[----:B------:R-:W-:Y:S04]  /*8dba0*/  LDSM.16.M88.4 R52, [R5+0x59080] ;  /* 0x059080000534783b */ /* 0x000fe80000000200 */
[----:B------:R-:W1:Y:S04]  /*8dbb0*/  LDSM.16.M88.4 R48, [R5+0x5a080] ;  /* 0x05a080000530783b */ /* 0x000e680000000200 */
[----:B------:R-:W2:Y:S04]  /*8dbc0*/  LDSM.16.M88.4 R44, [R5+0x5b080] ;  /* 0x05b08000052c783b */ /* 0x000ea80000000200 */
[----:B------:R-:W3:Y:S04]  /*8dbd0*/  LDSM.16.M88.4 R40, [R5+0x5c080] ;  /* 0x05c080000528783b */ /* 0x000ee80000000200 */
[----:B------:R-:W4:Y:S04]  /*8dbe0*/  LDSM.16.M88.4 R36, [R5+0x5d080] ;  /* 0x05d080000524783b */ /* 0x000f280000000200 */
[----:B------:R-:W1:Y:S01]  /*8dbf0*/  LDSM.16.M88.4 R32, [R5+0x5e080] ;  /* 0x05e080000520783b */ /* 0x000e620000000200 */
[C---:B------:R-:W-:Y:S03]  /*8dc00*/  HMMA.1688.F32.TF32 R16, R164.reuse, R128, R188 ;  /* 0x00000080a410723c */ /* 0x040fe600000810bc */
[----:B------:R-:W-:Y:S01]  /*8dc10*/  STL.64 [R1+0x16b0], R12 ;  /* 0x0016b00c01007387 */ /* 0x000fe20000100a00 */
[----:B------:R2:W-:Y:S02]  /*8dc20*/  STL.64 [R1+0x16b8], R14 ;  /* 0x0016b80e01007387 */ /* 0x0005e40000100a00 */
[----:B------:R-:W-:Y:S02]  /*8dc30*/  STL.64 [R1+0x1700], R8 ;  /* 0x0017000801007387 */ /* 0x000fe40000100a00 */
[----:B------:R2:W-:Y:S02]  /*8dc40*/  STL.64 [R1+0x1708], R10 ;  /* 0x0017080a01007387 */ /* 0x0005e40000100a00 */
[C---:B--2---:R-:W-:Y:S08]  /*8dc50*/  HMMA.1688.F32.TF32 R12, R164.reuse, R124, R192 ;  /* 0x0000007ca40c723c */ /* 0x044ff000000810c0 */
[C---:B------:R-:W-:Y:S05]  /*8dc60*/  HMMA.1688.F32.TF32 R8, R164.reuse, R120, R196 ;  /* 0x00000078a408723c */ /* 0x040fea00000810c4 */
[----:B------:R-:W-:Y:S01]  /*8dc70*/  STL.64 [R1+0x1720], R16 ;  /* 0x0017201001007387 */ /* 0x000fe20000100a00 */
[----:B------:R2:W-:Y:S02]  /*8dc80*/  STL.64 [R1+0x1728], R18 ;  /* 0x0017281201007387 */ /* 0x0005e40000100a00 */
[C---:B--2---:R-:W-:Y:S07]  /*8dc90*/  HMMA.1688.F32.TF32 R16, R164.reuse, R116, R200 ;  /* 0x00000074a410723c */ /* 0x044fee00000810c8 */
[----:B------:R-:W-:Y:S01]  /*8dca0*/  STL.64 [R1+0x1750], R12 ;  /* 0x0017500c01007387 */ /* 0x000fe20000100a00 */
[----:B------:R2:W-:Y:S07]  /*8dcb0*/  STL.64 [R1+0x1758], R14 ;  /* 0x0017580e01007387 */ /* 0x0005ee0000100a00 */
[----:B------:R-:W-:Y:S02]  /*8dcc0*/  STL.64 [R1+0x17b0], R8 ;  /* 0x0017b00801007387 */ /* 0x000fe40000100a00 */
[----:B------:R1:W-:Y:S01]  /*8dcd0*/  STL.64 [R1+0x17b8], R10 ;  /* 0x0017b80a01007387 */ /* 0x0003e20000100a00 */
[C---:B--2---:R-:W-:Y:S08]  /*8dce0*/  HMMA.1688.F32.TF32 R12, R164.reuse, R112, R204 ;  /* 0x00000070a40c723c */ /* 0x044ff000000810cc */
[C---:B-1----:R-:W-:Y:S01]  /*8dcf0*/  HMMA.1688.F32.TF32 R8, R164.reuse, R108, R208 ;  /* 0x0000006ca408723c */ /* 0x042fe200000810d0 */
        /* <DEDUP_REMOVED lines=28> */
[----:B------:R-:W-:Y:S02]  /*8dec0*/  STL.64 [R1+0x19b8], R18 ;  /* 0x0019b81201007387 */ /* 0x000fe40000100a00 */
[----:B------:R-:W2:Y:S11]  /*8ded0*/  LDL.LU R240, [R1+0x2c40] ;  /* 0x002c400001f07983 */ /* 0x000eb60000300800 */
[----:B------:R-:W-:Y:S01]  /*8dee0*/  STL.64 [R1+0x19d0], R12 ;  /* 0x0019d00c01007387 */ /* 0x000fe20000100a00 */
[----:B------:R-:W-:Y:S07]  /*8def0*/  STL.64 [R1+0x19d8], R14 ;  /* 0x0019d80e01007387 */ /* 0x000fee0000100a00 */
        /* <DEDUP_REMOVED lines=49> */
[----:B------:R-:W4:Y:S01]  /*8e210*/  LDL.LU R172, [R1+0x2d30] ;  /* 0x002d300001ac7983 */ /* 0x000f220000300800 */
[----:B------:R-:W4:Y:S01]  /*8e220*/  LDL.LU R173, [R1+0x2d34] ;  /* 0x002d340001ad7983 */ /* 0x000f220000300800 */
[----:B------:R-:W4:Y:S02]  /*8e230*/  LDL.LU R174, [R1+0x2d38] ;  /* 0x002d380001ae7983 */ /* 0x000f240000300800 */
[----:B------:R-:W4:Y:S02]  /*8e240*/  LDL.LU R175, [R1+0x2d3c] ;  /* 0x002d3c0001af7983 */ /* 0x000f240000300800 */
[----:B------:R-:W3:Y:S01]  /*8e250*/  LDL.LU R168, [R1+0x2d40] ;  /* 0x002d400001a87983 */ /* 0x000ee20000300800 */
[----:B------:R-:W3:Y:S01]  /*8e260*/  LDL.LU R169, [R1+0x2d44] ;  /* 0x002d440001a97983 */ /* 0x000ee20000300800 */
[----:B------:R-:W3:Y:S02]  /*8e270*/  LDL.LU R170, [R1+0x2d48] ;  /* 0x002d480001aa7983 */ /* 0x000ee40000300800 */
[----:B------:R-:W3:Y:S02]  /*8e280*/  LDL.LU R171, [R1+0x2d4c] ;  /* 0x002d4c0001ab7983 */ /* 0x000ee40000300800 */
[----:B-1----:R-:W2:Y:S01]  /*8e290*/  LDL.LU R8, [R1+0x2d60] ;  /* 0x002d600001087983 */ /* 0x002ea20000300800 */
        /* <DEDUP_REMOVED lines=50> */
[----:B------:R-:W4:Y:S01]  /*8e5c0*/  LDL.LU R247, [R1+0x2c3c] ;  /* 0x002c3c0001f77983 */ /* 0x000f220000300800 */
[C---:B--2---:R-:W-:Y:S08]  /*8e5d0*/  HMMA.1688.F32.TF32 R8, R164.reuse, R48, R8 ;  /* 0x00000030a408723c */ /* 0x044ff00000081008 */
[C---:B---3--:R-:W-:Y:S08]  /*8e5e0*/  HMMA.1688.F32.TF32 R12, R164.reuse, R52, R12 ;  /* 0x00000034a40c723c */ /* 0x048ff0000008100c */
[C---:B------:R-:W-:Y:S08]  /*8e5f0*/  HMMA.1688.F32.TF32 R16, R164.reuse, R56, R16 ;  /* 0x00000038a410723c */ /* 0x040ff00000081010 */
[C---:B----4-:R-:W-:Y:S08]  /*8e600*/  HMMA.1688.F32.TF32 R24, R164.reuse, R64, R24 ;  /* 0x00000040a418723c */ /* 0x050ff00000081018 */
        /* <DEDUP_REMOVED lines=189> */
[----:B------:R-:W2:Y:S01]  /*8f1e0*/  LDL.LU R251, [R1+0x2a6c] ;  /* 0x002a6c0001fb7983 */ /* 0x000ea20000300800 */
[C---:B---3--:R-:W-:Y:S08]  /*8f1f0*/  HMMA.1688.F32.TF32 R8, R216.reuse, R60, R8 ;  /* 0x0000003cd808723c */ /* 0x048ff00000081008 */
[C---:B----4-:R-:W-:Y:S08]  /*8f200*/  HMMA.1688.F32.TF32 R16, R216.reuse, R68, R16 ;  /* 0x00000044d810723c */ /* 0x050ff00000081010 */
[C---:B------:R-:W-:Y:S08]  /*8f210*/  HMMA.1688.F32.TF32 R20, R216.reuse, R72, R20 ;  /* 0x00000048d814723c */ /* 0x040ff00000081014 */
[C---:B--2---:R-:W-:Y:S08]  /*8f220*/  HMMA.1688.F32.TF32 R244, R216.reuse, R84, R244 ;  /* 0x00000054d8f4723c */ /* 0x044ff000000810f4 */
        /* <DEDUP_REMOVED lines=9> */
[----:B------:R3:W-:Y:S02]  /*8f2c0*/  STL.64 [R1+0x3048], R246 ;  /* 0x003048f601007387 */ /* 0x0007e40000100a00 */
[----:B---3--:R-:W3:Y:S01]  /*8f2d0*/  LDL.LU.64 R246, [R1+0x46c0] ;  /* 0x0046c00001f67983 */ /* 0x008ee20000300a00 */
[----:B------:R-:W3:Y:S02]  /*8f2e0*/  LDL.LU.64 R244, [R1+0x46b8] ;  /* 0x0046b80001f47983 */ /* 0x000ee40000300a00 */
        /* <DEDUP_REMOVED lines=12> */
[C---:B----4-:R-:W-:Y:S08]  /*8f3b0*/  HMMA.1688.F32.TF32 R16, R216.reuse, R56, R160 ;  /* 0x00000038d810723c */ /* 0x050ff000000810a0 */
[C---:B-1----:R-:W-:Y:S08]  /*8f3c0*/  HMMA.1688.F32.TF32 R12, R216.reuse, R52, R168 ;  /* 0x00000034d80c723c */ /* 0x042ff000000810a8 */
[C---:B------:R-:W-:Y:S07]  /*8f3d0*/  HMMA.1688.F32.TF32 R8, R216.reuse, R48, R172 ;  /* 0x00000030d808723c */ /* 0x040fee00000810ac */
[----:B------:R-:W-:Y:S01]  /*8f3e0*/  STL.64 [R1+0x2fd0], R16 ;  /* 0x002fd01001007387 */ /* 0x000fe20000100a00 */
[----:B------:R1:W-:Y:S07]  /*8f3f0*/  STL.64 [R1+0x2fd8], R18 ;  /* 0x002fd81201007387 */ /* 0x0003ee0000100a00 */
[----:B------:R-:W-:Y:S02]  /*8f400*/  STL.64 [R1+0x2fc0], R12 ;  /* 0x002fc00c01007387 */ /* 0x000fe40000100a00 */
[----:B------:R4:W-:Y:S06]  /*8f410*/  STL.64 [R1+0x2fc8], R14 ;  /* 0x002fc80e01007387 */ /* 0x0009ec0000100a00 */
[----:B------:R-:W-:Y:S01]  /*8f420*/  STL.64 [R1+0x2fb0], R8 ;  /* 0x002fb00801007387 */ /* 0x000fe20000100a00 */
[----:B------:R4:W-:Y:S01]  /*8f430*/  STL.64 [R1+0x2fb8], R10 ;  /* 0x002fb80a01007387 */ /* 0x0009e20000100a00 */
[C---:B-1----:R-:W-:Y:S08]  /*8f440*/  HMMA.1688.F32.TF32 R16, R216.reuse, R44, R176 ;  /* 0x0000002cd810723c */ /* 0x042ff000000810b0 */
[C---:B----4-:R-:W-:Y:S08]  /*8f450*/  HMMA.1688.F32.TF32 R12, R216.reuse, R40, R180 ;  /* 0x00000028d80c723c */ /* 0x050ff000000810b4 */
        /* <DEDUP_REMOVED lines=8> */
[----:B----4-:R-:W-:Y:S08]  /*8f4e0*/  HMMA.1688.F32.TF32 R12, R216, R156, R192 ;  /* 0x0000009cd80c723c */ /* 0x010ff000000810c0 */
        /* <DEDUP_REMOVED lines=15> */
[----:B------:R4:W-:Y:S02]  /*8f5e0*/  STL.64 [R1+0x2f68], R10 ;  /* 0x002f680a01007387 */ /* 0x0009e40000100a00 */
[C---:B----4-:R-:W-:Y:S05]  /*8f5f0*/  HMMA.1688.F32.TF32 R8, R164.reuse, R136, R212 ;  /* 0x00000088a408723c */ /* 0x050fea00000810d4 */
[----:B------:R-:W-:Y:S01]  /*8f600*/  STL.64 [R1+0x2f50], R16 ;  /* 0x002f501001007387 */ /* 0x000fe20000100a00 */
[----:B------:R4:W-:Y:S07]  /*8f610*/  STL.64 [R1+0x2f58], R18 ;  /* 0x002f581201007387 */ /* 0x0009ee0000100a00 */
[----:B------:R-:W-:Y:S02]  /*8f620*/  STL.64 [R1+0x2f40], R12 ;  /* 0x002f400c01007387 */ /* 0x000fe40000100a00 */
[----:B------:R1:W-:Y:S01]  /*8f630*/  STL.64 [R1+0x2f48], R14 ;  /* 0x002f480e01007387 */ /* 0x0003e20000100a00 */
[C---:B----4-:R-:W-:Y:S08]  /*8f640*/  HMMA.1688.F32.TF32 R16, R164.reuse, R132, R220 ;  /* 0x00000084a410723c */ /* 0x050ff000000810dc */
        /* <DEDUP_REMOVED lines=14> */
[----:B------:R-:W-:Y:S02]  /*8f730*/  STL.64 [R1+0x2ef8], R18 ;  /* 0x002ef81201007387 */ /* 0x000fe40000100a00 */
[----:B------:R-:W4:Y:S05]  /*8f740*/  LDL.LU R228, [R1+0x1040] ;  /* 0x0010400001e47983 */ /* 0x000f2a0000300800 */
[----:B------:R-:W-:Y:S01]  /*8f750*/  STL.64 [R1+0x2ee0], R12 ;  /* 0x002ee00c01007387 */ /* 0x000fe20000100a00 */
[----:B------:R-:W-:Y:S07]  /*8f760*/  STL.64 [R1+0x2ee8], R14 ;  /* 0x002ee80e01007387 */ /* 0x000fee0000100a00 */
[----:B------:R1:W-:Y:S01]  /*8f770*/  STL.64 [R1+0x2ed0], R8 ;  /* 0x002ed00801007387 */ /* 0x0003e20000100a00 */
[----:B------:R1:W-:Y:S02]  /*8f780*/  STL.64 [R1+0x2ed8], R10 ;  /* 0x002ed80a01007387 */ /* 0x0003e40000100a00 */
        /* <DEDUP_REMOVED lines=99> */
[C---:B--2---:R-:W-:Y:S11]  /*8fdc0*/  HMMA.1688.F32.TF32 R28, R164.reuse, R108, R28 ;  /* 0x0000006ca41c723c */ /* 0x044ff6000008101c */
[----:B------:R-:W-:Y:S11]  /*8fdd0*/  @!UPT UIADD3 URZ, URZ, URZ, URZ ;  /* 0x0000003f3f3ff290 */ /* 0x000ff6000fffe03f */
[----:B------:R-:W-:Y:S01]  /*8fde0*/  @!UPT UIADD3 URZ, URZ, URZ, URZ ;  /* 0x0000003f3f3ff290 */ /* 0x000fe2000fffe03f */
[----:B------:R-:W-:Y:S01]  /*8fdf0*/  STL.64 [R1+0x2ec0], R28 ;  /* 0x002ec01c01007387 */ /* 0x000fe20000100a00 */
[----:B------:R1:W-:Y:S02]  /*8fe00*/  STL.64 [R1+0x2ec8], R30 ;  /* 0x002ec81e01007387 */ /* 0x0003e40000100a00 */
[C---:B-1----:R-:W-:Y:S08]  /*8fe10*/  HMMA.1688.F32.TF32 R28, R164.reuse, R104, R24 ;  /* 0x00000068a41c723c */ /* 0x042ff00000081018 */
[C---:B---3--:R-:W-:Y:S08]  /*8fe20*/  HMMA.1688.F32.TF32 R24, R164.reuse, R100, R20 ;  /* 0x00000064a418723c */ /* 0x048ff00000081014 */
        /* <DEDUP_REMOVED lines=54> */
[C---:B----4-:R-:W-:Y:S01]  /*90190*/  HMMA.1688.F32.TF32 R8, R216.reuse, R152, R228 ;  /* 0x00000098d808723c */ /* 0x050fe200000810e4 */
        /* <DEDUP_REMOVED lines=11> */
[C---:B---3--:R-:W-:Y:S01]  /*90250*/  HMMA.1688.F32.TF32 R8, R216.reuse, R144, R236 ;  /* 0x00000090d808723c */ /* 0x048fe200000810ec */
[----:B------:R-:W-:Y:S11]  /*90260*/  STL.64 [R1+0x46b0], R146 ;  /* 0x0046b09201007387 */ /* 0x000ff60000100a00 */
[----:B------:R-:W-:Y:S03]  /*90270*/  @!UPT UIADD3 URZ, URZ, URZ, URZ ;  /* 0x0000003f3f3ff290 */ /* 0x000fe6000fffe03f */
[----:B------:R-:W-:Y:S01]  /*90280*/  STL.64 [R1+0x2d80], R12 ;  /* 0x002d800c01007387 */ /* 0x000fe20000100a00 */
[----:B------:R-:W-:Y:S02]  /*90290*/  STL.64 [R1+0x2d88], R14 ;  /* 0x002d880e01007387 */ /* 0x000fe40000100a00 */
[----:B------:R-:W-:Y:S05]  /*902a0*/  STL.64 [R1+0x46a8], R144 ;  /* 0x0046a89001007387 */ /* 0x000fea0000100a00 */
[----:B------:R-:W-:Y:S01]  /*902b0*/  STL.64 [R1+0x2d70], R8 ;  /* 0x002d700801007387 */ /* 0x000fe20000100a00 */
[----:B------:R2:W-:Y:S02]  /*902c0*/  STL.64 [R1+0x2d78], R10 ;  /* 0x002d780a01007387 */ /* 0x0005e40000100a00 */
[C---:B--2---:R-:W-:Y:S02]  /*902d0*/  HMMA.1688.F32.TF32 R8, R216.reuse, R140, R248 ;  /* 0x0000008cd808723c */ /* 0x044fe400000810f8 */
[----:B------:R-:W2:Y:S11]  /*902e0*/  LDL.LU R248, [R1+0xdb0] ;  /* 0x000db00001f87983 */ /* 0x000eb60000300800 */
[----:B------:R-:W-:Y:S10]  /*902f0*/  @!UPT UIADD3 URZ, URZ, URZ, URZ ;  /* 0x0000003f3f3ff290 */ /* 0x000ff4000fffe03f */
        /* <DEDUP_REMOVED lines=105> */
[----:B------:R-:W-:Y:S02]  /*90990*/  STL.64 [R1+0x46a0], R142 ;  /* 0x0046a08e01007387 */ /* 0x000fe40000100a00 */
[----:B------:R1:W-:Y:S02]  /*909a0*/  STL.64 [R1+0x4698], R140 ;  /* 0x0046988c01007387 */ /* 0x0003e40000100a00 */
[----:B-1----:R-:W2:Y:S01]  /*909b0*/  LDL.LU R140, [R1+0x1000] ;  /* 0x00100000018c7983 */ /* 0x002ea20000300800 */
[----:B------:R-:W2:Y:S02]  /*909c0*/  LDL.LU R141, [R1+0x1004] ;  /* 0x00100400018d7983 */ /* 0x000ea40000300800 */
[----:B------:R-:W2:Y:S02]  /*909d0*/  LDL.LU R142, [R1+0x1008] ;  /* 0x00100800018e7983 */ /* 0x000ea40000300800 */
[----:B------:R-:W2:Y:S01]  /*909e0*/  LDL.LU R143, [R1+0x100c] ;  /* 0x00100c00018f7983 */ /* 0x000ea20000300800 */
[----:B------:R-:W-:Y:S01]  /*909f0*/  STL.64 [R1+0x4690], R138 ;  /* 0x0046908a01007387 */ /* 0x000fe20000100a00 */
[----:B------:R1:W-:Y:S01]  /*90a00*/  STL.64 [R1+0x4688], R136 ;  /* 0x0046888801007387 */ /* 0x0003e20000100a00 */
[C---:B---3--:R-:W-:Y:S08]  /*90a10*/  HMMA.1688.F32.TF32 R8, R216.reuse, R108, R8 ;  /* 0x0000006cd808723c */ /* 0x048ff00000081008 */
[C---:B----4-:R-:W-:Y:S08]  /*90a20*/  HMMA.1688.F32.TF32 R12, R216.reuse, R112, R12 ;  /* 0x00000070d80c723c */ /* 0x050ff0000008100c */
[C---:B------:R-:W-:Y:S08]  /*90a30*/  HMMA.1688.F32.TF32 R16, R216.reuse, R116, R16 ;  /* 0x00000074d810723c */ /* 0x040ff00000081010 */
[C---:B--2---:R-:W-:Y:S08]  /*90a40*/  HMMA.1688.F32.TF32 R24, R216.reuse, R124, R24 ;  /* 0x0000007cd818723c */ /* 0x044ff00000081018 */
[C---:B------:R-:W-:Y:S08]  /*90a50*/  HMMA.1688.F32.TF32 R28, R216.reuse, R128, R28 ;  /* 0x00000080d81c723c */ /* 0x040ff0000008101c */
[C---:B------:R-:W-:Y:S08]  /*90a60*/  HMMA.1688.F32.TF32 R20, R216.reuse, R120, R20 ;  /* 0x00000078d814723c */ /* 0x040ff00000081014 */
[C---:B------:R-:W-:Y:S08]  /*90a70*/  HMMA.1688.F32.TF32 R140, R216.reuse, R136, R140 ;  /* 0x00000088d88c723c */ /* 0x040ff0000008108c */
[C---:B-1----:R-:W-:Y:S11]  /*90a80*/  HMMA.1688.F32.TF32 R136, R216.reuse, R132, R144 ;  /* 0x00000084d888723c */ /* 0x042ff60000081090 */
        /* <DEDUP_REMOVED lines=82> */
[----:B------:R-:W2:Y:S02]  /*90fb0*/  LDL.LU R236, [R1] ;  /* 0x0000000001ec7983 */ /* 0x000ea40000300800 */
        /* <DEDUP_REMOVED lines=139> */
[----:B--2---:R2:W5:Y:S01]  /*91870*/  LDL.LU.64 R142, [R1+0x46a0] ;  /* 0x0046a000018e7983 */ /* 0x0045620000300a00 */
        /* <DEDUP_REMOVED lines=20> */
[C---:B----4-:R-:W-:Y:S08]  /*919c0*/  HMMA.1688.F32.TF32 R12, R164.reuse, R104, R12 ;  /* 0x00000068a40c723c */ /* 0x050ff0000008100c */
[C---:B------:R-:W-:Y:S08]  /*919d0*/  HMMA.1688.F32.TF32 R8, R164.reuse, R100, R8 ;  /* 0x00000064a408723c */ /* 0x040ff00000081008 */
[C---:B--2---:R-:W-:Y:S11]  /*919e0*/  HMMA.1688.F32.TF32 R248, R164.reuse, R132, R248 ;  /* 0x00000084a4f8723c */ /* 0x044ff600000810f8 */
[----:B------:R-:W-:Y:S11]  /*919f0*/  @!UPT UIADD3 URZ, URZ, URZ, URZ ;  /* 0x0000003f3f3ff290 */ /* 0x000ff6000fffe03f */
[----:B------:R-:W-:Y:S01]  /*91a00*/  @!UPT UIADD3 URZ, URZ, URZ, URZ ;  /* 0x0000003f3f3ff290 */ /* 0x000fe2000fffe03f */
[----:B------:R-:W-:Y:S01]  /*91a10*/  STL.64 [R1+0x2b60], R248 ;  /* 0x002b60f801007387 */ /* 0x000fe20000100a00 */
[----:B------:R2:W-:Y:S03]  /*91a20*/  STL.64 [R1+0x2b68], R250 ;  /* 0x002b68fa01007387 */ /* 0x0005e60000100a00 */
[----:B--2---:R-:W2:Y:S01]  /*91a30*/  LDL.LU.64 R250, [R1+0x4670] ;  /* 0x0046700001fa7983 */ /* 0x004ea20000300a00 */
[----:B------:R-:W4:Y:S02]  /*91a40*/  LDL.LU.64 R248, [R1+0x4668] ;  /* 0x0046680001f87983 */ /* 0x000f240000300a00 */
[----:B------:R-:W-:Y:S02]  /*91a50*/  STL.64 [R1+0x2b50], R240 ;  /* 0x002b50f001007387 */ /* 0x000fe40000100a00 */
[----:B------:R1:W-:Y:S02]  /*91a60*/  STL.64 [R1+0x2b58], R242 ;  /* 0x002b58f201007387 */ /* 0x0003e40000100a00 */
[C---:B-1----:R-:W-:Y:S11]  /*91a70*/  HMMA.1688.F32.TF32 R240, R164.reuse, R124, R244 ;  /* 0x0000007ca4f0723c */ /* 0x042ff600000810f4 */
        /* <DEDUP_REMOVED lines=17> */
[C---:B---3--:R-:W-:Y:S08]  /*91b90*/  HMMA.1688.F32.TF32 R12, R164.reuse, R92, R168 ;  /* 0x0000005ca40c723c */ /* 0x048ff000000810a8 */
        /* <DEDUP_REMOVED lines=45> */
[----:B------:R-:W-:Y:S01]  /*91e70*/  HMMA.1688.F32.TF32 R8, R164, R156, R236 ;  /* 0x0000009ca408723c */ /* 0x000fe200000810ec */
[----:B------:R-:W-:Y:S04]  /*91e80*/  LDS R164, [R3+0x18300] ;  /* 0x0183000003a47984 */ /* 0x000fe80000000800 */
[----:B------:R-:W-:Y:S04]  /*91e90*/  LDS R166, [R3+0x1a300] ;  /* 0x01a3000003a67984 */ /* 0x000fe80000000800 */
[----:B------:R-:W-:Y:S04]  /*91ea0*/  LDS R165, [R4+0x18300] ;  /* 0x0183000004a57984 */ /* 0x000fe80000000800 */
[----:B------:R-:W1:Y:S04]  /*91eb0*/  LDS R167, [R4+0x1a300] ;  /* 0x01a3000004a77984 */ /* 0x000e680000000800 */
[----:B------:R-:W-:Y:S01]  /*91ec0*/  STL.64 [R1+0x29e0], R16 ;  /* 0x0029e01001007387 */ /* 0x000fe20000100a00 */
[----:B------:R-:W-:Y:S02]  /*91ed0*/  STL.64 [R1+0x29e8], R18 ;  /* 0x0029e81201007387 */ /* 0x000fe40000100a00 */
[----:B------:R-:W3:Y:S02]  /*91ee0*/  LDL.LU R232, [R1+0x80] ;  /* 0x0000800001e87983 */ /* 0x000ee40000300800 */
[----:B------:R-:W-:Y:S01]  /*91ef0*/  STL.64 [R1+0x29d0], R12 ;  /* 0x0029d00c01007387 */ /* 0x000fe20000100a00 */
[----:B------:R-:W-:Y:S01]  /*91f00*/  STL.64 [R1+0x29d8], R14 ;  /* 0x0029d80e01007387 */ /* 0x000fe20000100a00 */
[----:B------:R1:W-:Y:S02]  /*91f10*/  STL.64 [R1+0x2380], R8 ;  /* 0x0023800801007387 */ /* 0x0003e40000100a00 */
[----:B------:R1:W-:Y:S02]  /*91f20*/  STL.64 [R1+0x2388], R10 ;  /* 0x0023880a01007387 */ /* 0x0003e40000100a00 */
[----:B------:R-:W3:Y:S01]  /*91f30*/  LDL.LU R233, [R1+0x84] ;  /* 0x0000840001e97983 */ /* 0x000ee20000300800 */
[----:B------:R-:W3:Y:S01]  /*91f40*/  LDL.LU R234, [R1+0x88] ;  /* 0x0000880001ea7983 */ /* 0x000ee20000300800 */
[----:B----4-:R-:W-:-:S03]  /*91f50*/  MOV R235, R248 ;  /* 0x000000f800eb7202 */ /* 0x010fc60000000f00 */
[----:B------:R-:W4:Y:S01]  /*91f60*/  LDL.LU R248, [R1+0x4664] ;  /* 0x0046640001f87983 */ /* 0x000f220000300800 */
[----:B------:R-:W3:Y:S02]  /*91f70*/  LDL.LU R228, [R1+0x90] ;  /* 0x0000900001e47983 */ /* 0x000ee40000300800 */
[----:B--2---:R-:W-:Y:S02]  /*91f80*/  IMAD.MOV.U32 R229, RZ, RZ, R251 ;  /* 0x000000ffffe57224 */ /* 0x004fe400078e00fb */
[----:B------:R-:W-:Y:S01]  /*91f90*/  IMAD.MOV.U32 R230, RZ, RZ, R250 ;  /* 0x000000ffffe67224 */ /* 0x000fe200078e00fa */
[----:B------:R-:W2:Y:S01]  /*91fa0*/  LDL.LU R251, [R1+0x4660] ;  /* 0x0046600001fb7983 */ /* 0x000ea20000300800 */
[----:B------:R-:W2:Y:S02]  /*91fb0*/  LDL.LU R250, [R1+0x465c] ;  /* 0x00465c0001fa7983 */ /* 0x000ea40000300800 */
[----:B------:R-:W-:Y:S02]  /*91fc0*/  IMAD.MOV.U32 R231, RZ, RZ, R249 ;  /* 0x000000ffffe77224 */ /* 0x000fe400078e00f9 */
[----:B------:R-:W2:Y:S01]  /*91fd0*/  LDL.LU R249, [R1+0x4658] ;  /* 0x0046580001f97983 */ /* 0x000ea20000300800 */
[----:B------:R-:W2:Y:S02]  /*91fe0*/  LDL.LU R224, [R1+0xa0] ;  /* 0x0000a00001e07983 */ /* 0x000ea40000300800 */
[----:B------:R-:W2:Y:S02]  /*91ff0*/  LDL.LU R225, [R1+0xa4] ;  /* 0x0000a40001e17983 */ /* 0x000ea40000300800 */
[----:B------:R-:W2:Y:S02]  /*92000*/  LDL.LU R226, [R1+0xa8] ;  /* 0x0000a80001e27983 */ /* 0x000ea40000300800 */
[----:B----4-:R-:W-:-:S02]  /*92010*/  IMAD.MOV.U32 R227, RZ, RZ, R248 ;  /* 0x000000ffffe37224 */ /* 0x010fc400078e00f8 */
[----:B------:R-:W4:Y:S01]  /*92020*/  LDL.LU R248, [R1+0x4654] ;  /* 0x0046540001f87983 */ /* 0x000f220000300800 */
[----:B------:R-:W2:Y:S02]  /*92030*/  LDL.LU R212, [R1+0xc0] ;  /* 0x0000c00001d47983 */ /* 0x000ea40000300800 */
[----:B------:R-:W2:Y:S02]  /*92040*/  LDL.LU R213, [R1+0xc4] ;  /* 0x0000c40001d57983 */ /* 0x000ea40000300800 */
[----:B------:R-:W2:Y:S01]  /*92050*/  LDL.LU R214, [R1+0xc8] ;  /* 0x0000c80001d67983 */ /* 0x000ea20000300800 */
[----:B------:R-:W2:Y:S01]  /*92060*/  LDL.LU R215, [R1+0xcc] ;  /* 0x0000cc0001d77983 */ /* 0x000ea20000300800 */
[----:B------:R-:W2:Y:S02]  /*92070*/  LDL.LU R208, [R1+0xd0] ;  /* 0x0000d00001d07983 */ /* 0x000ea40000300800 */
[----:B------:R-:W2:Y:S02]  /*92080*/  LDL.LU R209, [R1+0xd4] ;  /* 0x0000d40001d17983 */ /* 0x000ea40000300800 */
[----:B------:R-:W2:Y:S02]  /*92090*/  LDL.LU R210, [R1+0xd8] ;  /* 0x0000d80001d27983 */ /* 0x000ea40000300800 */
[----:B----4-:R-:W-:-:S02]  /*920a0*/  IMAD.MOV.U32 R211, RZ, RZ, R248 ;  /* 0x000000ffffd37224 */ /* 0x010fc400078e00f8 */
        /* <DEDUP_REMOVED lines=76> */
[----:B--2---:R-:W-:Y:S01]  /*92570*/  MOV R220, R249 ;  /* 0x000000f900dc7202 */ /* 0x004fe20000000f00 */
[----:B------:R-:W-:-:S02]  /*92580*/  IMAD.MOV.U32 R221, RZ, RZ, R250 ;  /* 0x000000ffffdd7224 */ /* 0x000fc400078e00fa */
[----:B------:R-:W-:Y:S02]  /*92590*/  IMAD.MOV.U32 R222, RZ, RZ, R251 ;  /* 0x000000ffffde7224 */ /* 0x000fe400078e00fb */
[----:B----4-:R-:W-:Y:S02]  /*925a0*/  IMAD.MOV.U32 R203, RZ, RZ, R248 ;  /* 0x000000ffffcb7224 */ /* 0x010fe400078e00f8 */
        /* <DEDUP_REMOVED lines=9> */
[C---:B---3--:R-:W-:Y:S08]  /*92640*/  HMMA.1688.F32.TF32 R8, R216.reuse, R120, R8 ;  /* 0x00000078d808723c */ /* 0x048ff00000081008 */
        /* <DEDUP_REMOVED lines=9> */
[----:B------:R1:W-:Y:S02]  /*926e0*/  STL.64 [R1+0x2378], R250 ;  /* 0x002378fa01007387 */ /* 0x0003e40000100a00 */
[C---:B-1----:R-:W-:Y:S08]  /*926f0*/  HMMA.1688.F32.TF32 R248, R216.reuse, R148, R240 ;  /* 0x00000094d8f8723c */ /* 0x042ff000000810f0 */
        /* <DEDUP_REMOVED lines=56> */
[C---:B--2---:R-:W-:Y:S07]  /*92a80*/  HMMA.1688.F32.TF32 R8, R216.reuse, R60, R224 ;  /* 0x0000003cd808723c */ /* 0x044fee00000810e0 */
        /* <DEDUP_REMOVED lines=124> */
[C---:B------:R-:W-:Y:S08]  /*93250*/  HMMA.1688.F32.TF32 R28, R216.reuse, R32, R28 ;  /* 0x00000020d81c723c */ /* 0x040ff0000008101c */
[----:B------:R-:W-:Y:S08]  /*93260*/  HMMA.1688.F32.TF32 R24, R216, R156, R24 ;  /* 0x0000009cd818723c */ /* 0x000ff00000081018 */
[C---:B---3--:R-:W-:Y:S08]  /*93270*/  HMMA.1688.F32.TF32 R20, R164.reuse, R152, R20 ;  /* 0x00000098a414723c */ /* 0x048ff00000081014 */
[C---:B----4-:R-:W-:Y:S08]  /*93280*/  HMMA.1688.F32.TF32 R12, R164.reuse, R144, R12 ;  /* 0x00000090a40c723c */ /* 0x050ff0000008100c */
[C---:B------:R-:W-:Y:S08]  /*93290*/  HMMA.1688.F32.TF32 R8, R164.reuse, R140, R8 ;  /* 0x0000008ca408723c */ /* 0x040ff00000081008 */
[----:B------:R-:W-:Y:S01]  /*932a0*/  HMMA.1688.F32.TF32 R16, R164, R148, R16 ;  /* 0x00000094a410723c */ /* 0x000fe20000081010 */
[----:B------:R-:W-:Y:S01]  /*932b0*/  STL.64 [R1+0x2820], R248 ;  /* 0x002820f801007387 */ /* 0x000fe20000100a00 */
[----:B------:R1:W-:Y:S06]  /*932c0*/  STL.64 [R1+0x2828], R250 ;  /* 0x002828fa01007387 */ /* 0x0003ec0000100a00 */
[C---:B-1----:R-:W-:Y:S08]  /*932d0*/  HMMA.1688.F32.TF32 R248, R216.reuse, R40, R240 ;  /* 0x00000028d8f8723c */ /* 0x042ff000000810f0 */
[----:B------:R-:W-:Y:S01]  /*932e0*/  HMMA.1688.F32.TF32 R240, R216, R36, R244 ;  /* 0x00000024d8f0723c */ /* 0x000fe200000810f4 */
[----:B------:R-:W-:Y:S04]  /*932f0*/  LDS R216, [R3+0x18380] ;  /* 0x0183800003d87984 */ /* 0x000fe80000000800 */
[----:B------:R-:W-:Y:S04]  /*93300*/  LDS R218, [R3+0x1a380] ;  /* 0x01a3800003da7984 */ /* 0x000fe80000000800 */
[----:B------:R-:W-:Y:S04]  /*93310*/  LDS R217, [R4+0x18380] ;  /* 0x0183800004d97984 */ /* 0x000fe80000000800 */
[----:B------:R-:W1:Y:S04]  /*93320*/  LDS R219, [R4+0x1a380] ;  /* 0x01a3800004db7984 */ /* 0x000e680000000800 */
[----:B------:R-:W-:Y:S01]  /*93330*/  STL.64 [R1+0x2810], R248 ;  /* 0x002810f801007387 */ /* 0x000fe20000100a00 */
[----:B------:R-:W-:Y:S05]  /*93340*/  STL.64 [R1+0x2818], R250 ;  /* 0x002818fa01007387 */ /* 0x000fea0000100a00 */
        /* <DEDUP_REMOVED lines=152> */
[----:B------:R-:W1:Y:S02]  /*93cd0*/  LDL.LU R168, [R1+0x1a0] ;  /* 0x0001a00001a87983 */ /* 0x000e640000300800 */
[----:B------:R-:W1:Y:S01]  /*93ce0*/  LDL.LU R169, [R1+0x1a4] ;  /* 0x0001a40001a97983 */ /* 0x000e620000300800 */
[----:B------:R-:W1:Y:S01]  /*93cf0*/  LDL.LU R170, [R1+0x1a8] ;  /* 0x0001a80001aa7983 */ /* 0x000e620000300800 */
[----:B------:R-:W1:Y:S02]  /*93d00*/  LDL.LU R171, [R1+0x1ac] ;  /* 0x0001ac0001ab7983 */ /* 0x000e640000300800 */
        /* <DEDUP_REMOVED lines=25> */
[----:B------:R4:W-:Y:S02]  /*93ea0*/  STL.64 [R1+0x2698], R250 ;  /* 0x002698fa01007387 */ /* 0x0009e40000100a00 */
[----:B------:R-:W-:Y:S02]  /*93eb0*/  STL.64 [R1+0x2680], R240 ;  /* 0x002680f001007387 */ /* 0x000fe40000100a00 */
[----:B------:R2:W-:Y:S01]  /*93ec0*/  STL.64 [R1+0x2688], R242 ;  /* 0x002688f201007387 */ /* 0x0005e20000100a00 */
[C---:B----4-:R-:W-:Y:S08]  /*93ed0*/  HMMA.1688.F32.TF32 R248, R164.reuse, R56, R244 ;  /* 0x00000038a4f8723c */ /* 0x050ff000000810f4 */
[C---:B------:R-:W-:Y:S08]  /*93ee0*/  HMMA.1688.F32.TF32 R244, R164.reuse, R52, R28 ;  /* 0x00000034a4f4723c */ /* 0x040ff0000008101c */
[C---:B--2---:R-:W-:Y:S08]  /*93ef0*/  HMMA.1688.F32.TF32 R240, R164.reuse, R48, R24 ;  /* 0x00000030a4f0723c */ /* 0x044ff00000081018 */
[C---:B------:R-:W-:Y:S08]  /*93f00*/  HMMA.1688.F32.TF32 R28, R164.reuse, R44, R20 ;  /* 0x0000002ca41c723c */ /* 0x040ff00000081014 */
[C---:B------:R-:W-:Y:S08]  /*93f10*/  HMMA.1688.F32.TF32 R24, R164.reuse, R40, R16 ;  /* 0x00000028a418723c */ /* 0x040ff00000081010 */
[C---:B------:R-:W-:Y:S08]  /*93f20*/  HMMA.1688.F32.TF32 R20, R164.reuse, R36, R12 ;  /* 0x00000024a414723c */ /* 0x040ff0000008100c */
[C---:B------:R-:W-:Y:S08]  /*93f30*/  HMMA.1688.F32.TF32 R16, R164.reuse, R32, R8 ;  /* 0x00000020a410723c */ /* 0x040ff00000081008 */
[----:B------:R-:W-:Y:S08]  /*93f40*/  HMMA.1688.F32.TF32 R12, R164, R156, R160 ;  /* 0x0000009ca40c723c */ /* 0x000ff000000810a0 */
        /* <DEDUP_REMOVED lines=66> */
[----:B------:R-:W-:Y:S02]  /*94370*/  STL.64 [R1+0x2538], R18 ;  /* 0x0025381201007387 */ /* 0x000fe40000100a00 */
[----:B------:R-:W2:Y:S05]  /*94380*/  LDL.LU R232, [R1+0x700] ;  /* 0x0007000001e87983 */ /* 0x000eaa0000300800 */
[----:B------:R-:W-:Y:S01]  /*94390*/  STL.64 [R1+0x2520], R12 ;  /* 0x0025200c01007387 */ /* 0x000fe20000100a00 */
[----:B------:R-:W-:Y:S07]  /*943a0*/  STL.64 [R1+0x2528], R14 ;  /* 0x0025280e01007387 */ /* 0x000fee0000100a00 */
        /* <DEDUP_REMOVED lines=111> */
[----:B------:R3:W-:Y:S05]  /*94aa0*/  STL.64 [R1+0x24b8], R14 ;  /* 0x0024b80e01007387 */ /* 0x0007ea0000100a00 */
        /* <DEDUP_REMOVED lines=40> */
[----:B------:R-:W-:Y:S02]  /*94d30*/  STL.64 [R1+0x2418], R18 ;  /* 0x0024181201007387 */ /* 0x000fe40000100a00 */
[----:B------:R-:W-:Y:S05]  /*94d40*/  STL.64 [R1+0x4638], R138 ;  /* 0x0046388a01007387 */ /* 0x000fea0000100a00 */
[----:B------:R-:W-:Y:S01]  /*94d50*/  STL.64 [R1+0x2400], R12 ;  /* 0x0024000c01007387 */ /* 0x000fe20000100a00 */
[----:B------:R-:W-:Y:S01]  /*94d60*/  STL.64 [R1+0x2408], R14 ;  /* 0x0024080e01007387 */ /* 0x000fe20000100a00 */
[----:B------:R-:W-:Y:S08]  /*94d70*/  STL.64 [R1+0x4630], R136 ;  /* 0x0046308801007387 */ /* 0x000ff00000100a00 */
[----:B------:R-:W-:Y:S01]  /*94d80*/  STL.64 [R1+0x23f0], R8 ;  /* 0x0023f00801007387 */ /* 0x000fe20000100a00 */
[----:B------:R2:W-:Y:S02]  /*94d90*/  STL.64 [R1+0x23f8], R10 ;  /* 0x0023f80a01007387 */ /* 0x0005e40000100a00 */
[C---:B--2---:R-:W-:Y:S01]  /*94da0*/  HMMA.1688.F32.TF32 R8, R164.reuse, R132, R228 ;  /* 0x00000084a408723c */ /* 0x044fe200000810e4 */
[----:B------:R-:W-:Y:S01]  /*94db0*/  STL.64 [R1+0x4628], R134 ;  /* 0x0046288601007387 */ /* 0x000fe20000100a00 */
[----:B------:R-:W-:Y:S06]  /*94dc0*/  STL.64 [R1+0x4620], R132 ;  /* 0x0046208401007387 */ /* 0x000fec0000100a00 */
[C---:B------:R-:W-:Y:S11]  /*94dd0*/  HMMA.1688.F32.TF32 R12, R164.reuse, R128, R232 ;  /* 0x00000080a40c723c */ /* 0x040ff600000810e8 */
[----:B------:R-:W-:Y:S04]  /*94de0*/  @!UPT UIADD3 URZ, URZ, URZ, URZ ;  /* 0x0000003f3f3ff290 */ /* 0x000fe8000fffe03f */
[----:B------:R-:W-:Y:S01]  /*94df0*/  STL.64 [R1+0x23e0], R8 ;  /* 0x0023e00801007387 */ /* 0x000fe20000100a00 */
[----:B------:R2:W-:Y:S02]  /*94e00*/  STL.64 [R1+0x23e8], R10 ;  /* 0x0023e80a01007387 */ /* 0x0005e40000100a00 */
[----:B------:R-:W1:Y:S01]  /*94e10*/  LDL.LU R228, [R1+0x160] ;  /* 0x0001600001e47983 */ /* 0x000e620000300800 */
[C---:B--2---:R-:W-:Y:S04]  /*94e20*/  HMMA.1688.F32.TF32 R8, R164.reuse, R124, R236 ;  /* 0x0000007ca408723c */ /* 0x044fe800000810ec */
[----:B------:R-:W-:Y:S01]  /*94e30*/  STL.64 [R1+0x23d0], R12 ;  /* 0x0023d00c01007387 */ /* 0x000fe20000100a00 */
[----:B------:R-:W-:Y:S11]  /*94e40*/  STL.64 [R1+0x23d8], R14 ;  /* 0x0023d80e01007387 */ /* 0x000ff60000100a00 */
[----:B------:R-:W-:Y:S07]  /*94e50*/  @!UPT UIADD3 URZ, URZ, URZ, URZ ;  /* 0x0000003f3f3ff290 */ /* 0x000fee000fffe03f */
        /* <DEDUP_REMOVED lines=110> */
[C---:B------:R-:W-:Y:S08]  /*95540*/  HMMA.1688.F32.TF32 R240, R164.reuse, R116, R240 ;  /* 0x00000074a4f0723c */ /* 0x040ff000000810f0 */
[C---:B---3--:R-:W-:Y:S07]  /*95550*/  HMMA.1688.F32.TF32 R136, R164.reuse, R112, R244 ;  /* 0x00000070a488723c */ /* 0x048fee00000810f4 */
[----:B------:R-:W-:Y:S01]  /*95560*/  STL.64 [R1+0x22f0], R132 ;  /* 0x0022f08401007387 */ /* 0x000fe20000100a00 */
[----:B------:R2:W-:Y:S02]  /*95570*/  STL.64 [R1+0x22f8], R134 ;  /* 0x0022f88601007387 */ /* 0x0005e40000100a00 */
[C---:B--2---:R-:W-:Y:S08]  /*95580*/  HMMA.1688.F32.TF32 R132, R164.reuse, R108, R28 ;  /* 0x0000006ca484723c */ /* 0x044ff0000008101c */
[C---:B------:R-:W-:Y:S08]  /*95590*/  HMMA.1688.F32.TF32 R28, R164.reuse, R104, R24 ;  /* 0x00000068a41c723c */ /* 0x040ff00000081018 */
        /* <DEDUP_REMOVED lines=65> */
[----:B------:R-:W2:Y:S04]  /*959b0*/  LDS R167, [R4+0x1a500] ;  /* 0x01a5000004a77984 */ /* 0x000ea80000000800 */
        /* <DEDUP_REMOVED lines=8> */
[----:B------:R-:W2:Y:S11]  /*95a40*/  LDL.LU R236, [R1+0x140] ;  /* 0x0001400001ec7983 */ /* 0x000eb60000300800 */
[----:B------:R-:W-:Y:S03]  /*95a50*/  @!UPT UIADD3 URZ, URZ, URZ, URZ ;  /* 0x0000003f3f3ff290 */ /* 0x000fe6000fffe03f */
[----:B------:R-:W-:Y:S01]  /*95a60*/  STL.64 [R1+0x2160], R12 ;  /* 0x0021600c01007387 */ /* 0x000fe20000100a00 */
[----:B------:R-:W-:Y:S07]  /*95a70*/  STL.64 [R1+0x2168], R14 ;  /* 0x0021680e01007387 */ /* 0x000fee0000100a00 */
[----:B------:R2:W-:Y:S02]  /*95a80*/  STL.64 [R1+0x2130], R8 ;  /* 0x0021300801007387 */ /* 0x0005e40000100a00 */
[----:B------:R3:W-:Y:S01]  /*95a90*/  STL.64 [R1+0x2138], R10 ;  /* 0x0021380a01007387 */ /* 0x0007e20000100a00 */
[----:B------:R-:W2:Y:S01]  /*95aa0*/  LDL.LU R237, [R1+0x144] ;  /* 0x0001440001ed7983 */ /* 0x000ea20000300800 */
[----:B------:R-:W2:Y:S02]  /*95ab0*/  LDL.LU R238, [R1+0x148] ;  /* 0x0001480001ee7983 */ /* 0x000ea40000300800 */
[----:B------:R-:W2:Y:S02]  /*95ac0*/  LDL.LU R239, [R1+0x14c] ;  /* 0x00014c0001ef7983 */ /* 0x000ea40000300800 */
        /* <DEDUP_REMOVED lines=48> */
[----:B--2---:R-:W2:Y:S01]  /*95dd0*/  LDL.LU R8, [R1+0x4a0] ;  /* 0x0004a00001087983 */ /* 0x004ea20000300800 */
[----:B------:R-:W2:Y:S01]  /*95de0*/  LDL.LU R9, [R1+0x4a4] ;  /* 0x0004a40001097983 */ /* 0x000ea20000300800 */
[----:B---3--:R-:W2:Y:S02]  /*95df0*/  LDL.LU R10, [R1+0x4a8] ;  /* 0x0004a800010a7983 */ /* 0x008ea40000300800 */
[----:B------:R-:W2:Y:S02]  /*95e00*/  LDL.LU R11, [R1+0x4ac] ;  /* 0x0004ac00010b7983 */ /* 0x000ea40000300800 */
[----:B------:R-:W3:Y:S01]  /*95e10*/  LDL.LU R12, [R1+0x4b0] ;  /* 0x0004b000010c7983 */ /* 0x000ee20000300800 */
[----:B------:R-:W3:Y:S01]  /*95e20*/  LDL.LU R13, [R1+0x4b4] ;  /* 0x0004b400010d7983 */ /* 0x000ee20000300800 */
[----:B------:R-:W3:Y:S02]  /*95e30*/  LDL.LU R14, [R1+0x4b8] ;  /* 0x0004b800010e7983 */ /* 0x000ee40000300800 */
[----:B------:R-:W3:Y:S02]  /*95e40*/  LDL.LU R15, [R1+0x4bc] ;  /* 0x0004bc00010f7983 */ /* 0x000ee40000300800 */
        /* <DEDUP_REMOVED lines=56> */
[----:B------:R-:W-:Y:S01]  /*961d0*/  STL.64 [R1+0x4608], R146 ;  /* 0x0046089201007387 */ /* 0x000fe20000100a00 */
[----:B------:R1:W-:Y:S04]  /*961e0*/  STL.64 [R1+0x4600], R144 ;  /* 0x0046009001007387 */ /* 0x0003e80000100a00 */
[----:B-1----:R-:W3:Y:S01]  /*961f0*/  LDL.LU R144, [R1+0x530] ;  /* 0x0005300001907983 */ /* 0x002ee20000300800 */
        /* <DEDUP_REMOVED lines=8> */
[----:B-1----:R1:W5:Y:S01]  /*96280*/  LDL.LU.64 R138, [R1+0x4638] ;  /* 0x00463800018a7983 */ /* 0x0023620000300a00 */
[----:B------:R-:W2:Y:S02]  /*96290*/  LDL.LU.64 R136, [R1+0x4630] ;  /* 0x0046300001887983 */ /* 0x000ea40000300a00 */
[C---:B--2---:R-:W-:Y:S11]  /*962a0*/  HMMA.1688.F32.TF32 R132, R216.reuse, R136, R132 ;  /* 0x00000088d884723c */ /* 0x044ff60000081084 */
[----:B------:R-:W-:Y:S11]  /*962b0*/  @!UPT UIADD3 URZ, URZ, URZ, URZ ;  /* 0x0000003f3f3ff290 */ /* 0x000ff6000fffe03f */
[----:B------:R-:W-:Y:S01]  /*962c0*/  @!UPT UIADD3 URZ, URZ, URZ, URZ ;  /* 0x0000003f3f3ff290 */ /* 0x000fe2000fffe03f */
[----:B------:R-:W-:Y:S01]  /*962d0*/  STL.64 [R1+0x2110], R132 ;  /* 0x0021108401007387 */ /* 0x000fe20000100a00 */
[----:B------:R2:W-:Y:S03]  /*962e0*/  STL.64 [R1+0x2118], R134 ;  /* 0x0021188601007387 */ /* 0x0005e60000100a00 */
[----:B--2---:R1:W5:Y:S01]  /*962f0*/  LDL.LU.64 R134, [R1+0x4628] ;  /* 0x0046280001867983 */ /* 0x0043620000300a00 */
[----:B------:R-:W2:Y:S01]  /*96300*/  LDL.LU.64 R132, [R1+0x4620] ;  /* 0x0046200001847983 */ /* 0x000ea20000300a00 */
[C---:B------:R-:W-:Y:S08]  /*96310*/  HMMA.1688.F32.TF32 R248, R216.reuse, R128, R248 ;  /* 0x00000080d8f8723c */ /* 0x040ff000000810f8 */
[C---:B------:R-:W-:Y:S08]  /*96320*/  HMMA.1688.F32.TF32 R240, R216.reuse, R124, R240 ;  /* 0x0000007cd8f0723c */ /* 0x040ff000000810f0 */
[C---:B------:R-:W-:Y:S08]  /*96330*/  HMMA.1688.F32.TF32 R28, R216.reuse, R116, R28 ;  /* 0x00000074d81c723c */ /* 0x040ff0000008101c */
[C---:B------:R-:W-:Y:S08]  /*96340*/  HMMA.1688.F32.TF32 R24, R216.reuse, R112, R24 ;  /* 0x00000070d818723c */ /* 0x040ff00000081018 */
[C---:B---3--:R-:W-:Y:S08]  /*96350*/  HMMA.1688.F32.TF32 R20, R216.reuse, R108, R20 ;  /* 0x0000006cd814723c */ /* 0x048ff00000081014 */
        /* <DEDUP_REMOVED lines=8> */
[C---:B--2---:R-:W-:Y:S01]  /*963e0*/  HMMA.1688.F32.TF32 R144, R216.reuse, R120, R244 ;  /* 0x00000078d890723c */ /* 0x044fe200000810f4 */
[----:B------:R-:W-:Y:S01]  /*963f0*/  STL.64 [R1+0x20f0], R248 ;  /* 0x0020f0f801007387 */ /* 0x000fe20000100a00 */
[----:B------:R-:W-:Y:S02]  /*96400*/  STL.64 [R1+0x20f8], R250 ;  /* 0x0020f8fa01007387 */ /* 0x000fe40000100a00 */
[----:B------:R-:W-:Y:S02]  /*96410*/  STL.64 [R1+0x20e0], R240 ;  /* 0x0020e0f001007387 */ /* 0x000fe40000100a00 */
[----:B------:R-:W-:Y:S01]  /*96420*/  STL.64 [R1+0x20e8], R242 ;  /* 0x0020e8f201007387 */ /* 0x000fe20000100a00 */
[----:B------:R-:W-:Y:S04]  /*96430*/  LDS R244, [R3+0x18580] ;  /* 0x0185800003f47984 */ /* 0x000fe80000000800 */
[----:B------:R-:W-:Y:S04]  /*96440*/  LDS R246, [R3+0x1a580] ;  /* 0x01a5800003f67984 */ /* 0x000fe80000000800 */
[----:B------:R-:W-:Y:S04]  /*96450*/  LDS R245, [R4+0x18580] ;  /* 0x0185800004f57984 */ /* 0x000fe80000000800 */
[----:B------:R-:W2:Y:S04]  /*96460*/  LDS R247, [R4+0x1a580] ;  /* 0x01a5800004f77984 */ /* 0x000ea80000000800 */
        /* <DEDUP_REMOVED lines=60> */
[----:B---3--:R-:W-:Y:S08]  /*96830*/  HMMA.1688.F32.TF32 R12, R216, R156, R232 ;  /* 0x0000009cd80c723c */ /* 0x008ff000000810e8 */
[----:B----4-:R-:W-:Y:S07]  /*96840*/  HMMA.1688.F32.TF32 R8, R164, R152, R236 ;  /* 0x00000098a408723c */ /* 0x010fee00000810ec */
        /* <DEDUP_REMOVED lines=115> */
[----:B------:R-:W-:-:S02]  /*96f80*/  IMAD.MOV.U32 R249, RZ, RZ, R252 ;  /* 0x000000fffff97224 */ /* 0x000fc400078e00fc */
[----:B------:R-:W-:Y:S01]  /*96f90*/  IMAD.MOV.U32 R250, RZ, RZ, R2 ;  /* 0x000000fffffa7224 */ /* 0x000fe200078e0002 */
[----:B------:R1:W5:Y:S01]  /*96fa0*/  LDL.LU R252, [R1+0x4618] ;  /* 0x0046180001fc7983 */ /* 0x0003620000300800 */
[----:B------:R1:W5:Y:S02]  /*96fb0*/  LDL.LU R2, [R1+0x4614] ;  /* 0x0046140001027983 */ /* 0x0003640000300800 */
[----:B------:R-:W-:Y:S02]  /*96fc0*/  IMAD.MOV.U32 R251, RZ, RZ, R0 ;  /* 0x000000fffffb7224 */ /* 0x000fe400078e0000 */
[----:B------:R1:W5:Y:S01]  /*96fd0*/  LDL.LU R0, [R1+0x4610] ;  /* 0x0046100001007983 */ /* 0x0003620000300800 */
[C---:B--2---:R-:W-:Y:S11]  /*96fe0*/  HMMA.1688.F32.TF32 R144, R164.reuse, R148, R144 ;  /* 0x00000094a490723c */ /* 0x044ff60000081090 */
[----:B------:R-:W-:Y:S11]  /*96ff0*/  @!UPT UIADD3 URZ, URZ, URZ, URZ ;  /* 0x0000003f3f3ff290 */ /* 0x000ff6000fffe03f */
[----:B------:R-:W-:Y:S01]  /*97000*/  @!UPT UIADD3 URZ, URZ, URZ, URZ ;  /* 0x0000003f3f3ff290 */ /* 0x000fe2000fffe03f */
[----:B------:R-:W-:Y:S01]  /*97010*/  STL.64 [R1+0x1dc0], R144 ;  /* 0x001dc09001007387 */ /* 0x000fe20000100a00 */
[----:B------:R2:W-:Y:S03]  /*97020*/  STL.64 [R1+0x1dc8], R146 ;  /* 0x001dc89201007387 */ /* 0x0005e60000100a00 */
[----:B--2---:R1:W5:Y:S01]  /*97030*/  LDL.LU.64 R146, [R1+0x4608] ;  /* 0x0046080001927983 */ /* 0x0043620000300a00 */
[----:B------:R-:W2:Y:S01]  /*97040*/  LDL.LU.64 R144, [R1+0x4600] ;  /* 0x0046000001907983 */ /* 0x000ea20000300a00 */
        /* <DEDUP_REMOVED lines=35> */
[----:B------:R4:W-:Y:S02]  /*97280*/  STL.64 [R1+0x1a08], R22 ;  /* 0x001a081601007387 */ /* 0x0009e40000100a00 */
[----:B----4-:R-:W4:Y:S01]  /*97290*/  LDL.LU.64 R22, [R1+0x45d8] ;  /* 0x0045d80001167983 */ /* 0x010f220000300a00 */
[----:B------:R-:W4:Y:S02]  /*972a0*/  LDL.LU.64 R20, [R1+0x45d0] ;  /* 0x0045d00001147983 */ /* 0x000f240000300a00 */
        /* <DEDUP_REMOVED lines=74> */
[----:B-1----:R-:W4:Y:S01]  /*97750*/  LDL.LU.64 R230, [R1+0x44a8] ;  /* 0x0044a80001e67983 */ /* 0x002f220000300a00 */
[----:B------:R-:W4:Y:S02]  /*97760*/  LDL.LU.64 R228, [R1+0x44a0] ;  /* 0x0044a00001e47983 */ /* 0x000f240000300a00 */
[----:B------:R-:W-:Y:S02]  /*97770*/  STL.64 [R1+0x1500], R232 ;  /* 0x001500e801007387 */ /* 0x000fe40000100a00 */
[----:B------:R1:W-:Y:S02]  /*97780*/  STL.64 [R1+0x1508], R234 ;  /* 0x001508ea01007387 */ /* 0x0003e40000100a00 */
[----:B-1----:R-:W4:Y:S01]  /*97790*/  LDL.LU.64 R234, [R1+0x4498] ;  /* 0x0044980001ea7983 */ /* 0x002f220000300a00 */
[----:B------:R-:W4:Y:S02]  /*977a0*/  LDL.LU.64 R232, [R1+0x4490] ;  /* 0x0044900001e87983 */ /* 0x000f240000300a00 */
[----:B------:R-:W-:Y:S02]  /*977b0*/  STL.64 [R1+0x14f0], R236 ;  /* 0x0014f0ec01007387 */ /* 0x000fe40000100a00 */
[----:B------:R1:W-:Y:S02]  /*977c0*/  STL.64 [R1+0x14f8], R238 ;  /* 0x0014f8ee01007387 */ /* 0x0003e40000100a00 */
[----:B-1----:R-:W4:Y:S01]  /*977d0*/  LDL.LU.64 R238, [R1+0x4488] ;  /* 0x0044880001ee7983 */ /* 0x002f220000300a00 */
[----:B------:R-:W4:Y:S01]  /*977e0*/  LDL.LU.64 R236, [R1+0x4480] ;  /* 0x0044800001ec7983 */ /* 0x000f220000300a00 */
[C---:B------:R-:W-:Y:S11]  /*977f0*/  HMMA.1688.F32.TF32 R216, R164.reuse, R48, R216 ;  /* 0x00000030a4d8723c */ /* 0x040ff600000810d8 */
[----:B------:R-:W-:Y:S11]  /*97800*/  @!UPT UIADD3 URZ, URZ, URZ, URZ ;  /* 0x0000003f3f3ff290 */ /* 0x000ff6000fffe03f */
[----:B------:R-:W-:Y:S01]  /*97810*/  @!UPT UIADD3 URZ, URZ, URZ, URZ ;  /* 0x0000003f3f3ff290 */ /* 0x000fe2000fffe03f */
[----:B------:R-:W-:Y:S01]  /*97820*/  STL.64 [R1+0x1460], R216 ;  /* 0x001460d801007387 */ /* 0x000fe20000100a00 */
[----:B------:R1:W-:Y:S02]  /*97830*/  STL.64 [R1+0x1468], R218 ;  /* 0x001468da01007387 */ /* 0x0003e40000100a00 */
[C---:B-1----:R-:W-:Y:S08]  /*97840*/  HMMA.1688.F32.TF32 R216, R164.reuse, R44, R248 ;  /* 0x0000002ca4d8723c */ /* 0x042ff000000810f8 */
[----:B------:R-:W-:Y:S11]  /*97850*/  HMMA.1688.F32.TF32 R240, R164, R40, R240 ;  /* 0x00000028a4f0723c */ /* 0x000ff600000810f0 */
[----:B------:R-:W-:Y:S04]  /*97860*/  @!UPT UIADD3 URZ, URZ, URZ, URZ ;  /* 0x0000003f3f3ff290 */ /* 0x000fe8000fffe03f */
[----:B------:R-:W-:Y:S01]  /*97870*/  STL.64 [R1+0x1450], R216 ;  /* 0x001450d801007387 */ /* 0x000fe20000100a00 */
[----:B------:R4:W-:Y:S07]  /*97880*/  STL.64 [R1+0x1458], R218 ;  /* 0x001458da01007387 */ /* 0x0009ee0000100a00 */
[----:B------:R-:W-:Y:S02]  /*97890*/  STL.64 [R1+0x1400], R240 ;  /* 0x001400f001007387 */ /* 0x000fe40000100a00 */
[----:B------:R-:W-:Y:S01]  /*978a0*/  STL.64 [R1+0x1408], R242 ;  /* 0x001408f201007387 */ /* 0x000fe20000100a00 */
[C---:B--2---:R-:W-:Y:S08]  /*978b0*/  HMMA.1688.F32.TF32 R12, R244.reuse, R88, R12 ;  /* 0x00000058f40c723c */ /* 0x044ff0000008100c */
[----:B---3--:R-:W-:Y:S08]  /*978c0*/  HMMA.1688.F32.TF32 R224, R244, R152, R224 ;  /* 0x00000098f4e0723c */ /* 0x008ff000000810e0 */
[C---:B----4-:R-:W-:Y:S08]  /*978d0*/  HMMA.1688.F32.TF32 R216, R164.reuse, R32, R232 ;  /* 0x00000020a4d8723c */ /* 0x050ff000000810e8 */
[C---:B------:R-:W-:Y:S08]  /*978e0*/  HMMA.1688.F32.TF32 R236, R164.reuse, R36, R236 ;  /* 0x00000024a4ec723c */ /* 0x040ff000000810ec */
[----:B------:R-:W-:Y:S11]  /*978f0*/  HMMA.1688.F32.TF32 R164, R164, R156, R228 ;  /* 0x0000009ca4a4723c */ /* 0x000ff600000810e4 */
[----:B------:R-:W-:Y:S04]  /*97900*/  @!UPT UIADD3 URZ, URZ, URZ, URZ ;  /* 0x0000003f3f3ff290 */ /* 0x000fe8000fffe03f */
[----:B------:R-:W-:Y:S01]  /*97910*/  STL.64 [R1+0x1370], R236 ;  /* 0x001370ec01007387 */ /* 0x000fe20000100a00 */
[----:B------:R-:W-:Y:S02]  /*97920*/  STL.64 [R1+0x1378], R238 ;  /* 0x001378ee01007387 */ /* 0x000fe40000100a00 */
[----:B------:R-:W-:Y:S02]  /*97930*/  STL.64 [R1+0x1320], R216 ;  /* 0x001320d801007387 */ /* 0x000fe40000100a00 */
[----:B------:R1:W-:Y:S02]  /*97940*/  STL.64 [R1+0x1328], R218 ;  /* 0x001328da01007387 */ /* 0x0003e40000100a00 */
[C---:B-1----:R-:W-:Y:S01]  /*97950*/  HMMA.1688.F32.TF32 R216, R244.reuse, R148, R220 ;  /* 0x00000094f4d8723c */ /* 0x042fe200000810dc */
[----:B------:R-:W-:Y:S01]  /*97960*/  STL.64 [R1+0x1310], R164 ;  /* 0x001310a401007387 */ /* 0x000fe20000100a00 */
[----:B------:R-:W-:Y:S02]  /*97970*/  STL.64 [R1+0x1318], R166 ;  /* 0x001318a601007387 */ /* 0x000fe40000100a00 */
[----:B------:R-:W-:Y:S02]  /*97980*/  STL.64 [R1+0x12d0], R224 ;  /* 0x0012d0e001007387 */ /* 0x000fe40000100a00 */
[----:B------:R-:W-:Y:S01]  /*97990*/  STL.64 [R1+0x12d8], R226 ;  /* 0x0012d8e201007387 */ /* 0x000fe20000100a00 */
[----:B------:R-:W1:Y:S04]  /*979a0*/  LDS R164, [R3+0x18600] ;  /* 0x0186000003a47984 */ /* 0x000e680000000800 */
[----:B------:R-:W2:Y:S04]  /*979b0*/  LDS R166, [R3+0x1a600] ;  /* 0x01a6000003a67984 */ /* 0x000ea80000000800 */
[----:B------:R-:W3:Y:S04]  /*979c0*/  LDS R165, [R4+0x18600] ;  /* 0x0186000004a57984 */ /* 0x000ee80000000800 */
[----:B------:R-:W4:Y:S04]  /*979d0*/  LDS R167, [R4+0x1a600] ;  /* 0x01a6000004a77984 */ /* 0x000f280000000800 */
[----:B------:R-:W-:Y:S01]  /*979e0*/  STL.64 [R1+0x12c0], R216 ;  /* 0x0012c0d801007387 */ /* 0x000fe20000100a00 */
        /* <DEDUP_REMOVED lines=45> */
[----:B------:R1:W-:Y:S01]  /*97cc0*/  STL.64 [R1+0x1188], R14 ;  /* 0x0011880e01007387 */ /* 0x0003e20000100a00 */
[C---:B------:R-:W-:Y:S01]  /*97cd0*/  HMMA.1688.F32.TF32 R16, R244.reuse, R80, R20 ;  /* 0x00000050f410723c */ /* 0x040fe20000081014 */
[----:B------:R-:W-:Y:S01]  /*97ce0*/  STL.64 [R1+0x1170], R8 ;  /* 0x0011700801007387 */ /* 0x000fe20000100a00 */
[----:B------:R2:W-:Y:S06]  /*97cf0*/  STL.64 [R1+0x1178], R10 ;  /* 0x0011780a01007387 */ /* 0x0005ec0000100a00 */
[C---:B-1----:R-:W-:Y:S08]  /*97d00*/  HMMA.1688.F32.TF32 R12, R244.reuse, R76, R24 ;  /* 0x0000004cf40c723c */ /* 0x042ff00000081018 */
[----:B--2---:R-:W-:Y:S07]  /*97d10*/  HMMA.1688.F32.TF32 R8, R244, R72, R28 ;  /* 0x00000048f408723c */ /* 0x004fee000008101c */
[----:B------:R1:W-:Y:S01]  /*97d20*/  STL.64 [R1+0x1160], R16 ;  /* 0x0011601001007387 */ /* 0x0003e20000100a00 */
[----:B------:R1:W-:Y:S11]  /*97d30*/  STL.64 [R1+0x1168], R18 ;  /* 0x0011681201007387 */ /* 0x0003f60000100a00 */
[----:B------:R-:W-:Y:S04]  /*97d40*/  @!UPT UIADD3 URZ, URZ, URZ, URZ ;  /* 0x0000003f3f3ff290 */ /* 0x000fe8000fffe03f */
[----:B------:R1:W-:Y:S01]  /*97d50*/  STL.64 [R1+0x6d0], R8 ;  /* 0x0006d00801007387 */ /* 0x0003e20000100a00 */
[----:B------:R1:W-:Y:S02]  /*97d60*/  STL.64 [R1+0x1150], R12 ;  /* 0x0011500c01007387 */ /* 0x0003e40000100a00 */
[----:B------:R1:W-:Y:S02]  /*97d70*/  STL.64 [R1+0x1158], R14 ;  /* 0x0011580e01007387 */ /* 0x0003e40000100a00 */
[----:B------:R1:W-:Y:S02]  /*97d80*/  STL.64 [R1+0x6d8], R10 ;  /* 0x0006d80a01007387 */ /* 0x0003e40000100a00 */
[----:B---34-:R-:W2:Y:S04]  /*97d90*/  LDL.LU R248, [R1+0x11e0] ;  /* 0x0011e00001f87983 */ /* 0x018ea80000300800 */
        /* <DEDUP_REMOVED lines=67> */
[----:B-----5:R-:W-:Y:S04]  /*981d0*/  STL [R1+0x46d4], R0 ;  /* 0x0046d40001007387 */ /* 0x020fe80000100800 */
[----:B------:R-:W-:Y:S04]  /*981e0*/  STL [R1+0x46d0], R2 ;  /* 0x0046d00201007387 */ /* 0x000fe80000100800 */
[----:B------:R-:W-:Y:S01]  /*981f0*/  STL [R1+0x4480], R252 ;  /* 0x004480fc01007387 */ /* 0x000fe20000100800 */
[C---:B-12---:R-:W-:Y:S08]  /*98200*/  HMMA.1688.F32.TF32 R12, R244.reuse, R60, R188 ;  /* 0x0000003cf40c723c */ /* 0x046ff000000810bc */
[C---:B---3--:R-:W-:Y:S08]  /*98210*/  HMMA.1688.F32.TF32 R16, R244.reuse, R64, R184 ;  /* 0x00000040f410723c */ /* 0x048ff000000810b8 */
[C---:B----4-:R-:W-:Y:S11]  /*98220*/  HMMA.1688.F32.TF32 R8, R244.reuse, R68, R180 ;  /* 0x00000044f408723c */ /* 0x050ff600000810b4 */
[----:B------:R-:W-:Y:S11]  /*98230*/  @!UPT UIADD3 URZ, URZ, URZ, URZ ;  /* 0x0000003f3f3ff290 */ /* 0x000ff6000fffe03f */
[----:B------:R-:W-:Y:S01]  /*98240*/  @!UPT UIADD3 URZ, URZ, URZ, URZ ;  /* 0x0000003f3f3ff290 */ /* 0x000fe2000fffe03f */
[----:B------:R-:W-:Y:S04]  /*98250*/  STL.64 [R1+0x3060], R8 ;  /* 0x0030600801007387 */ /* 0x000fe80000100a00 */
[----:B------:R1:W-:Y:S04]  /*98260*/  STL.64 [R1+0x3068], R10 ;  /* 0x0030680a01007387 */ /* 0x0003e80000100a00 */
[----:B------:R-:W-:Y:S04]  /*98270*/  STL.64 [R1+0x6c0], R16 ;  /* 0x0006c01001007387 */ /* 0x000fe80000100a00 */
[----:B------:R2:W-:Y:S01]  /*98280*/  STL.64 [R1+0x6c8], R18 ;  /* 0x0006c81201007387 */ /* 0x0005e20000100a00 */
[C---:B-1----:R-:W-:Y:S03]  /*98290*/  HMMA.1688.F32.TF32 R8, R244.reuse, R56, R192 ;  /* 0x00000038f408723c */ /* 0x042fe600000810c0 */
[----:B------:R-:W-:Y:S04]  /*982a0*/  STL.64 [R1+0x6b0], R12 ;  /* 0x0006b00c01007387 */ /* 0x000fe80000100a00 */
[----:B------:R1:W-:Y:S01]  /*982b0*/  STL.64 [R1+0x6b8], R14 ;  /* 0x0006b80e01007387 */ /* 0x0003e20000100a00 */
[----:B--2---:R-:W-:Y:S08]  /*982c0*/  HMMA.1688.F32.TF32 R16, R244, R52, R196 ;  /* 0x00000034f410723c */ /* 0x004ff000000810c4 */
[----:B------:R-:W-:Y:S07]  /*982d0*/  HMMA.1688.F32.TF32 R20, R164, R140, R236 ;  /* 0x0000008ca414723c */ /* 0x000fee00000810ec */
[----:B------:R-:W-:Y:S01]  /*982e0*/  STL.64 [R1+0x6a0], R8 ;  /* 0x0006a00801007387 */ /* 0x000fe20000100a00 */
[----:B-1----:R-:W-:Y:S03]  /*982f0*/  HMMA.1688.F32.TF32 R12, R244, R48, R200 ;  /* 0x00000030f40c723c */ /* 0x002fe600000810c8 */
[----:B------:R1:W-:Y:S04]  /*98300*/  STL.64 [R1+0x6a8], R10 ;  /* 0x0006a80a01007387 */ /* 0x0003e80000100a00 */
[----:B------:R-:W-:Y:S01]  /*98310*/  STL.64 [R1+0x690], R16 ;  /* 0x0006901001007387 */ /* 0x000fe20000100a00 */
[----:B------:R-:W-:Y:S03]  /*98320*/  HMMA.1688.F32.TF32 R240, R164, R152, R240 ;  /* 0x00000098a4f0723c */ /* 0x000fe600000810f0 */
[----:B------:R2:W-:Y:S05]  /*98330*/  STL.64 [R1+0x698], R18 ;  /* 0x0006981201007387 */ /* 0x0005ea0000100a00 */
[C---:B-1----:R-:W-:Y:S07]  /*98340*/  HMMA.1688.F32.TF32 R8, R244.reuse, R44, R204 ;  /* 0x0000002cf408723c */ /* 0x042fee00000810cc */
[----:B------:R-:W-:Y:S01]  /*98350*/  STL.64 [R1+0x680], R12 ;  /* 0x0006800c01007387 */ /* 0x000fe20000100a00 */
[C---:B--2---:R-:W-:Y:S03]  /*98360*/  HMMA.1688.F32.TF32 R16, R244.reuse, R40, R208 ;  /* 0x00000028f410723c */ /* 0x044fe600000810d0 */
[----:B------:R1:W-:Y:S05]  /*98370*/  STL.64 [R1+0x688], R14 ;  /* 0x0006880e01007387 */ /* 0x0003ea0000100a00 */
[C---:B-1----:R-:W-:Y:S07]  /*98380*/  HMMA.1688.F32.TF32 R12, R244.reuse, R36, R212 ;  /* 0x00000024f40c723c */ /* 0x042fee00000810d4 */
[----:B------:R-:W-:Y:S04]  /*98390*/  STL.64 [R1+0x670], R8 ;  /* 0x0006700801007387 */ /* 0x000fe80000100a00 */
[----:B------:R1:W-:Y:S04]  /*983a0*/  STL.64 [R1+0x678], R10 ;  /* 0x0006780a01007387 */ /* 0x0003e80000100a00 */
[----:B------:R-:W-:Y:S04]  /*983b0*/  STL.64 [R1+0x660], R16 ;  /* 0x0006601001007387 */ /* 0x000fe80000100a00 */
[----:B------:R2:W-:Y:S01]  /*983c0*/  STL.64 [R1+0x668], R18 ;  /* 0x0006681201007387 */ /* 0x0005e20000100a00 */
[C---:B-1----:R-:W-:Y:S03]  /*983d0*/  HMMA.1688.F32.TF32 R8, R244.reuse, R32, R220 ;  /* 0x00000020f408723c */ /* 0x042fe600000810dc */
[----:B------:R-:W-:Y:S05]  /*983e0*/  STL.64 [R1+0x650], R12 ;  /* 0x0006500c01007387 */ /* 0x000fea0000100a00 */
[----:B------:R-:W-:Y:S01]  /*983f0*/  HMMA.1688.F32.TF32 R244, R244, R156, R224 ;  /* 0x0000009cf4f4723c */ /* 0x000fe200000810e0 */
[----:B------:R1:W-:Y:S07]  /*98400*/  STL.64 [R1+0x658], R14 ;  /* 0x0006580e01007387 */ /* 0x0003ee0000100a00 */
[C---:B--2---:R-:W-:Y:S08]  /*98410*/  HMMA.1688.F32.TF32 R16, R164.reuse, R148, R228 ;  /* 0x00000094a410723c */ /* 0x044ff000000810e4 */
[C---:B-1----:R-:W-:Y:S07]  /*98420*/  HMMA.1688.F32.TF32 R12, R164.reuse, R144, R232 ;  /* 0x00000090a40c723c */ /* 0x042fee00000810e8 */
[----:B------:R-:W-:Y:S04]  /*98430*/  STL [R1+0x4744], R244 ;  /* 0x004744f401007387 */ /* 0x000fe80000100800 */
[----:B------:R-:W-:Y:S04]  /*98440*/  STL.64 [R1+0x640], R8 ;  /* 0x0006400801007387 */ /* 0x000fe80000100a00 */
[----:B------:R-:W-:Y:S04]  /*98450*/  STL.64 [R1+0x648], R10 ;  /* 0x0006480a01007387 */ /* 0x000fe80000100a00 */
[----:B------:R-:W-:Y:S04]  /*98460*/  STL [R1+0x4740], R245 ;  /* 0x004740f501007387 */ /* 0x000fe80000100800 */
[----:B------:R-:W-:Y:S04]  /*98470*/  STL [R1+0x473c], R246 ;  /* 0x00473cf601007387 */ /* 0x000fe80000100800 */
[----:B------:R-:W-:Y:S04]  /*98480*/  STL [R1+0x4738], R247 ;  /* 0x004738f701007387 */ /* 0x000fe80000100800 */
[----:B------:R-:W-:Y:S04]  /*98490*/  STL [R1+0x4754], R240 ;  /* 0x004754f001007387 */ /* 0x000fe80000100800 */
[----:B------:R-:W-:Y:S04]  /*984a0*/  STL [R1+0x4750], R241 ;  /* 0x004750f101007387 */ /* 0x000fe80000100800 */
[----:B------:R-:W-:Y:S04]  /*984b0*/  STL [R1+0x474c], R242 ;  /* 0x00474cf201007387 */ /* 0x000fe80000100800 */
[----:B------:R-:W-:Y:S04]  /*984c0*/  STL [R1+0x4748], R243 ;  /* 0x004748f301007387 */ /* 0x000fe80000100800 */
[----:B------:R-:W-:Y:S04]  /*984d0*/  STL.64 [R1+0x630], R16 ;  /* 0x0006301001007387 */ /* 0x000fe80000100a00 */
[----:B------:R1:W-:Y:S04]  /*984e0*/  STL.64 [R1+0x638], R18 ;  /* 0x0006381201007387 */ /* 0x0003e80000100a00 */
[----:B------:R-:W-:Y:S04]  /*984f0*/  STL.64 [R1+0x620], R12 ;  /* 0x0006200c01007387 */ /* 0x000fe80000100a00 */
[----:B------:R2:W-:Y:S01]  /*98500*/  STL.64 [R1+0x628], R14 ;  /* 0x0006280e01007387 */ /* 0x0005e20000100a00 */
[C---:B-1----:R-:W-:Y:S03]  /*98510*/  HMMA.1688.F32.TF32 R16, R164.reuse, R136, R216 ;  /* 0x00000088a410723c */ /* 0x042fe600000810d8 */
[----:B------:R-:W-:Y:S04]  /*98520*/  STL.64 [R1+0x610], R20 ;  /* 0x0006101401007387 */ /* 0x000fe80000100a00 */
[----:B------:R-:W-:Y:S01]  /*98530*/  STL.64 [R1+0x618], R22 ;  /* 0x0006181601007387 */ /* 0x000fe20000100a00 */
[C---:B--2---:R-:W-:Y:S03]  /*98540*/  HMMA.1688.F32.TF32 R12, R164.reuse, R132, R248 ;  /* 0x00000084a40c723c */ /* 0x044fe600000810f8 */
[----:B------:R-:W2:Y:S04]  /*98550*/  LDL.LU R212, [R1+0x12f0] ;  /* 0x0012f00001d47983 */ /* 0x000ea80000300800 */
[----:B------:R-:W-:Y:S04]  /*98560*/  LDS R8, [R3+0x18680] ;  /* 0x0186800003087984 */ /* 0x000fe80000000800 */
[----:B------:R-:W-:Y:S04]  /*98570*/  LDS R10, [R3+0x1a680] ;  /* 0x01a68000030a7984 */ /* 0x000fe80000000800 */
[----:B------:R-:W-:Y:S04]  /*98580*/  LDS R9, [R4+0x18680] ;  /* 0x0186800004097984 */ /* 0x000fe80000000800 */
[----:B------:R-:W-:Y:S04]  /*98590*/  STL.64 [R1+0x600], R16 ;  /* 0x0006001001007387 */ /* 0x000fe80000100a00 */
[----:B------:R-:W-:Y:S04]  /*985a0*/  STL.64 [R1+0x608], R18 ;  /* 0x0006081201007387 */ /* 0x000fe80000100a00 */
        /* <DEDUP_REMOVED lines=9> */
[----:B------:R-:W1:Y:S04]  /*98640*/  LDL.LU R200, [R1+0x1210] ;  /* 0x0012100001c87983 */ /* 0x000e680000300800 */
[----:B------:R-:W1:Y:S04]  /*98650*/  LDL.LU R201, [R1+0x1214] ;  /* 0x0012140001c97983 */ /* 0x000e680000300800 */
[----:B------:R-:W1:Y:S04]  /*98660*/  LDL.LU R202, [R1+0x1218] ;  /* 0x0012180001ca7983 */ /* 0x000e680000300800 */
[----:B------:R-:W1:Y:S04]  /*98670*/  LDL.LU R203, [R1+0x121c] ;  /* 0x00121c0001cb7983 */ /* 0x000e680000300800 */
        /* <DEDUP_REMOVED lines=32> */
[----:B------:R-:W1:Y:S02]  /*98880*/  LDS R11, [R4+0x1a680] ;  /* 0x01a68000040b7984 */ /* 0x000e640000000800 */
[C---:B-1----:R-:W-:Y:S08]  /*98890*/  HMMA.1688.F32.TF32 R12, R164.reuse, R128, R200 ;  /* 0x00000080a40c723c */ /* 0x042ff000000810c8 */
[C---:B---3--:R-:W-:Y:S08]  /*988a0*/  HMMA.1688.F32.TF32 R20, R164.reuse, R124, R204 ;  /* 0x0000007ca414723c */ /* 0x048ff000000810cc */
[C---:B----4-:R-:W-:Y:S07]  /*988b0*/  HMMA.1688.F32.TF32 R16, R164.reuse, R120, R208 ;  /* 0x00000078a410723c */ /* 0x050fee00000810d0 */
[----:B------:R-:W-:Y:S04]  /*988c0*/  STL.64 [R1+0x5e0], R12 ;  /* 0x0005e00c01007387 */ /* 0x000fe80000100a00 */
[----:B------:R2:W-:Y:S02]  /*988d0*/  STL.64 [R1+0x5e8], R14 ;  /* 0x0005e80e01007387 */ /* 0x0005e40000100a00 */
[C---:B--2---:R-:W-:Y:S02]  /*988e0*/  HMMA.1688.F32.TF32 R12, R164.reuse, R116, R212 ;  /* 0x00000074a40c723c */ /* 0x044fe400000810d4 */
[----:B------:R-:W-:Y:S04]  /*988f0*/  STL.64 [R1+0x5d0], R20 ;  /* 0x0005d01401007387 */ /* 0x000fe80000100a00 */
[----:B------:R-:W-:Y:S04]  /*98900*/  STL.64 [R1+0x5d8], R22 ;  /* 0x0005d81601007387 */ /* 0x000fe80000100a00 */
[----:B------:R-:W-:Y:S04]  /*98910*/  STL.64 [R1+0x5c0], R16 ;  /* 0x0005c01001007387 */ /* 0x000fe80000100a00 */
[----:B------:R1:W-:Y:S10]  /*98920*/  STL.64 [R1+0x5c8], R18 ;  /* 0x0005c81201007387 */ /* 0x0003f40000100a00 */
[----:B------:R-:W-:Y:S01]  /*98930*/  IMAD.MOV.U32 R240, RZ, RZ, R12 ;  /* 0x000000fffff07224 */ /* 0x000fe200078e000c */
[----:B-1----:R-:W-:Y:S01]  /*98940*/  HMMA.1688.F32.TF32 R16, R164, R112, R220 ;  /* 0x00000070a410723c */ /* 0x002fe200000810dc */
[----:B------:R-:W-:Y:S01]  /*98950*/  MOV R241, R13 ;  /* 0x0000000d00f17202 */ /* 0x000fe20000000f00 */
[----:B------:R-:W-:-:S02]  /*98960*/  IMAD.MOV.U32 R242, RZ, RZ, R14 ;  /* 0x000000fffff27224 */ /* 0x000fc400078e000e */
[----:B------:R-:W-:-:S04]  /*98970*/  IMAD.MOV.U32 R243, RZ, RZ, R15 ;  /* 0x000000fffff37224 */ /* 0x000fc800078e000f */
[----:B------:R-:W-:Y:S01]  /*98980*/  HMMA.1688.F32.TF32 R12, R164, R108, R224 ;  /* 0x0000006ca40c723c */ /* 0x000fe200000810e0 */
[----:B------:R1:W-:Y:S04]  /*98990*/  STL [R1+0x4764], R243 ;  /* 0x004764f301007387 */ /* 0x0003e80000100800 */
[----:B------:R2:W-:Y:S04]  /*989a0*/  STL [R1+0x4760], R242 ;  /* 0x004760f201007387 */ /* 0x0005e80000100800 */
[----:B------:R3:W-:Y:S04]  /*989b0*/  STL [R1+0x475c], R241 ;  /* 0x00475cf101007387 */ /* 0x0007e80000100800 */
[----:B------:R4:W-:Y:S04]  /*989c0*/  STL [R1+0x4758], R240 ;  /* 0x004758f001007387 */ /* 0x0009e80000100800 */
[----:B------:R-:W-:Y:S04]  /*989d0*/  STL.64 [R1+0x5a0], R16 ;  /* 0x0005a01001007387 */ /* 0x000fe80000100a00 */
[----:B------:R2:W-:Y:S03]  /*989e0*/  STL.64 [R1+0x5a8], R18 ;  /* 0x0005a81201007387 */ /* 0x0005e60000100a00 */
[----:B-1----:R-:W-:-:S02]  /*989f0*/  IMAD.MOV.U32 R243, RZ, RZ, R12 ;  /* 0x000000fffff37224 */ /* 0x002fc400078e000c */
[----:B--2---:R-:W-:Y:S02]  /*98a00*/  IMAD.MOV.U32 R242, RZ, RZ, R13 ;  /* 0x000000fffff27224 */ /* 0x004fe400078e000d */
[----:B---3--:R-:W-:Y:S02]  /*98a10*/  IMAD.MOV.U32 R241, RZ, RZ, R14 ;  /* 0x000000fffff17224 */ /* 0x008fe400078e000e */
[----:B----4-:R-:W-:Y:S01]  /*98a20*/  IMAD.MOV.U32 R240, RZ, RZ, R15 ;  /* 0x000000fffff07224 */ /* 0x010fe200078e000f */
[C---:B------:R-:W-:Y:S08]  /*98a30*/  HMMA.1688.F32.TF32 R16, R164.reuse, R104, R228 ;  /* 0x00000068a410723c */ /* 0x040ff000000810e4 */
[C---:B------:R-:W-:Y:S01]  /*98a40*/  HMMA.1688.F32.TF32 R12, R164.reuse, R100, R232 ;  /* 0x00000064a40c723c */ /* 0x040fe200000810e8 */
[----:B------:R-:W-:Y:S04]  /*98a50*/  STL.64 [R1+0x4770], R242 ;  /* 0x004770f201007387 */ /* 0x000fe80000100a00 */
[----:B------:R-:W-:Y:S03]  /*98a60*/  STL.64 [R1+0x4768], R240 ;  /* 0x004768f001007387 */ /* 0x000fe60000100a00 */
[----:B------:R-:W-:Y:S07]  /*98a70*/  HMMA.1688.F32.TF32 R20, R164, R96, R236 ;  /* 0x00000060a414723c */ /* 0x000fee00000810ec */
[----:B------:R-:W-:Y:S04]  /*98a80*/  STL.64 [R1+0x580], R16 ;  /* 0x0005801001007387 */ /* 0x000fe80000100a00 */
[----:B------:R1:W-:Y:S05]  /*98a90*/  STL.64 [R1+0x588], R18 ;  /* 0x0005881201007387 */ /* 0x0003ea0000100a00 */
[----:B------:R-:W-:Y:S01]  /*98aa0*/  MOV R244, R12 ;  /* 0x0000000c00f47202 */ /* 0x000fe20000000f00 */
[----:B------:R-:W-:-:S02]  /*98ab0*/  IMAD.MOV.U32 R245, RZ, RZ, R13 ;  /* 0x000000fffff57224 */ /* 0x000fc400078e000d */
[----:B------:R-:W-:Y:S02]  /*98ac0*/  IMAD.MOV.U32 R246, RZ, RZ, R14 ;  /* 0x000000fffff67224 */ /* 0x000fe400078e000e */
[----:B------:R-:W-:Y:S01]  /*98ad0*/  IMAD.MOV.U32 R247, RZ, RZ, R15 ;  /* 0x000000fffff77224 */ /* 0x000fe200078e000f */
[C---:B-1----:R-:W-:Y:S08]  /*98ae0*/  HMMA.1688.F32.TF32 R16, R164.reuse, R92, R216 ;  /* 0x0000005ca410723c */ /* 0x042ff000000810d8 */
[C---:B------:R-:W-:Y:S01]  /*98af0*/  HMMA.1688.F32.TF32 R12, R164.reuse, R88, R248 ;  /* 0x00000058a40c723c */ /* 0x040fe200000810f8 */
        /* <DEDUP_REMOVED lines=120> */
[----:B------:R1:W-:Y:S02]  /*99280*/  STL.64 [R1+0x538], R246 ;  /* 0x000538f601007387 */ /* 0x0003e40000100a00 */
[C---:B-1----:R-:W-:Y:S08]  /*99290*/  HMMA.1688.F32.TF32 R244, R164.reuse, R80, R240 ;  /* 0x00000050a4f4723c */ /* 0x042ff000000810f0 */
[C---:B---3--:R-:W-:Y:S08]  /*992a0*/  HMMA.1688.F32.TF32 R240, R164.reuse, R76, R28 ;  /* 0x0000004ca4f0723c */ /* 0x048ff0000008101c */
[C---:B------:R-:W-:Y:S08]  /*992b0*/  HMMA.1688.F32.TF32 R28, R164.reuse, R72, R24 ;  /* 0x00000048a41c723c */ /* 0x040ff00000081018 */
[C---:B------:R-:W-:Y:S08]  /*992c0*/  HMMA.1688.F32.TF32 R24, R164.reuse, R68, R20 ;  /* 0x00000044a418723c */ /* 0x040ff00000081014 */
[C---:B------:R-:W-:Y:S08]  /*992d0*/  HMMA.1688.F32.TF32 R20, R164.reuse, R64, R16 ;  /* 0x00000040a414723c */ /* 0x040ff00000081010 */
[C---:B----4-:R-:W-:Y:S01]  /*992e0*/  HMMA.1688.F32.TF32 R16, R164.reuse, R60, R12 ;  /* 0x0000003ca410723c */ /* 0x050fe2000008100c */
        /* <DEDUP_REMOVED lines=31> */
[----:B-1----:R-:W-:Y:S08]  /*994e0*/  HMMA.1688.F32.TF32 R20, R164, R156, R192 ;  /* 0x0000009ca414723c */ /* 0x002ff000000810c0 */
[C---:B--2---:R-:W-:Y:S03]  /*994f0*/  HMMA.1688.F32.TF32 R16, R8.reuse, R152, R196 ;  /* 0x000000980810723c */ /* 0x044fe600000810c4 */
[----:B------:R-:W-:Y:S04]  /*99500*/  STL.64 [R1+0xc0], R12 ;  /* 0x0000c00c01007387 */ /* 0x000fe80000100a00 */
[----:B------:R-:W-:Y:S01]  /*99510*/  STL.64 [R1+0xc8], R14 ;  /* 0x0000c80e01007387 */ /* 0x000fe20000100a00 */
[C---:B------:R-:W-:Y:S03]  /*99520*/  HMMA.1688.F32.TF32 R24, R8.reuse, R144, R204 ;  /* 0x000000900818723c */ /* 0x040fe600000810cc */
[----:B------:R-:W-:Y:S04]  /*99530*/  LDS R12, [R3+0x18700] ;  /* 0x01870000030c7984 */ /* 0x000fe80000000800 */
[----:B------:R-:W-:Y:S04]  /*99540*/  LDS R14, [R3+0x1a700] ;  /* 0x01a70000030e7984 */ /* 0x000fe80000000800 */
[----:B------:R-:W-:Y:S04]  /*99550*/  STL.64 [R1+0xb0], R20 ;  /* 0x0000b01401007387 */ /* 0x000fe80000100a00 */
[----:B------:R-:W-:Y:S04]  /*99560*/  STL.64 [R1+0xb8], R22 ;  /* 0x0000b81601007387 */ /* 0x000fe80000100a00 */
[----:B------:R-:W-:Y:S04]  /*99570*/  STL.64 [R1+0xa0], R16 ;  /* 0x0000a01001007387 */ /* 0x000fe80000100a00 */
[----:B------:R1:W-:Y:S01]  /*99580*/  STL.64 [R1+0xa8], R18 ;  /* 0x0000a81201007387 */ /* 0x0003e20000100a00 */
[C---:B------:R-:W-:Y:S03]  /*99590*/  HMMA.1688.F32.TF32 R248, R8.reuse, R108, R248 ;  /* 0x0000006c08f8723c */ /* 0x040fe600000810f8 */
[----:B------:R-:W-:Y:S04]  /*995a0*/  LDS R13, [R4+0x18700] ;  /* 0x01870000040d7984 */ /* 0x000fe80000000800 */
[----:B------:R-:W2:Y:S01]  /*995b0*/  LDS R15, [R4+0x1a700] ;  /* 0x01a70000040f7984 */ /* 0x000ea20000000800 */
[C---:B-1----:R-:W-:Y:S08]  /*995c0*/  HMMA.1688.F32.TF32 R16, R8.reuse, R148, R200 ;  /* 0x000000940810723c */ /* 0x042ff000000810c8 */
[C---:B------:R-:W-:Y:S11]  /*995d0*/  HMMA.1688.F32.TF32 R20, R8.reuse, R140, R208 ;  /* 0x0000008c0814723c */ /* 0x040ff600000810d0 */
[----:B------:R-:W-:Y:S04]  /*995e0*/  @!UPT UIADD3 URZ, URZ, URZ, URZ ;  /* 0x0000003f3f3ff290 */ /* 0x000fe8000fffe03f */
        /* <DEDUP_REMOVED lines=18> */
[C---:B---3--:R-:W-:Y:S01]  /*99710*/  HMMA.1688.F32.TF32 R20, R8.reuse, R116, R236 ;  /* 0x000000740814723c */ /* 0x048fe200000810ec */
[----:B------:R1:W-:Y:S07]  /*99720*/  STL.64 [R1+0x38], R18 ;  /* 0x0000381201007387 */ /* 0x0003ee0000100a00 */
[C---:B-1----:R-:W-:Y:S07]  /*99730*/  HMMA.1688.F32.TF32 R16, R8.reuse, R112, R216 ;  /* 0x000000700810723c */ /* 0x042fee00000810d8 */
[----:B------:R-:W-:Y:S04]  /*99740*/  STL.64 [R1+0x20], R24 ;  /* 0x0000201801007387 */ /* 0x000fe80000100a00 */
[----:B------:R-:W-:Y:S04]  /*99750*/  STL.64 [R1+0x28], R26 ;  /* 0x0000281a01007387 */ /* 0x000fe80000100a00 */
[----:B------:R-:W-:Y:S04]  /*99760*/  STL.64 [R1+0x10], R20 ;  /* 0x0000101401007387 */ /* 0x000fe80000100a00 */
[----:B------:R-:W-:Y:S04]  /*99770*/  STL.64 [R1+0x18], R22 ;  /* 0x0000181601007387 */ /* 0x000fe80000100a00 */
[----:B------:R-:W3:Y:S04]  /*99780*/  LDL.LU R216, [R1+0x1c40] ;  /* 0x001c400001d87983 */ /* 0x000ee80000300800 */
[----:B------:R1:W-:Y:S04]  /*99790*/  STL.64 [R1], R16 ;  /* 0x0000001001007387 */ /* 0x0003e80000100a00 */
        /* <DEDUP_REMOVED lines=106> */
[C---:B--2---:R-:W-:Y:S08]  /*99e40*/  HMMA.1688.F32.TF32 R248, R8.reuse, R104, R164 ;  /* 0x0000006808f8723c */ /* 0x044ff000000810a4 */
[C---:B------:R-:W-:Y:S08]  /*99e50*/  HMMA.1688.F32.TF32 R164, R8.reuse, R100, R244 ;  /* 0x0000006408a4723c */ /* 0x040ff000000810f4 */
[C---:B------:R-:W-:Y:S07]  /*99e60*/  HMMA.1688.F32.TF32 R244, R8.reuse, R96, R240 ;  /* 0x0000006008f4723c */ /* 0x040fee00000810f0 */
[----:B------:R-:W-:Y:S01]  /*99e70*/  STL.64 [R1+0x470], R248 ;  /* 0x000470f801007387 */ /* 0x000fe20000100a00 */
[C---:B------:R-:W-:Y:S03]  /*99e80*/  HMMA.1688.F32.TF32 R240, R8.reuse, R92, R28 ;  /* 0x0000005c08f0723c */ /* 0x040fe6000008101c */
[----:B------:R-:W-:Y:S04]  /*99e90*/  STL.64 [R1+0x478], R250 ;  /* 0x000478fa01007387 */ /* 0x000fe80000100a00 */
[----:B------:R-:W-:Y:S01]  /*99ea0*/  STL.64 [R1+0x460], R164 ;  /* 0x000460a401007387 */ /* 0x000fe20000100a00 */
[C---:B------:R-:W-:Y:S03]  /*99eb0*/  HMMA.1688.F32.TF32 R28, R8.reuse, R84, R20 ;  /* 0x00000054081c723c */ /* 0x040fe60000081014 */
[----:B------:R3:W-:Y:S05]  /*99ec0*/  STL.64 [R1+0x468], R166 ;  /* 0x000468a601007387 */ /* 0x0007ea0000100a00 */
[C---:B------:R-:W-:Y:S08]  /*99ed0*/  HMMA.1688.F32.TF32 R20, R8.reuse, R76, R160 ;  /* 0x0000004c0814723c */ /* 0x040ff000000810a0 */
[C---:B---3--:R-:W-:Y:S08]  /*99ee0*/  HMMA.1688.F32.TF32 R164, R8.reuse, R88, R24 ;  /* 0x0000005808a4723c */ /* 0x048ff00000081018 */
[C---:B----4-:R-:W-:Y:S08]  /*99ef0*/  HMMA.1688.F32.TF32 R24, R8.reuse, R80, R16 ;  /* 0x000000500818723c */ /* 0x050ff00000081010 */
        /* <DEDUP_REMOVED lines=65> */
[----:B------:R-:W-:Y:S04]  /*9a310*/  STL.64 [R1+0x388], R26 ;  /* 0x0003881a01007387 */ /* 0x000fe80000100a00 */
[----:B------:R-:W2:Y:S06]  /*9a320*/  LDL.LU R228, [R1+0x1ae0] ;  /* 0x001ae00001e47983 */ /* 0x000eac0000300800 */
        /* <DEDUP_REMOVED lines=96> */
[C---:B----4-:R-:W-:Y:S08]  /*9a930*/  HMMA.1688.F32.TF32 R24, R12.reuse, R124, R24 ;  /* 0x0000007c0c18723c */ /* 0x050ff00000081018 */
[C---:B--2---:R-:W-:Y:S08]  /*9a940*/  HMMA.1688.F32.TF32 R28, R12.reuse, R128, R28 ;  /* 0x000000800c1c723c */ /* 0x044ff0000008101c */
[C---:B------:R-:W-:Y:S11]  /*9a950*/  HMMA.1688.F32.TF32 R20, R12.reuse, R120, R20 ;  /* 0x000000780c14723c */ /* 0x040ff60000081014 */
[----:B------:R-:W-:Y:S04]  /*9a960*/  @!UPT UIADD3 URZ, URZ, URZ, URZ ;  /* 0x0000003f3f3ff290 */ /* 0x000fe8000fffe03f */
        /* <DEDUP_REMOVED lines=15> */
[----:B------:R3:W-:Y:S04]  /*9aa60*/  STL.64 [R1+0x308], R22 ;  /* 0x0003081601007387 */ /* 0x0007e80000100a00 */
[----:B------:R-:W-:Y:S04]  /*9aa70*/  STL.64 [R1+0x2f0], R16 ;  /* 0x0002f01001007387 */ /* 0x000fe80000100a00 */
[----:B------:R4:W-:Y:S01]  /*9aa80*/  STL.64 [R1+0x2f8], R18 ;  /* 0x0002f81201007387 */ /* 0x0009e20000100a00 */
[C---:B---3--:R-:W-:Y:S03]  /*9aa90*/  HMMA.1688.F32.TF32 R20, R12.reuse, R100, R172 ;  /* 0x000000640c14723c */ /* 0x048fe600000810ac */
[----:B------:R-:W2:Y:S04]  /*9aaa0*/  LDL.LU R237, [R1+0x1ac4] ;  /* 0x001ac40001ed7983 */ /* 0x000ea80000300800 */
[----:B------:R-:W2:Y:S01]  /*9aab0*/  LDL.LU R238, [R1+0x1ac8] ;  /* 0x001ac80001ee7983 */ /* 0x000ea20000300800 */
[C---:B----4-:R-:W-:Y:S03]  /*9aac0*/  HMMA.1688.F32.TF32 R16, R12.reuse, R96, R176 ;  /* 0x000000600c10723c */ /* 0x050fe600000810b0 */
[----:B------:R-:W2:Y:S05]  /*9aad0*/  LDL.LU R239, [R1+0x1acc] ;  /* 0x001acc0001ef7983 */ /* 0x000eaa0000300800 */
[C---:B------:R-:W-:Y:S07]  /*9aae0*/  HMMA.1688.F32.TF32 R24, R12.reuse, R92, R180 ;  /* 0x0000005c0c18723c */ /* 0x040fee00000810b4 */
[----:B------:R-:W-:Y:S04]  /*9aaf0*/  STL.64 [R1+0x2e0], R20 ;  /* 0x0002e01401007387 */ /* 0x000fe80000100a00 */
[----:B------:R3:W-:Y:S04]  /*9ab00*/  STL.64 [R1+0x2e8], R22 ;  /* 0x0002e81601007387 */ /* 0x0007e80000100a00 */
[----:B------:R-:W-:Y:S04]  /*9ab10*/  STL.64 [R1+0x2d0], R16 ;  /* 0x0002d01001007387 */ /* 0x000fe80000100a00 */
[----:B------:R4:W-:Y:S01]  /*9ab20*/  STL.64 [R1+0x2d8], R18 ;  /* 0x0002d81201007387 */ /* 0x0009e20000100a00 */
[C---:B---3--:R-:W-:Y:S08]  /*9ab30*/  HMMA.1688.F32.TF32 R20, R12.reuse, R88, R184 ;  /* 0x000000580c14723c */ /* 0x048ff000000810b8 */
[C---:B----4-:R-:W-:Y:S01]  /*9ab40*/  HMMA.1688.F32.TF32 R16, R12.reuse, R84, R188 ;  /* 0x000000540c10723c */ /* 0x050fe200000810bc */
[----:B------:R-:W-:Y:S04]  /*9ab50*/  STL.64 [R1+0x2c0], R24 ;  /* 0x0002c01801007387 */ /* 0x000fe80000100a00 */
[----:B------:R3:W-:Y:S10]  /*9ab60*/  STL.64 [R1+0x2c8], R26 ;  /* 0x0002c81a01007387 */ /* 0x0007f40000100a00 */
[----:B------:R-:W-:Y:S01]  /*9ab70*/  STL.64 [R1+0x2b0], R20 ;  /* 0x0002b01401007387 */ /* 0x000fe20000100a00 */
[C---:B---3--:R-:W-:Y:S03]  /*9ab80*/  HMMA.1688.F32.TF32 R24, R12.reuse, R80, R192 ;  /* 0x000000500c18723c */ /* 0x048fe600000810c0 */
[----:B------:R3:W-:Y:S04]  /*9ab90*/  STL.64 [R1+0x2b8], R22 ;  /* 0x0002b81601007387 */ /* 0x0007e80000100a00 */
[----:B------:R-:W-:Y:S04]  /*9aba0*/  STL.64 [R1+0x2a0], R16 ;  /* 0x0002a01001007387 */ /* 0x000fe80000100a00 */
[----:B------:R4:W-:Y:S01]  /*9abb0*/  STL.64 [R1+0x2a8], R18 ;  /* 0x0002a81201007387 */ /* 0x0009e20000100a00 */
[C---:B---3--:R-:W-:Y:S08]  /*9abc0*/  HMMA.1688.F32.TF32 R20, R12.reuse, R76, R196 ;  /* 0x0000004c0c14723c */ /* 0x048ff000000810c4 */
[C---:B----4-:R-:W-:Y:S03]  /*9abd0*/  HMMA.1688.F32.TF32 R16, R12.reuse, R72, R200 ;  /* 0x000000480c10723c */ /* 0x050fe600000810c8 */
[----:B------:R-:W-:Y:S04]  /*9abe0*/  STL.64 [R1+0x290], R24 ;  /* 0x0002901801007387 */ /* 0x000fe80000100a00 */
[----:B------:R3:W-:Y:S08]  /*9abf0*/  STL.64 [R1+0x298], R26 ;  /* 0x0002981a01007387 */ /* 0x0007f00000100a00 */
        /* <DEDUP_REMOVED lines=8> */
[----:B------:R-:W-:Y:S04]  /*9ac80*/  STL.64 [R1+0x268], R26 ;  /* 0x0002681a01007387 */ /* 0x000fe80000100a00 */
[----:B------:R-:W3:Y:S04]  /*9ac90*/  LDL.LU R216, [R1+0x1ab0] ;  /* 0x001ab00001d87983 */ /* 0x000ee80000300800 */
[----:B------:R-:W-:Y:S04]  /*9aca0*/  STL.64 [R1+0x250], R20 ;  /* 0x0002501401007387 */ /* 0x000fe80000100a00 */
[----:B------:R4:W-:Y:S04]  /*9acb0*/  STL.64 [R1+0x258], R22 ;  /* 0x0002581601007387 */ /* 0x0009e80000100a00 */
[----:B------:R-:W-:Y:S04]  /*9acc0*/  STL.64 [R1+0x240], R16 ;  /* 0x0002401001007387 */ /* 0x000fe80000100a00 */
[----:B------:R1:W-:Y:S04]  /*9acd0*/  STL.64 [R1+0x248], R18 ;  /* 0x0002481201007387 */ /* 0x0003e80000100a00 */
[----:B------:R-:W3:Y:S01]  /*9ace0*/  LDL.LU R217, [R1+0x1ab4] ;  /* 0x001ab40001d97983 */ /* 0x000ee20000300800 */
[C---:B----4-:R-:W-:Y:S08]  /*9acf0*/  HMMA.1688.F32.TF32 R20, R12.reuse, R56, R212 ;  /* 0x000000380c14723c */ /* 0x050ff000000810d4 */
[C---:B-1----:R-:W-:Y:S08]  /*9ad00*/  HMMA.1688.F32.TF32 R16, R12.reuse, R52, R220 ;  /* 0x000000340c10723c */ /* 0x042ff000000810dc */
[C---:B------:R-:W-:Y:S07]  /*9ad10*/  HMMA.1688.F32.TF32 R24, R12.reuse, R48, R224 ;  /* 0x000000300c18723c */ /* 0x040fee00000810e0 */
[----:B------:R-:W-:Y:S04]  /*9ad20*/  STL.64 [R1+0x230], R20 ;  /* 0x0002301401007387 */ /* 0x000fe80000100a00 */
[----:B------:R1:W-:Y:S04]  /*9ad30*/  STL.64 [R1+0x238], R22 ;  /* 0x0002381601007387 */ /* 0x0003e80000100a00 */
[----:B------:R-:W-:Y:S04]  /*9ad40*/  STL.64 [R1+0x220], R16 ;  /* 0x0002201001007387 */ /* 0x000fe80000100a00 */
[----:B------:R4:W-:Y:S01]  /*9ad50*/  STL.64 [R1+0x228], R18 ;  /* 0x0002281201007387 */ /* 0x0009e20000100a00 */
[C---:B-1----:R-:W-:Y:S08]  /*9ad60*/  HMMA.1688.F32.TF32 R20, R12.reuse, R44, R228 ;  /* 0x0000002c0c14723c */ /* 0x042ff000000810e4 */
[----:B----4-:R-:W-:Y:S01]  /*9ad70*/  HMMA.1688.F32.TF32 R16, R12, R40, R232 ;  /* 0x000000280c10723c */ /* 0x010fe200000810e8 */
[----:B------:R-:W-:Y:S01]  /*9ad80*/  STL.64 [R1+0x210], R24 ;  /* 0x0002101801007387 */ /* 0x000fe20000100a00 */
[----:B------:R-:W-:-:S03]  /*9ad90*/  IMAD.MOV.U32 R218, RZ, RZ, R7 ;  /* 0x000000ffffda7224 */ /* 0x000fc600078e0007 */
[----:B------:R-:W-:Y:S01]  /*9ada0*/  STL.64 [R1+0x218], R26 ;  /* 0x0002181a01007387 */ /* 0x000fe20000100a00 */
[----:B------:R-:W-:-:S09]  /*9adb0*/  IMAD.MOV.U32 R219, RZ, RZ, R6 ;  /* 0x000000ffffdb7224 */ /* 0x000fd200078e0006 */
[----:B------:R-:W-:Y:S04]  /*9adc0*/  STL.64 [R1+0x200], R20 ;  /* 0x0002001401007387 */ /* 0x000fe80000100a00 */
[----:B------:R-:W-:Y:S04]  /*9add0*/  STL.64 [R1+0x208], R22 ;  /* 0x0002081601007387 */ /* 0x000fe80000100a00 */
[----:B------:R2:W-:Y:S01]  /*9ade0*/  STL [R1+0x1f0], R16 ;  /* 0x0001f01001007387 */ /* 0x0005e20000100800 */
[----:B------:R-:W-:Y:S01]  /*9adf0*/  IMAD.MOV.U32 R5, RZ, RZ, R17 ;  /* 0x000000ffff057224 */ /* 0x000fe200078e0011 */
[----:B------:R-:W-:Y:S01]  /*9ae00*/  MOV R6, R18 ;  /* 0x0000001200067202 */ /* 0x000fe20000000f00 */
[----:B------:R-:W-:Y:S01]  /*9ae10*/  IMAD.MOV.U32 R7, RZ, RZ, R19 ;  /* 0x000000ffff077224 */ /* 0x000fe200078e0013 */
[----:B------:R-:W4:Y:S04]  /*9ae20*/  LDL.LU R220, [R1+0x1a60] ;  /* 0x001a600001dc7983 */ /* 0x000f280000300800 */
[----:B------:R-:W4:Y:S04]  /*9ae30*/  LDL.LU R221, [R1+0x1a64] ;  /* 0x001a640001dd7983 */ /* 0x000f280000300800 */
[----:B------:R-:W4:Y:S04]  /*9ae40*/  LDL.LU R222, [R1+0x1a68] ;  /* 0x001a680001de7983 */ /* 0x000f280000300800 */
[----:B------:R-:W4:Y:S04]  /*9ae50*/  LDL.LU R223, [R1+0x1a6c] ;  /* 0x001a6c0001df7983 */ /* 0x000f280000300800 */
[----:B------:R-:W-:Y:S04]  /*9ae60*/  STL [R1+0x46e0], R6 ;  /* 0x0046e00601007387 */ /* 0x000fe80000100800 */
[----:B------:R-:W-:Y:S04]  /*9ae70*/  STL [R1+0x46dc], R5 ;  /* 0x0046dc0501007387 */ /* 0x000fe80000100800 */
[----:B------:R-:W-:Y:S01]  /*9ae80*/  STL [R1+0x46d8], R7 ;  /* 0x0046d80701007387 */ /* 0x000fe20000100800 */
[----:B--2---:R-:W-:Y:S11]  /*9ae90*/  HMMA.1688.F32.TF32 R16, R12, R36, R236 ;  /* 0x000000240c10723c */ /* 0x004ff600000810ec */
[----:B------:R-:W-:Y:S11]  /*9aea0*/  @!UPT UIADD3 URZ, URZ, URZ, URZ ;  /* 0x0000003f3f3ff290 */ /* 0x000ff6000fffe03f */
[----:B------:R-:W-:Y:S01]  /*9aeb0*/  @!UPT UIADD3 URZ, URZ, URZ, URZ ;  /* 0x0000003f3f3ff290 */ /* 0x000fe2000fffe03f */
[----:B------:R3:W-:Y:S04]  /*9aec0*/  STL [R1+0x1e0], R16 ;  /* 0x0001e01001007387 */ /* 0x0007e80000100800 */
[----:B------:R-:W2:Y:S04]  /*9aed0*/  LDL.LU R224, [R1+0x1a30] ;  /* 0x001a300001e07983 */ /* 0x000ea80000300800 */
[----:B------:R-:W2:Y:S04]  /*9aee0*/  LDL.LU R225, [R1+0x1a34] ;  /* 0x001a340001e17983 */ /* 0x000ea80000300800 */
[----:B------:R-:W2:Y:S04]  /*9aef0*/  LDL.LU R226, [R1+0x1a38] ;  /* 0x001a380001e27983 */ /* 0x000ea80000300800 */
[----:B------:R-:W2:Y:S01]  /*9af00*/  LDL.LU R227, [R1+0x1a3c] ;  /* 0x001a3c0001e37983 */ /* 0x000ea20000300800 */
[----:B------:R-:W-:-:S02]  /*9af10*/  IMAD.MOV.U32 R0, RZ, RZ, R17 ;  /* 0x000000ffff007224 */ /* 0x000fc400078e0011 */
[----:B------:R-:W-:Y:S01]  /*9af20*/  IMAD.MOV.U32 R2, RZ, RZ, R18 ;  /* 0x000000ffff027224 */ /* 0x000fe200078e0012 */
[----:B------:R-:W2:Y:S01]  /*9af30*/  LDL.LU R228, [R1+0x1a10] ;  /* 0x001a100001e47983 */ /* 0x000ea20000300800 */
[----:B------:R-:W-:-:S03]  /*9af40*/  IMAD.MOV.U32 R252, RZ, RZ, R19 ;  /* 0x000000fffffc7224 */ /* 0x000fc600078e0013 */
[----:B------:R-:W2:Y:S04]  /*9af50*/  LDL.LU R229, [R1+0x1a14] ;  /* 0x001a140001e57983 */ /* 0x000ea80000300800 */
[----:B------:R-:W2:Y:S04]  /*9af60*/  LDL.LU R230, [R1+0x1a18] ;  /* 0x001a180001e67983 */ /* 0x000ea80000300800 */
[----:B------:R-:W2:Y:S04]  /*9af70*/  LDL.LU R231, [R1+0x1a1c] ;  /* 0x001a1c0001e77983 */ /* 0x000ea80000300800 */
[----:B------:R-:W-:Y:S04]  /*9af80*/  STL [R1+0x46ec], R252 ;  /* 0x0046ecfc01007387 */ /* 0x000fe80000100800 */
[----:B------:R1:W-:Y:S04]  /*9af90*/  STL [R1+0x46e8], R2 ;  /* 0x0046e80201007387 */ /* 0x0003e80000100800 */
[----:B------:R1:W-:Y:S01]  /*9afa0*/  STL [R1+0x46e4], R0 ;  /* 0x0046e40001007387 */ /* 0x0003e20000100800 */
[C---:B---3--:R-:W-:Y:S11]  /*9afb0*/  HMMA.1688.F32.TF32 R16, R12.reuse, R32, R216 ;  /* 0x000000200c10723c */ /* 0x048ff600000810d8 */
[----:B------:R-:W-:Y:S11]  /*9afc0*/  @!UPT UIADD3 URZ, URZ, URZ, URZ ;  /* 0x0000003f3f3ff290 */ /* 0x000ff6000fffe03f */
[----:B------:R-:W-:Y:S01]  /*9afd0*/  @!UPT UIADD3 URZ, URZ, URZ, URZ ;  /* 0x0000003f3f3ff290 */ /* 0x000fe2000fffe03f */
[----:B------:R-:W-:Y:S04]  /*9afe0*/  STL [R1+0x1d4], R17 ;  /* 0x0001d41101007387 */ /* 0x000fe80000100800 */
        /* <DEDUP_REMOVED lines=13> */
[----:B----4-:R-:W-:Y:S01]  /*9b0c0*/  HMMA.1688.F32.TF32 R12, R12, R156, R220 ;  /* 0x0000009c0c0c723c */ /* 0x010fe200000810dc */
[----:B------:R-:W-:Y:S11]  /*9b0d0*/  IMAD.MOV.U32 R7, RZ, RZ, R16 ;  /* 0x000000ffff077224 */ /* 0x000ff600078e0010 */
[----:B------:R-:W-:Y:S11]  /*9b0e0*/  @!UPT UIADD3 URZ, URZ, URZ, URZ ;  /* 0x0000003f3f3ff290 */ /* 0x000ff6000fffe03f */
[----:B------:R-:W-:Y:S01]  /*9b0f0*/  @!UPT UIADD3 URZ, URZ, URZ, URZ ;  /* 0x0000003f3f3ff290 */ /* 0x000fe2000fffe03f */
[----:B-1----:R-:W-:Y:S01]  /*9b100*/  IMAD.MOV.U32 R2, RZ, RZ, R12 ;  /* 0x000000ffff027224 */ /* 0x002fe200078e000c */
[----:B------:R-:W-:Y:S01]  /*9b110*/  MOV R0, R13 ;  /* 0x0000000d00007202 */ /* 0x000fe20000000f00 */
[----:B------:R-:W-:Y:S02]  /*9b120*/  IMAD.MOV.U32 R6, RZ, RZ, R14 ;  /* 0x000000ffff067224 */ /* 0x000fe400078e000e */
[----:B------:R-:W-:Y:S01]  /*9b130*/  IMAD.MOV.U32 R5, RZ, RZ, R15 ;  /* 0x000000ffff057224 */ /* 0x000fe200078e000f */
[----:B------:R1:W-:Y:S04]  /*9b140*/  STL [R1+0x46f0], R7 ;  /* 0x0046f00701007387 */ /* 0x0003e80000100800 */
[----:B------:R-:W-:Y:S04]  /*9b150*/  STL [R1+0x4700], R5 ;  /* 0x0047000501007387 */ /* 0x000fe80000100800 */
[----:B------:R-:W-:Y:S04]  /*9b160*/  STL [R1+0x46fc], R6 ;  /* 0x0046fc0601007387 */ /* 0x000fe80000100800 */
[----:B------:R-:W-:Y:S04]  /*9b170*/  STL [R1+0x46f8], R0 ;  /* 0x0046f80001007387 */ /* 0x000fe80000100800 */
[----:B------:R-:W-:Y:S01]  /*9b180*/  STL [R1+0x46f4], R2 ;  /* 0x0046f40201007387 */ /* 0x000fe20000100800 */
[C---:B--2---:R-:W-:Y:S11]  /*9b190*/  HMMA.1688.F32.TF32 R12, R8.reuse, R152, R224 ;  /* 0x00000098080c723c */ /* 0x044ff600000810e0 */
[----:B------:R-:W-:Y:S11]  /*9b1a0*/  @!UPT UIADD3 URZ, URZ, URZ, URZ ;  /* 0x0000003f3f3ff290 */ /* 0x000ff6000fffe03f */
[----:B------:R-:W-:Y:S01]  /*9b1b0*/  @!UPT UIADD3 URZ, URZ, URZ, URZ ;  /* 0x0000003f3f3ff290 */ /* 0x000fe2000fffe03f */
[----:B------:R2:W-:Y:S01]  /*9b1c0*/  STL.64 [R1+0x1a0], R12 ;  /* 0x0001a00c01007387 */ /* 0x0005e20000100a00 */
[----:B-1----:R-:W-:Y:S02]  /*9b1d0*/  IMAD.MOV.U32 R7, RZ, RZ, R14 ;  /* 0x000000ffff077224 */ /* 0x002fe400078e000e */
[----:B------:R-:W-:Y:S02]  /*9b1e0*/  IMAD.MOV.U32 R252, RZ, RZ, R15 ;  /* 0x000000fffffc7224 */ /* 0x000fe400078e000f */
[C---:B--2---:R-:W-:Y:S11]  /*9b1f0*/  HMMA.1688.F32.TF32 R12, R8.reuse, R148, R228 ;  /* 0x00000094080c723c */ /* 0x044ff600000810e4 */
[----:B------:R-:W-:Y:S11]  /*9b200*/  @!UPT UIADD3 URZ, URZ, URZ, URZ ;  /* 0x0000003f3f3ff290 */ /* 0x000ff6000fffe03f */
[----:B------:R-:W-:Y:S02]  /*9b210*/  @!UPT UIADD3 URZ, URZ, URZ, URZ ;  /* 0x0000003f3f3ff290 */ /* 0x000fe4000fffe03f */
[----:B------:R-:W-:Y:S01]  /*9b220*/  IMAD.MOV.U32 R153, RZ, RZ, R12 ;  /* 0x000000ffff997224 */ /* 0x000fe200078e000c */
[----:B------:R-:W-:Y:S01]  /*9b230*/  MOV R149, R14 ;  /* 0x0000000e00957202 */ /* 0x000fe20000000f00 */
[----:B------:R-:W-:Y:S02]  /*9b240*/  IMAD.MOV.U32 R152, RZ, RZ, R13 ;  /* 0x000000ffff987224 */ /* 0x000fe400078e000d */
[----:B------:R-:W-:Y:S01]  /*9b250*/  IMAD.MOV.U32 R148, RZ, RZ, R15 ;  /* 0x000000ffff947224 */ /* 0x000fe200078e000f */
[----:B------:R-:W-:Y:S04]  /*9b260*/  STL [R1+0x4708], R252 ;  /* 0x004708fc01007387 */ /* 0x000fe80000100800 */
[----:B------:R-:W-:Y:S04]  /*9b270*/  STL [R1+0x4704], R7 ;  /* 0x0047040701007387 */ /* 0x000fe80000100800 */
[----:B------:R1:W-:Y:S04]  /*9b280*/  STL [R1+0x4710], R152 ;  /* 0x0047109801007387 */ /* 0x0003e80000100800 */
[----:B------:R2:W-:Y:S01]  /*9b290*/  STL [R1+0x470c], R153 ;  /* 0x00470c9901007387 */ /* 0x0005e20000100800 */
[C---:B---3--:R-:W-:Y:S11]  /*9b2a0*/  HMMA.1688.F32.TF32 R12, R8.reuse, R144, R232 ;  /* 0x00000090080c723c */ /* 0x048ff600000810e8 */
[----:B------:R-:W-:Y:S11]  /*9b2b0*/  @!UPT UIADD3 URZ, URZ, URZ, URZ ;  /* 0x0000003f3f3ff290 */ /* 0x000ff6000fffe03f */
[----:B------:R-:W-:Y:S02]  /*9b2c0*/  @!UPT UIADD3 URZ, URZ, URZ, URZ ;  /* 0x0000003f3f3ff290 */ /* 0x000fe4000fffe03f */
[----:B------:R-:W-:Y:S02]  /*9b2d0*/  IMAD.MOV.U32 R0, RZ, RZ, R12 ;  /* 0x000000ffff007224 */ /* 0x000fe400078e000c */
[----:B------:R-:W-:Y:S02]  /*9b2e0*/  IMAD.MOV.U32 R2, RZ, RZ, R13 ;  /* 0x000000ffff027224 */ /* 0x000fe400078e000d */
[----:B------:R-:W-:Y:S02]  /*9b2f0*/  IMAD.MOV.U32 R145, RZ, RZ, R14 ;  /* 0x000000ffff917224 */ /* 0x000fe400078e000e */
[----:B------:R-:W-:Y:S02]  /*9b300*/  IMAD.MOV.U32 R144, RZ, RZ, R15 ;  /* 0x000000ffff907224 */ /* 0x000fe400078e000f */
[C---:B------:R-:W-:Y:S11]  /*9b310*/  HMMA.1688.F32.TF32 R12, R8.reuse, R140, R236 ;  /* 0x0000008c080c723c */ /* 0x040ff600000810ec */
[----:B------:R-:W-:Y:S11]  /*9b320*/  @!UPT UIADD3 URZ, URZ, URZ, URZ ;  /* 0x0000003f3f3ff290 */ /* 0x000ff6000fffe03f */
[----:B------:R-:W-:Y:S02]  /*9b330*/  @!UPT UIADD3 URZ, URZ, URZ, URZ ;  /* 0x0000003f3f3ff290 */ /* 0x000fe4000fffe03f */
[----:B------:R-:W-:Y:S01]  /*9b340*/  IMAD.MOV.U32 R5, RZ, RZ, R12 ;  /* 0x000000ffff057224 */ /* 0x000fe200078e000c */
[----:B------:R-:W-:Y:S01]  /*9b350*/  MOV R6, R13 ;  /* 0x0000000d00067202 */ /* 0x000fe20000000f00 */
[----:B------:R-:W-:Y:S02]  /*9b360*/  IMAD.MOV.U32 R141, RZ, RZ, R14 ;  /* 0x000000ffff8d7224 */ /* 0x000fe400078e000e */
[----:B------:R-:W-:Y:S02]  /*9b370*/  IMAD.MOV.U32 R140, RZ, RZ, R15 ;  /* 0x000000ffff8c7224 */ /* 0x000fe400078e000f */
[C---:B------:R-:W-:Y:S01]  /*9b380*/  HMMA.1688.F32.TF32 R12, R8.reuse, R136, R216 ;  /* 0x00000088080c723c */ /* 0x040fe200000810d8 */
        /* <DEDUP_REMOVED lines=102> */
[----:B------:R-:W-:Y:S01]  /*9b9f0*/  STL.64 [R1+0x4618], R192 ;  /* 0x004618c001007387 */ /* 0x000fe20000100a00 */
[C---:B---3--:R-:W-:Y:S03]  /*9ba00*/  HMMA.1688.F32.TF32 R196, R8.reuse, R92, R236 ;  /* 0x0000005c08c4723c */ /* 0x048fe600000810ec */
[----:B------:R-:W3:Y:S04]  /*9ba10*/  LDL.LU R236, [R1+0x17d0] ;  /* 0x0017d00001ec7983 */ /* 0x000ee80000300800 */
[----:B------:R-:W3:Y:S04]  /*9ba20*/  LDL.LU R237, [R1+0x17d4] ;  /* 0x0017d40001ed7983 */ /* 0x000ee80000300800 */
[----:B------:R-:W3:Y:S04]  /*9ba30*/  LDL.LU R238, [R1+0x17d8] ;  /* 0x0017d80001ee7983 */ /* 0x000ee80000300800 */
[----:B------:R-:W3:Y:S01]  /*9ba40*/  LDL.LU R239, [R1+0x17dc] ;  /* 0x0017dc0001ef7983 */ /* 0x000ee20000300800 */
[C---:B----4-:R-:W-:Y:S08]  /*9ba50*/  HMMA.1688.F32.TF32 R200, R8.reuse, R88, R200 ;  /* 0x0000005808c8723c */ /* 0x050ff000000810c8 */
[C---:B--2---:R-:W-:Y:S08]  /*9ba60*/  HMMA.1688.F32.TF32 R216, R8.reuse, R72, R216 ;  /* 0x0000004808d8723c */ /* 0x044ff000000810d8 */
        /* <DEDUP_REMOVED lines=24> */
[----:B------:R-:W2:Y:S01]  /*9bbf0*/  LDL.LU R19, [R1+0x178c] ;  /* 0x00178c0001137983 */ /* 0x000ea20000300800 */
[----:B------:R-:W-:Y:S01]  /*9bc00*/  HMMA.1688.F32.TF32 R228, R8, R60, R228 ;  /* 0x0000003c08e4723c */ /* 0x000fe200000810e4 */
[----:B-1----:R-:W-:-:S02]  /*9bc10*/  IMAD.MOV.U32 R152, RZ, RZ, R12 ;  /* 0x000000ffff987224 */ /* 0x002fc400078e000c */
[----:B------:R-:W-:Y:S02]  /*9bc20*/  IMAD.MOV.U32 R153, RZ, RZ, R13 ;  /* 0x000000ffff997224 */ /* 0x000fe400078e000d */
[----:B------:R-:W-:Y:S02]  /*9bc30*/  IMAD.MOV.U32 R252, RZ, RZ, R14 ;  /* 0x000000fffffc7224 */ /* 0x000fe400078e000e */
[----:B------:R-:W-:Y:S02]  /*9bc40*/  IMAD.MOV.U32 R7, RZ, RZ, R15 ;  /* 0x000000ffff077224 */ /* 0x000fe400078e000f */
[----:B------:R-:W-:Y:S01]  /*9bc50*/  HMMA.1688.F32.TF32 R12, R8, R132, R232 ;  /* 0x00000084080c723c */ /* 0x000fe200000810e8 */
[----:B------:R-:W-:Y:S04]  /*9bc60*/  LDS R232, [R3+0x1c000] ;  /* 0x01c0000003e87984 */ /* 0x000fe80000000800 */
[----:B------:R-:W-:Y:S04]  /*9bc70*/  LDS R234, [R3+0x1e000] ;  /* 0x01e0000003ea7984 */ /* 0x000fe80000000800 */
[----:B------:R-:W-:Y:S04]  /*9bc80*/  LDS R233, [R4+0x1c000] ;  /* 0x01c0000004e97984 */ /* 0x000fe80000000800 */
[----:B------:R-:W1:Y:S04]  /*9bc90*/  LDS R235, [R4+0x1e000] ;  /* 0x01e0000004eb7984 */ /* 0x000e680000000800 */
[----:B------:R-:W-:Y:S04]  /*9bca0*/  STL.64 [R1+0x46b0], R230 ;  /* 0x0046b0e601007387 */ /* 0x000fe80000100a00 */
[----:B------:R-:W-:Y:S04]  /*9bcb0*/  STL.64 [R1+0x46a8], R228 ;  /* 0x0046a8e401007387 */ /* 0x000fe80000100a00 */
[----:B------:R-:W4:Y:S04]  /*9bcc0*/  LDL.LU R248, [R1+0x1740] ;  /* 0x0017400001f87983 */ /* 0x000f280000300800 */
[----:B------:R-:W4:Y:S04]  /*9bcd0*/  LDL.LU R249, [R1+0x1744] ;  /* 0x0017440001f97983 */ /* 0x000f280000300800 */
[----:B------:R-:W4:Y:S04]  /*9bce0*/  LDL.LU R250, [R1+0x1748] ;  /* 0x0017480001fa7983 */ /* 0x000f280000300800 */
[----:B------:R-:W4:Y:S01]  /*9bcf0*/  LDL.LU R251, [R1+0x174c] ;  /* 0x00174c0001fb7983 */ /* 0x000f220000300800 */
[----:B------:R-:W-:Y:S01]  /*9bd00*/  MOV R137, R12 ;  /* 0x0000000c00897202 */ /* 0x000fe20000000f00 */
[----:B------:R-:W-:-:S02]  /*9bd10*/  IMAD.MOV.U32 R136, RZ, RZ, R13 ;  /* 0x000000ffff887224 */ /* 0x000fc400078e000d */
[----:B------:R-:W-:Y:S02]  /*9bd20*/  IMAD.MOV.U32 R133, RZ, RZ, R14 ;  /* 0x000000ffff857224 */ /* 0x000fe400078e000e */
[----:B------:R-:W-:Y:S02]  /*9bd30*/  IMAD.MOV.U32 R132, RZ, RZ, R15 ;  /* 0x000000ffff847224 */ /* 0x000fe400078e000f */
[----:B---3--:R-:W-:Y:S01]  /*9bd40*/  HMMA.1688.F32.TF32 R12, R8, R56, R236 ;  /* 0x00000038080c723c */ /* 0x008fe200000810ec */
[----:B------:R-:W1:Y:S04]  /*9bd50*/  LDL.LU R236, [R1+0x15e0] ;  /* 0x0015e00001ec7983 */ /* 0x000e680000300800 */
[----:B------:R-:W1:Y:S04]  /*9bd60*/  LDL.LU R237, [R1+0x15e4] ;  /* 0x0015e40001ed7983 */ /* 0x000e680000300800 */
[----:B------:R-:W1:Y:S04]  /*9bd70*/  LDL.LU R238, [R1+0x15e8] ;  /* 0x0015e80001ee7983 */ /* 0x000e680000300800 */
[----:B------:R-:W1:Y:S04]  /*9bd80*/  LDL.LU R239, [R1+0x15ec] ;  /* 0x0015ec0001ef7983 */ /* 0x000e680000300800 */
        /* <DEDUP_REMOVED lines=21> */
[----:B------:R-:W-:Y:S01]  /*9bee0*/  MOV R76, R15 ;  /* 0x0000000f004c7202 */ /* 0x000fe20000000f00 */
[----:B------:R-:W-:-:S02]  /*9bef0*/  IMAD.MOV.U32 R80, RZ, RZ, R13 ;  /* 0x000000ffff507224 */ /* 0x000fc400078e000d */
[----:B------:R-:W-:Y:S02]  /*9bf00*/  IMAD.MOV.U32 R77, RZ, RZ, R14 ;  /* 0x000000ffff4d7224 */ /* 0x000fe400078e000e */
[----:B--2---:R-:W-:Y:S01]  /*9bf10*/  HMMA.1688.F32.TF32 R12, R8, R52, R16 ;  /* 0x00000034080c723c */ /* 0x004fe20000081010 */
[----:B------:R-:W2:Y:S04]  /*9bf20*/  LDL.LU R16, [R1+0x1620] ;  /* 0x0016200001107983 */ /* 0x000ea80000300800 */
[----:B------:R-:W2:Y:S04]  /*9bf30*/  LDL.LU R17, [R1+0x1624] ;  /* 0x0016240001117983 */ /* 0x000ea80000300800 */
[----:B------:R-:W2:Y:S04]  /*9bf40*/  LDL.LU R18, [R1+0x1628] ;  /* 0x0016280001127983 */ /* 0x000ea80000300800 */
[----:B------:R-:W2:Y:S11]  /*9bf50*/  LDL.LU R19, [R1+0x162c] ;  /* 0x00162c0001137983 */ /* 0x000eb60000300800 */
[----:B------:R-:W-:-:S02]  /*9bf60*/  IMAD.MOV.U32 R73, RZ, RZ, R12 ;  /* 0x000000ffff497224 */ /* 0x000fc400078e000c */
        /* <DEDUP_REMOVED lines=24> */
[----:B------:R-:W-:Y:S08]  /*9c0f0*/  HMMA.1688.F32.TF32 R12, R8, R36, R28 ;  /* 0x00000024080c723c */ /* 0x000ff0000008101c */
[----:B-1----:R-:W-:Y:S01]  /*9c100*/  HMMA.1688.F32.TF32 R28, R232, R154, R236 ;  /* 0x0000009ae81c723c */ /* 0x002fe200000810ec */
[----:B------:R-:W-:Y:S04]  /*9c110*/  LDS R236, [R3+0x1c080] ;  /* 0x01c0800003ec7984 */ /* 0x000fe80000000800 */
[----:B------:R-:W-:Y:S04]  /*9c120*/  LDS R238, [R3+0x1e080] ;  /* 0x01e0800003ee7984 */ /* 0x000fe80000000800 */
[----:B------:R-:W-:Y:S04]  /*9c130*/  LDS R237, [R4+0x1c080] ;  /* 0x01c0800004ed7984 */ /* 0x000fe80000000800 */
[----:B------:R-:W1:Y:S03]  /*9c140*/  LDS R239, [R4+0x1e080] ;  /* 0x01e0800004ef7984 */ /* 0x000e660000000800 */
[----:B------:R-:W-:-:S02]  /*9c150*/  IMAD.MOV.U32 R41, RZ, RZ, R12 ;  /* 0x000000ffff297224 */ /* 0x000fc400078e000c */
[----:B------:R-:W-:Y:S02]  /*9c160*/  IMAD.MOV.U32 R40, RZ, RZ, R13 ;  /* 0x000000ffff287224 */ /* 0x000fe400078e000d */
[----:B------:R-:W-:Y:S02]  /*9c170*/  IMAD.MOV.U32 R37, RZ, RZ, R14 ;  /* 0x000000ffff257224 */ /* 0x000fe400078e000e */
[----:B------:R-:W-:Y:S02]  /*9c180*/  IMAD.MOV.U32 R36, RZ, RZ, R15 ;  /* 0x000000ffff247224 */ /* 0x000fe400078e000f */
[C---:B------:R-:W-:Y:S08]  /*9c190*/  HMMA.1688.F32.TF32 R12, R8.reuse, R32, R24 ;  /* 0x00000020080c723c */ /* 0x040ff00000081018 */
[----:B------:R-:W-:Y:S11]  /*9c1a0*/  HMMA.1688.F32.TF32 R8, R8, R156, R20 ;  /* 0x0000009c0808723c */ /* 0x000ff60000081014 */
[----:B------:R-:W-:Y:S04]  /*9c1b0*/  @!UPT UIADD3 URZ, URZ, URZ, URZ ;  /* 0x0000003f3f3ff290 */ /* 0x000fe8000fffe03f */
[----:B------:R3:W-:Y:S04]  /*9c1c0*/  STL.64 [R1+0x1540], R12 ;  /* 0x0015400c01007387 */ /* 0x0007e80000100a00 */
[----:B------:R2:W-:Y:S04]  /*9c1d0*/  STL.64 [R1+0x1548], R14 ;  /* 0x0015480e01007387 */ /* 0x0005e80000100a00 */
[----:B------:R-:W-:Y:S04]  /*9c1e0*/  STL [R1+0x4490], R28 ;  /* 0x0044901c01007387 */ /* 0x000fe80000100800 */
[----:B------:R-:W-:Y:S04]  /*9c1f0*/  STL.64 [R1+0x1470], R8 ;  /* 0x0014700801007387 */ /* 0x000fe80000100a00 */
[----:B------:R1:W-:Y:S04]  /*9c200*/  STL.64 [R1+0x1478], R10 ;  /* 0x0014780a01007387 */ /* 0x0003e80000100a00 */
[----:B------:R-:W-:Y:S04]  /*9c210*/  STL [R1+0x448c], R29 ;  /* 0x00448c1d01007387 */ /* 0x000fe80000100800 */
[----:B------:R-:W-:Y:S04]  /*9c220*/  STL [R1+0x4488], R30 ;  /* 0x0044881e01007387 */ /* 0x000fe80000100800 */
[----:B------:R-:W-:Y:S04]  /*9c230*/  STL [R1+0x4484], R31 ;  /* 0x0044841f01007387 */ /* 0x000fe80000100800 */
        /* <DEDUP_REMOVED lines=37> */
[----:B---3--:R-:W3:Y:S04]  /*9c490*/  LDL.LU R12, [R1+0x16b0] ;  /* 0x0016b000010c7983 */ /* 0x008ee80000300800 */
[----:B------:R-:W3:Y:S04]  /*9c4a0*/  LDL.LU R13, [R1+0x16b4] ;  /* 0x0016b400010d7983 */ /* 0x000ee80000300800 */
[----:B------:R-:W3:Y:S04]  /*9c4b0*/  LDL.LU R14, [R1+0x16b8] ;  /* 0x0016b800010e7983 */ /* 0x000ee80000300800 */
[----:B------:R-:W3:Y:S04]  /*9c4c0*/  LDL.LU R15, [R1+0x16bc] ;  /* 0x0016bc00010f7983 */ /* 0x000ee80000300800 */
        /* <DEDUP_REMOVED lines=17> */
[----:B------:R-:W-:Y:S04]  /*9c5e0*/  STL [R1+0x449c], R25 ;  /* 0x00449c1901007387 */ /* 0x000fe80000100800 */
[----:B------:R-:W-:Y:S04]  /*9c5f0*/  STL [R1+0x4498], R26 ;  /* 0x0044981a01007387 */ /* 0x000fe80000100800 */
[----:B------:R-:W-:Y:S01]  /*9c600*/  STL [R1+0x4494], R27 ;  /* 0x0044941b01007387 */ /* 0x000fe20000100800 */
[C---:B--2---:R-:W-:Y:S08]  /*9c610*/  HMMA.1688.F32.TF32 R20, R232.reuse, R146, R20 ;  /* 0x00000092e814723c */ /* 0x044ff00000081014 */
[C---:B----4-:R-:W-:Y:S11]  /*9c620*/  HMMA.1688.F32.TF32 R16, R232.reuse, R142, R16 ;  /* 0x0000008ee810723c */ /* 0x050ff60000081010 */
[----:B------:R-:W-:Y:S04]  /*9c630*/  @!UPT UIADD3 URZ, URZ, URZ, URZ ;  /* 0x0000003f3f3ff290 */ /* 0x000fe8000fffe03f */
[----:B------:R-:W-:Y:S04]  /*9c640*/  STL [R1+0x44b0], R20 ;  /* 0x0044b01401007387 */ /* 0x000fe80000100800 */
[----:B------:R-:W-:Y:S04]  /*9c650*/  STL [R1+0x44ac], R21 ;  /* 0x0044ac1501007387 */ /* 0x000fe80000100800 */
[----:B------:R-:W-:Y:S01]  /*9c660*/  STL [R1+0x44a8], R22 ;  /* 0x0044a81601007387 */ /* 0x000fe20000100800 */
[C---:B---3--:R-:W-:Y:S03]  /*9c670*/  HMMA.1688.F32.TF32 R12, R232.reuse, R138, R12 ;  /* 0x0000008ae80c723c */ /* 0x048fe6000008100c */
[----:B------:R-:W-:Y:S05]  /*9c680*/  STL [R1+0x44a4], R23 ;  /* 0x0044a41701007387 */ /* 0x000fea0000100800 */
[C---:B-1----:R-:W-:Y:S01]  /*9c690*/  HMMA.1688.F32.TF32 R8, R232.reuse, R134, R188 ;  /* 0x00000086e808723c */ /* 0x042fe200000810bc */
        /* <DEDUP_REMOVED lines=11> */
[----:B------:R1:W-:Y:S02]  /*9c750*/  STL [R1+0x44d4], R11 ;  /* 0x0044d40b01007387 */ /* 0x0003e40000100800 */
[C---:B-1----:R-:W-:Y:S08]  /*9c760*/  HMMA.1688.F32.TF32 R8, R232.reuse, R130, R184 ;  /* 0x00000082e808723c */ /* 0x042ff000000810b8 */
        /* <DEDUP_REMOVED lines=101> */
[----:B----4-:R-:W3:Y:S04]  /*9cdc0*/  LDL.LU R8, [R1+0x1960] ;  /* 0x0019600001087983 */ /* 0x010ee80000300800 */
        /* <DEDUP_REMOVED lines=35> */
[C---:B---3--:R-:W-:Y:S11]  /*9d000*/  HMMA.1688.F32.TF32 R8, R232.reuse, R90, R8 ;  /* 0x0000005ae808723c */ /* 0x048ff60000081008 */
[----:B------:R-:W-:Y:S11]  /*9d010*/  @!UPT UIADD3 URZ, URZ, URZ, URZ ;  /* 0x0000003f3f3ff290 */ /* 0x000ff6000fffe03f */
[----:B------:R-:W-:Y:S01]  /*9d020*/  @!UPT UIADD3 URZ, URZ, URZ, URZ ;  /* 0x0000003f3f3ff290 */ /* 0x000fe2000fffe03f */
[----:B------:R-:W-:Y:S04]  /*9d030*/  STL.64 [R1+0x10a0], R8 ;  /* 0x0010a00801007387 */ /* 0x000fe80000100a00 */
[----:B------:R2:W-:Y:S02]  /*9d040*/  STL.64 [R1+0x10a8], R10 ;  /* 0x0010a80a01007387 */ /* 0x0005e40000100a00 */
[C---:B--2---:R-:W-:Y:S08]  /*9d050*/  HMMA.1688.F32.TF32 R8, R232.reuse, R86, R12 ;  /* 0x00000056e808723c */ /* 0x044ff0000008100c */
[C---:B----4-:R-:W-:Y:S08]  /*9d060*/  HMMA.1688.F32.TF32 R16, R232.reuse, R82, R16 ;  /* 0x00000052e810723c */ /* 0x050ff00000081010 */
        /* <DEDUP_REMOVED lines=49> */
[----:B------:R2:W-:Y:S02]  /*9d380*/  STL.64 [R1+0x8c8], R10 ;  /* 0x0008c80a01007387 */ /* 0x0005e40000100a00 */
[C---:B--2---:R-:W-:Y:S08]  /*9d390*/  HMMA.1688.F32.TF32 R8, R236.reuse, R150, R184 ;  /* 0x00000096ec08723c */ /* 0x044ff000000810b8 */
[C---:B------:R-:W-:Y:S08]  /*9d3a0*/  HMMA.1688.F32.TF32 R16, R236.reuse, R146, R180 ;  /* 0x00000092ec10723c */ /* 0x040ff000000810b4 */
[C---:B------:R-:W-:Y:S07]  /*9d3b0*/  HMMA.1688.F32.TF32 R12, R236.reuse, R142, R176 ;  /* 0x0000008eec0c723c */ /* 0x040fee00000810b0 */
[----:B------:R-:W-:Y:S04]  /*9d3c0*/  STL.64 [R1+0xfb0], R8 ;  /* 0x000fb00801007387 */ /* 0x000fe80000100a00 */
[----:B------:R2:W-:Y:S02]  /*9d3d0*/  STL.64 [R1+0xfb8], R10 ;  /* 0x000fb80a01007387 */ /* 0x0005e40000100a00 */
[C---:B--2---:R-:W-:Y:S02]  /*9d3e0*/  HMMA.1688.F32.TF32 R8, R236.reuse, R138, R172 ;  /* 0x0000008aec08723c */ /* 0x044fe400000810ac */
[----:B------:R-:W-:Y:S04]  /*9d3f0*/  STL.64 [R1+0xfa0], R16 ;  /* 0x000fa01001007387 */ /* 0x000fe80000100a00 */
[----:B------:R2:W-:Y:S04]  /*9d400*/  STL.64 [R1+0xfa8], R18 ;  /* 0x000fa81201007387 */ /* 0x0005e80000100a00 */
[----:B------:R-:W-:Y:S04]  /*9d410*/  STL.64 [R1+0xf90], R12 ;  /* 0x000f900c01007387 */ /* 0x000fe80000100a00 */
[----:B------:R3:W-:Y:S01]  /*9d420*/  STL.64 [R1+0xf98], R14 ;  /* 0x000f980e01007387 */ /* 0x0007e20000100a00 */
[C---:B--2---:R-:W-:Y:S08]  /*9d430*/  HMMA.1688.F32.TF32 R16, R236.reuse, R134, R168 ;  /* 0x00000086ec10723c */ /* 0x044ff000000810a8 */
[----:B------:R-:W-:Y:S01]  /*9d440*/  STL.64 [R1+0xf80], R8 ;  /* 0x000f800801007387 */ /* 0x000fe20000100a00 */
[C---:B---3--:R-:W-:Y:S03]  /*9d450*/  HMMA.1688.F32.TF32 R12, R236.reuse, R130, R164 ;  /* 0x00000082ec0c723c */ /* 0x048fe600000810a4 */
[----:B------:R2:W-:Y:S05]  /*9d460*/  STL.64 [R1+0xf88], R10 ;  /* 0x000f880a01007387 */ /* 0x0005ea0000100a00 */
[C---:B--2---:R-:W-:Y:S06]  /*9d470*/  HMMA.1688.F32.TF32 R8, R236.reuse, R126, R160 ;  /* 0x0000007eec08723c */ /* 0x044fec00000810a0 */
[----:B------:R-:W-:Y:S04]  /*9d480*/  STL.64 [R1+0xf70], R16 ;  /* 0x000f701001007387 */ /* 0x000fe80000100a00 */
[----:B------:R2:W-:Y:S05]  /*9d490*/  STL.64 [R1+0xf78], R18 ;  /* 0x000f781201007387 */ /* 0x0005ea0000100a00 */
[----:B------:R-:W-:Y:S04]  /*9d4a0*/  STL.64 [R1+0xf60], R12 ;  /* 0x000f600c01007387 */ /* 0x000fe80000100a00 */
[----:B------:R3:W-:Y:S01]  /*9d4b0*/  STL.64 [R1+0xf68], R14 ;  /* 0x000f680e01007387 */ /* 0x0007e20000100a00 */
[C---:B--2---:R-:W-:Y:S03]  /*9d4c0*/  HMMA.1688.F32.TF32 R16, R236.reuse, R122, R248 ;  /* 0x0000007aec10723c */ /* 0x044fe600000810f8 */
[----:B------:R-:W-:Y:S05]  /*9d4d0*/  STL.64 [R1+0xf50], R8 ;  /* 0x000f500801007387 */ /* 0x000fea0000100a00 */
[C---:B---3--:R-:W-:Y:S01]  /*9d4e0*/  HMMA.1688.F32.TF32 R12, R236.reuse, R118, R244 ;  /* 0x00000076ec0c723c */ /* 0x048fe200000810f4 */
[----:B------:R2:W-:Y:S07]  /*9d4f0*/  STL.64 [R1+0xf58], R10 ;  /* 0x000f580a01007387 */ /* 0x0005ee0000100a00 */
[C---:B--2---:R-:W-:Y:S07]  /*9d500*/  HMMA.1688.F32.TF32 R8, R236.reuse, R114, R240 ;  /* 0x00000072ec08723c */ /* 0x044fee00000810f0 */
[----:B------:R2:W-:Y:S04]  /*9d510*/  STL.64 [R1+0xf40], R16 ;  /* 0x000f401001007387 */ /* 0x0005e80000100a00 */
[----:B------:R3:W-:Y:S04]  /*9d520*/  STL.64 [R1+0xf48], R18 ;  /* 0x000f481201007387 */ /* 0x0007e80000100a00 */
[----:B------:R-:W1:Y:S04]  /*9d530*/  LDL.LU R160, [R1+0x21f0] ;  /* 0x0021f00001a07983 */ /* 0x000e680000300800 */
[----:B------:R-:W-:Y:S04]  /*9d540*/  STL.64 [R1+0xf30], R12 ;  /* 0x000f300c01007387 */ /* 0x000fe80000100a00 */
[----:B------:R-:W-:Y:S04]  /*9d550*/  STL.64 [R1+0xf38], R14 ;  /* 0x000f380e01007387 */ /* 0x000fe80000100a00 */
[----:B------:R-:W-:Y:S04]  /*9d560*/  STL.64 [R1+0xf20], R8 ;  /* 0x000f200801007387 */ /* 0x000fe80000100a00 */
        /* <DEDUP_REMOVED lines=64> */
[----:B--2---:R-:W4:Y:S04]  /*9d970*/  LDL.LU R16, [R1+0x2030] ;  /* 0x0020300001107983 */ /* 0x004f280000300800 */
[----:B------:R-:W4:Y:S04]  /*9d980*/  LDL.LU R17, [R1+0x2034] ;  /* 0x0020340001117983 */ /* 0x000f280000300800 */
[----:B---3--:R-:W4:Y:S04]  /*9d990*/  LDL.LU R18, [R1+0x2038] ;  /* 0x0020380001127983 */ /* 0x008f280000300800 */
        /* <DEDUP_REMOVED lines=34> */
[C---:B------:R-:W-:Y:S08]  /*9dbc0*/  HMMA.1688.F32.TF32 R16, R236.reuse, R106, R20 ;  /* 0x0000006aec10723c */ /* 0x040ff00000081014 */
[C---:B--2---:R-:W-:Y:S07]  /*9dbd0*/  HMMA.1688.F32.TF32 R12, R236.reuse, R102, R24 ;  /* 0x00000066ec0c723c */ /* 0x044fee0000081018 */
        /* <DEDUP_REMOVED lines=9> */
[C---:B----4-:R-:W-:Y:S03]  /*9dc70*/  HMMA.1688.F32.TF32 R12, R236.reuse, R90, R224 ;  /* 0x0000005aec0c723c */ /* 0x050fe600000810e0 */
[----:B------:R3:W-:Y:S05]  /*9dc80*/  STL.64 [R1+0xee8], R10 ;  /* 0x000ee80a01007387 */ /* 0x0007ea0000100a00 */
[C---:B---3--:R-:W-:Y:S06]  /*9dc90*/  HMMA.1688.F32.TF32 R8, R236.reuse, R86, R220 ;  /* 0x00000056ec08723c */ /* 0x048fec00000810dc */
        /* <DEDUP_REMOVED lines=9> */
[----:B------:R-:W-:Y:S04]  /*9dd30*/  STL.64 [R1+0xea0], R16 ;  /* 0x000ea01001007387 */ /* 0x000fe80000100a00 */
[----:B------:R2:W-:Y:S04]  /*9dd40*/  STL.64 [R1+0xea8], R18 ;  /* 0x000ea81201007387 */ /* 0x0005e80000100a00 */
        /* <DEDUP_REMOVED lines=31> */
[----:B---3--:R-:W-:Y:S01]  /*9df40*/  HMMA.1688.F32.TF32 R12, R236, R158, R164 ;  /* 0x0000009eec0c723c */ /* 0x008fe200000810a4 */
[----:B------:R1:W-:Y:S04]  /*9df50*/  STL.64 [R1+0xdf8], R10 ;  /* 0x000df80a01007387 */ /* 0x0003e80000100a00 */
[----:B------:R-:W-:Y:S04]  /*9df60*/  LDS R236, [R3+0x1c180] ;  /* 0x01c1800003ec7984 */ /* 0x000fe80000000800 */
[----:B------:R-:W-:Y:S01]  /*9df70*/  LDS R238, [R3+0x1e180] ;  /* 0x01e1800003ee7984 */ /* 0x000fe20000000800 */
[C---:B-1----:R-:W-:Y:S05]  /*9df80*/  HMMA.1688.F32.TF32 R8, R232.reuse, R154, R160 ;  /* 0x0000009ae808723c */ /* 0x042fea00000810a0 */
        /* <DEDUP_REMOVED lines=8> */
[----:B------:R1:W-:Y:S02]  /*9e010*/  STL.64 [R1+0x8a8], R10 ;  /* 0x0008a80a01007387 */ /* 0x0003e40000100a00 */
[C---:B-1----:R-:W-:Y:S02]  /*9e020*/  HMMA.1688.F32.TF32 R8, R232.reuse, R146, R244 ;  /* 0x00000092e808723c */ /* 0x042fe400000810f4 */
[----:B------:R-:W-:Y:S11]  /*9e030*/  STL.64 [R1+0x47e0], R146 ;  /* 0x0047e09201007387 */ /* 0x000ff60000100a00 */
[----:B------:R-:W-:Y:S01]  /*9e040*/  @!UPT UIADD3 URZ, URZ, URZ, URZ ;  /* 0x0000003f3f3ff290 */ /* 0x000fe2000fffe03f */
[----:B------:R-:W-:Y:S04]  /*9e050*/  STL.64 [R1+0xdd0], R12 ;  /* 0x000dd00c01007387 */ /* 0x000fe80000100a00 */
[----:B------:R-:W-:Y:S04]  /*9e060*/  STL.64 [R1+0xdd8], R14 ;  /* 0x000dd80e01007387 */ /* 0x000fe80000100a00 */
[----:B------:R-:W-:Y:S04]  /*9e070*/  STL.64 [R1+0x47d8], R144 ;  /* 0x0047d89001007387 */ /* 0x000fe80000100a00 */
[----:B------:R-:W-:Y:S04]  /*9e080*/  STL.64 [R1+0xdc0], R8 ;  /* 0x000dc00801007387 */ /* 0x000fe80000100a00 */
[----:B------:R1:W-:Y:S02]  /*9e090*/  STL.64 [R1+0xdc8], R10 ;  /* 0x000dc80a01007387 */ /* 0x0003e40000100a00 */
[C---:B-1----:R-:W-:Y:S02]  /*9e0a0*/  HMMA.1688.F32.TF32 R8, R232.reuse, R142, R240 ;  /* 0x0000008ee808723c */ /* 0x042fe400000810f0 */
[----:B------:R-:W2:Y:S11]  /*9e0b0*/  LDL.LU R240, [R1+0x23b0] ;  /* 0x0023b00001f07983 */ /* 0x000eb60000300800 */
[----:B------:R-:W-:Y:S10]  /*9e0c0*/  @!UPT UIADD3 URZ, URZ, URZ, URZ ;  /* 0x0000003f3f3ff290 */ /* 0x000ff4000fffe03f */
        /* <DEDUP_REMOVED lines=85> */
[----:B-1----:R-:W4:Y:S04]  /*9e620*/  LDL.LU R8, [R1+0x2f10] ;  /* 0x002f100001087983 */ /* 0x002f280000300800 */
[----:B------:R-:W4:Y:S04]  /*9e630*/  LDL.LU R9, [R1+0x2f14] ;  /* 0x002f140001097983 */ /* 0x000f280000300800 */
[----:B---3--:R-:W4:Y:S04]  /*9e640*/  LDL.LU R10, [R1+0x2f18] ;  /* 0x002f1800010a7983 */ /* 0x008f280000300800 */
        /* <DEDUP_REMOVED lines=26> */
[----:B------:R1:W-:Y:S04]  /*9e7f0*/  STL.64 [R1+0x47c8], R140 ;  /* 0x0047c88c01007387 */ /* 0x0003e80000100a00 */
[----:B-1----:R-:W3:Y:S04]  /*9e800*/  LDL.LU R140, [R1+0x2f30] ;  /* 0x002f3000018c7983 */ /* 0x002ee80000300800 */
[----:B------:R-:W3:Y:S04]  /*9e810*/  LDL.LU R141, [R1+0x2f34] ;  /* 0x002f3400018d7983 */ /* 0x000ee80000300800 */
[----:B------:R-:W3:Y:S04]  /*9e820*/  LDL.LU R142, [R1+0x2f38] ;  /* 0x002f3800018e7983 */ /* 0x000ee80000300800 */
[----:B------:R-:W3:Y:S04]  /*9e830*/  LDL.LU R143, [R1+0x2f3c] ;  /* 0x002f3c00018f7983 */ /* 0x000ee80000300800 */
[----:B------:R-:W-:Y:S04]  /*9e840*/  STL.64 [R1+0x47c0], R138 ;  /* 0x0047c08a01007387 */ /* 0x000fe80000100a00 */
[----:B------:R4:W-:Y:S01]  /*9e850*/  STL.64 [R1+0x47b8], R136 ;  /* 0x0047b88801007387 */ /* 0x0009e20000100a00 */
[C---:B--2---:R-:W-:Y:S08]  /*9e860*/  HMMA.1688.F32.TF32 R12, R232.reuse, R126, R12 ;  /* 0x0000007ee80c723c */ /* 0x044ff0000008100c */
[C---:B---3--:R-:W-:Y:S08]  /*9e870*/  HMMA.1688.F32.TF32 R140, R232.reuse, R138, R140 ;  /* 0x0000008ae88c723c */ /* 0x048ff0000008108c */
[C---:B----4-:R-:W-:Y:S11]  /*9e880*/  HMMA.1688.F32.TF32 R136, R232.reuse, R130, R8 ;  /* 0x00000082e888723c */ /* 0x050ff60000081008 */
[----:B------:R-:W-:Y:S04]  /*9e890*/  @!UPT UIADD3 URZ, URZ, URZ, URZ ;  /* 0x0000003f3f3ff290 */ /* 0x000fe8000fffe03f */
[----:B------:R-:W-:Y:S04]  /*9e8a0*/  STL.64 [R1+0xda0], R140 ;  /* 0x000da08c01007387 */ /* 0x000fe80000100a00 */
[----:B------:R1:W-:Y:S01]  /*9e8b0*/  STL.64 [R1+0xda8], R142 ;  /* 0x000da88e01007387 */ /* 0x0003e20000100a00 */
[C---:B------:R-:W-:Y:S08]  /*9e8c0*/  HMMA.1688.F32.TF32 R8, R232.reuse, R122, R16 ;  /* 0x0000007ae808723c */ /* 0x040ff00000081010 */
[C---:B-1----:R-:W-:Y:S08]  /*9e8d0*/  HMMA.1688.F32.TF32 R140, R232.reuse, R134, R144 ;  /* 0x00000086e88c723c */ /* 0x042ff00000081090 */
[C---:B------:R-:W-:Y:S11]  /*9e8e0*/  HMMA.1688.F32.TF32 R16, R232.reuse, R118, R20 ;  /* 0x00000076e810723c */ /* 0x040ff60000081014 */
[----:B------:R-:W-:Y:S04]  /*9e8f0*/  @!UPT UIADD3 URZ, URZ, URZ, URZ ;  /* 0x0000003f3f3ff290 */ /* 0x000fe8000fffe03f */
        /* <DEDUP_REMOVED lines=71> */
[----:B-1----:R-:W-:Y:S03]  /*9ed70*/  HMMA.1688.F32.TF32 R12, R232, R158, R244 ;  /* 0x0000009ee80c723c */ /* 0x002fe600000810f4 */
[----:B------:R-:W-:Y:S04]  /*9ed80*/  LDS R232, [R3+0x1c200] ;  /* 0x01c2000003e87984 */ /* 0x000fe80000000800 */
[----:B------:R-:W-:Y:S01]  /*9ed90*/  LDS R234, [R3+0x1e200] ;  /* 0x01e2000003ea7984 */ /* 0x000fe20000000800 */
[C---:B--2---:R-:W-:Y:S03]  /*9eda0*/  HMMA.1688.F32.TF32 R8, R236.reuse, R154, R240 ;  /* 0x0000009aec08723c */ /* 0x044fe600000810f0 */
[----:B------:R1:W-:Y:S04]  /*9edb0*/  STL.64 [R1+0xc00], R16 ;  /* 0x000c001001007387 */ /* 0x0003e80000100a00 */
[----:B------:R2:W-:Y:S04]  /*9edc0*/  STL.64 [R1+0xc08], R18 ;  /* 0x000c081201007387 */ /* 0x0005e80000100a00 */
[----:B------:R-:W3:Y:S04]  /*9edd0*/  LDL.LU R240, [R1+0x2bb0] ;  /* 0x002bb00001f07983 */ /* 0x000ee80000300800 */
[----:B------:R-:W-:Y:S04]  /*9ede0*/  LDS R233, [R4+0x1c200] ;  /* 0x01c2000004e97984 */ /* 0x000fe80000000800 */
        /* <DEDUP_REMOVED lines=79> */
[----:B----4-:R-:W2:Y:S04]  /*9f2e0*/  LDL.LU R12, [R1+0x2d40] ;  /* 0x002d4000010c7983 */ /* 0x010ea80000300800 */
        /* <DEDUP_REMOVED lines=43> */
[----:B------:R-:W1:Y:S01]  /*9f5a0*/  LDS R235, [R4+0x1e200] ;  /* 0x01e2000004eb7984 */ /* 0x000e620000000800 */
[C---:B--2---:R-:W-:Y:S11]  /*9f5b0*/  HMMA.1688.F32.TF32 R144, R236.reuse, R150, R144 ;  /* 0x00000096ec90723c */ /* 0x044ff60000081090 */
[----:B------:R-:W-:Y:S11]  /*9f5c0*/  @!UPT UIADD3 URZ, URZ, URZ, URZ ;  /* 0x0000003f3f3ff290 */ /* 0x000ff6000fffe03f */
[----:B------:R-:W-:Y:S01]  /*9f5d0*/  @!UPT UIADD3 URZ, URZ, URZ, URZ ;  /* 0x0000003f3f3ff290 */ /* 0x000fe2000fffe03f */
[----:B------:R-:W-:Y:S04]  /*9f5e0*/  STL.64 [R1+0xbf0], R144 ;  /* 0x000bf09001007387 */ /* 0x000fe80000100a00 */
[----:B------:R2:W-:Y:S04]  /*9f5f0*/  STL.64 [R1+0xbf8], R146 ;  /* 0x000bf89201007387 */ /* 0x0005e80000100a00 */
[----:B--2---:R-:W2:Y:S04]  /*9f600*/  LDL.LU.64 R146, [R1+0x47e0] ;  /* 0x0047e00001927983 */ /* 0x004ea80000300a00 */
[----:B------:R-:W3:Y:S01]  /*9f610*/  LDL.LU.64 R144, [R1+0x47d8] ;  /* 0x0047d80001907983 */ /* 0x000ee20000300a00 */
[C---:B--2---:R-:W-:Y:S11]  /*9f620*/  HMMA.1688.F32.TF32 R140, R236.reuse, R146, R140 ;  /* 0x00000092ec8c723c */ /* 0x044ff6000008108c */
[----:B------:R-:W-:Y:S11]  /*9f630*/  @!UPT UIADD3 URZ, URZ, URZ, URZ ;  /* 0x0000003f3f3ff290 */ /* 0x000ff6000fffe03f */
[----:B------:R-:W-:Y:S01]  /*9f640*/  @!UPT UIADD3 URZ, URZ, URZ, URZ ;  /* 0x0000003f3f3ff290 */ /* 0x000fe2000fffe03f */
[----:B------:R-:W-:Y:S04]  /*9f650*/  STL.64 [R1+0xbe0], R140 ;  /* 0x000be08c01007387 */ /* 0x000fe80000100a00 */
[----:B------:R2:W-:Y:S04]  /*9f660*/  STL.64 [R1+0xbe8], R142 ;  /* 0x000be88e01007387 */ /* 0x0005e80000100a00 */
[----:B--2---:R-:W3:Y:S04]  /*9f670*/  LDL.LU.64 R142, [R1+0x47d0] ;  /* 0x0047d000018e7983 */ /* 0x004ee80000300a00 */
[----:B------:R-:W2:Y:S01]  /*9f680*/  LDL.LU.64 R140, [R1+0x47c8] ;  /* 0x0047c800018c7983 */ /* 0x000ea20000300a00 */
[C---:B---3--:R-:W-:Y:S11]  /*9f690*/  HMMA.1688.F32.TF32 R136, R236.reuse, R142, R136 ;  /* 0x0000008eec88723c */ /* 0x048ff60000081088 */
[----:B------:R-:W-:Y:S11]  /*9f6a0*/  @!UPT UIADD3 URZ, URZ, URZ, URZ ;  /* 0x0000003f3f3ff290 */ /* 0x000ff6000fffe03f */
[----:B------:R-:W-:Y:S01]  /*9f6b0*/  @!UPT UIADD3 URZ, URZ, URZ, URZ ;  /* 0x0000003f3f3ff290 */ /* 0x000fe2000fffe03f */
[----:B------:R-:W-:Y:S04]  /*9f6c0*/  STL.64 [R1+0xbd0], R136 ;  /* 0x000bd08801007387 */ /* 0x000fe80000100a00 */
[----:B------:R3:W-:Y:S04]  /*9f6d0*/  STL.64 [R1+0xbd8], R138 ;  /* 0x000bd88a01007387 */ /* 0x0007e80000100a00 */
[----:B---3--:R-:W4:Y:S01]  /*9f6e0*/  LDL.LU.64 R138, [R1+0x47c0] ;  /* 0x0047c000018a7983 */ /* 0x008f220000300a00 */
[C---:B------:R-:W-:Y:S03]  /*9f6f0*/  HMMA.1688.F32.TF32 R12, R236.reuse, R134, R12 ;  /* 0x00000086ec0c723c */ /* 0x040fe6000008100c */
[----:B------:R-:W3:Y:S05]  /*9f700*/  LDL.LU.64 R136, [R1+0x47b8] ;  /* 0x0047b80001887983 */ /* 0x000eea0000300a00 */
[C---:B----4-:R-:W-:Y:S11]  /*9f710*/  HMMA.1688.F32.TF32 R8, R236.reuse, R138, R8 ;  /* 0x0000008aec08723c */ /* 0x050ff60000081008 */
[----:B------:R-:W-:Y:S11]  /*9f720*/  @!UPT UIADD3 URZ, URZ, URZ, URZ ;  /* 0x0000003f3f3ff290 */ /* 0x000ff6000fffe03f */
[----:B------:R-:W-:Y:S01]  /*9f730*/  @!UPT UIADD3 URZ, URZ, URZ, URZ ;  /* 0x0000003f3f3ff290 */ /* 0x000fe2000fffe03f */
[----:B------:R-:W-:Y:S04]  /*9f740*/  STL.64 [R1+0xbc0], R8 ;  /* 0x000bc00801007387 */ /* 0x000fe80000100a00 */
[----:B------:R4:W-:Y:S02]  /*9f750*/  STL.64 [R1+0xbc8], R10 ;  /* 0x000bc80a01007387 */ /* 0x0009e40000100a00 */
[C---:B----4-:R-:W-:Y:S02]  /*9f760*/  HMMA.1688.F32.TF32 R8, R236.reuse, R130, R16 ;  /* 0x00000082ec08723c */ /* 0x050fe40000081010 */
[----:B------:R-:W-:Y:S04]  /*9f770*/  STL.64 [R1+0xbb0], R12 ;  /* 0x000bb00c01007387 */ /* 0x000fe80000100a00 */
[----:B------:R4:W-:Y:S02]  /*9f780*/  STL.64 [R1+0xbb8], R14 ;  /* 0x000bb80e01007387 */ /* 0x0009e40000100a00 */
[C---:B------:R-:W-:Y:S08]  /*9f790*/  HMMA.1688.F32.TF32 R16, R236.reuse, R126, R20 ;  /* 0x0000007eec10723c */ /* 0x040ff00000081014 */
[C---:B----4-:R-:W-:Y:S07]  /*9f7a0*/  HMMA.1688.F32.TF32 R12, R236.reuse, R122, R24 ;  /* 0x0000007aec0c723c */ /* 0x050fee0000081018 */
[----:B------:R-:W-:Y:S04]  /*9f7b0*/  STL.64 [R1+0xba0], R8 ;  /* 0x000ba00801007387 */ /* 0x000fe80000100a00 */
[----:B------:R4:W-:Y:S02]  /*9f7c0*/  STL.64 [R1+0xba8], R10 ;  /* 0x000ba80a01007387 */ /* 0x0009e40000100a00 */
[C---:B----4-:R-:W-:Y:S02]  /*9f7d0*/  HMMA.1688.F32.TF32 R8, R236.reuse, R118, R28 ;  /* 0x00000076ec08723c */ /* 0x050fe4000008101c */
[----:B------:R-:W-:Y:S04]  /*9f7e0*/  STL.64 [R1+0xb90], R16 ;  /* 0x000b901001007387 */ /* 0x000fe80000100a00 */
[----:B------:R4:W-:Y:S04]  /*9f7f0*/  STL.64 [R1+0xb98], R18 ;  /* 0x000b981201007387 */ /* 0x0009e80000100a00 */
[----:B------:R-:W-:Y:S04]  /*9f800*/  STL.64 [R1+0xb80], R12 ;  /* 0x000b800c01007387 */ /* 0x000fe80000100a00 */
[----:B------:R1:W-:Y:S01]  /*9f810*/  STL.64 [R1+0xb88], R14 ;  /* 0x000b880e01007387 */ /* 0x0003e20000100a00 */
[C---:B----4-:R-:W-:Y:S08]  /*9f820*/  HMMA.1688.F32.TF32 R16, R236.reuse, R114, R228 ;  /* 0x00000072ec10723c */ /* 0x050ff000000810e4 */
        /* <DEDUP_REMOVED lines=10> */
[C---:B----4-:R-:W-:Y:S01]  /*9f8d0*/  HMMA.1688.F32.TF32 R12, R236.reuse, R98, R212 ;  /* 0x00000062ec0c723c */ /* 0x050fe200000810d4 */
        /* <DEDUP_REMOVED lines=48> */
[----:B------:R-:W-:Y:S04]  /*9fbe0*/  STL.64 [R1+0xa48], R18 ;  /* 0x000a481201007387 */ /* 0x000fe80000100a00 */
[----:B------:R-:W4:Y:S04]  /*9fbf0*/  LDL.LU R244, [R1+0x2a30] ;  /* 0x002a300001f47983 */ /* 0x000f280000300800 */
[----:B------:R1:W-:Y:S04]  /*9fc00*/  STL.64 [R1+0xa30], R12 ;  /* 0x000a300c01007387 */ /* 0x0003e80000100a00 */
[----:B------:R1:W-:Y:S04]  /*9fc10*/  STL.64 [R1+0xa38], R14 ;  /* 0x000a380e01007387 */ /* 0x0003e80000100a00 */
        /* <DEDUP_REMOVED lines=110> */
[C---:B------:R-:W-:Y:S11]  /*a0300*/  HMMA.1688.F32.TF32 R8, R232.reuse, R154, R12 ;  /* 0x0000009ae808723c */ /* 0x040ff6000008100c */
[----:B------:R-:W-:Y:S04]  /*a0310*/  @!UPT UIADD3 URZ, URZ, URZ, URZ ;  /* 0x0000003f3f3ff290 */ /* 0x000fe8000fffe03f */
[----:B------:R-:W-:Y:S04]  /*a0320*/  STL.64 [R1+0x870], R236 ;  /* 0x000870ec01007387 */ /* 0x000fe80000100a00 */
[----:B------:R-:W-:Y:S04]  /*a0330*/  STL.64 [R1+0x878], R238 ;  /* 0x000878ee01007387 */ /* 0x000fe80000100a00 */
[----:B------:R-:W-:Y:S04]  /*a0340*/  STL.64 [R1+0x860], R8 ;  /* 0x0008600801007387 */ /* 0x000fe80000100a00 */
[----:B------:R3:W-:Y:S01]  /*a0350*/  STL.64 [R1+0x868], R10 ;  /* 0x0008680a01007387 */ /* 0x0007e20000100a00 */
[C---:B------:R-:W-:Y:S03]  /*a0360*/  HMMA.1688.F32.TF32 R12, R232.reuse, R142, R24 ;  /* 0x0000008ee80c723c */ /* 0x040fe60000081018 */
[----:B------:R-:W-:Y:S04]  /*a0370*/  LDS R236, [R3+0x1c280] ;  /* 0x01c2800003ec7984 */ /* 0x000fe80000000800 */
[----:B------:R-:W-:Y:S01]  /*a0380*/  LDS R238, [R3+0x1e280] ;  /* 0x01e2800003ee7984 */ /* 0x000fe20000000800 */
[C---:B---3--:R-:W-:Y:S03]  /*a0390*/  HMMA.1688.F32.TF32 R8, R232.reuse, R150, R16 ;  /* 0x00000096e808723c */ /* 0x048fe60000081010 */
[----:B------:R-:W-:Y:S04]  /*a03a0*/  LDS R237, [R4+0x1c280] ;  /* 0x01c2800004ed7984 */ /* 0x000fe80000000800 */
[----:B------:R-:W1:Y:S01]  /*a03b0*/  LDS R239, [R4+0x1e280] ;  /* 0x01e2800004ef7984 */ /* 0x000e620000000800 */
[C---:B------:R-:W-:Y:S11]  /*a03c0*/  HMMA.1688.F32.TF32 R16, R232.reuse, R146, R20 ;  /* 0x00000092e810723c */ /* 0x040ff60000081014 */
[----:B------:R-:W-:Y:S04]  /*a03d0*/  @!UPT UIADD3 URZ, URZ, URZ, URZ ;  /* 0x0000003f3f3ff290 */ /* 0x000fe8000fffe03f */
[----:B------:R-:W-:Y:S04]  /*a03e0*/  STL.64 [R1+0xa10], R8 ;  /* 0x000a100801007387 */ /* 0x000fe80000100a00 */
[----:B------:R2:W-:Y:S02]  /*a03f0*/  STL.64 [R1+0xa18], R10 ;  /* 0x000a180a01007387 */ /* 0x0005e40000100a00 */
[C---:B--2---:R-:W-:Y:S02]  /*a0400*/  HMMA.1688.F32.TF32 R8, R232.reuse, R138, R28 ;  /* 0x0000008ae808723c */ /* 0x044fe4000008101c */
[----:B------:R-:W-:Y:S04]  /*a0410*/  STL.64 [R1+0xa00], R16 ;  /* 0x000a001001007387 */ /* 0x000fe80000100a00 */
[----:B------:R4:W-:Y:S04]  /*a0420*/  STL.64 [R1+0xa08], R18 ;  /* 0x000a081201007387 */ /* 0x0009e80000100a00 */
[----:B------:R-:W-:Y:S04]  /*a0430*/  STL.64 [R1+0x9f0], R12 ;  /* 0x0009f00c01007387 */ /* 0x000fe80000100a00 */
[----:B------:R2:W-:Y:S01]  /*a0440*/  STL.64 [R1+0x9f8], R14 ;  /* 0x0009f80e01007387 */ /* 0x0005e20000100a00 */
[C---:B----4-:R-:W-:Y:S08]  /*a0450*/  HMMA.1688.F32.TF32 R16, R232.reuse, R134, R228 ;  /* 0x00000086e810723c */ /* 0x050ff000000810e4 */
[----:B------:R-:W-:Y:S01]  /*a0460*/  STL.64 [R1+0x9e0], R8 ;  /* 0x0009e00801007387 */ /* 0x000fe20000100a00 */
[C---:B--2---:R-:W-:Y:S03]  /*a0470*/  HMMA.1688.F32.TF32 R12, R232.reuse, R130, R224 ;  /* 0x00000082e80c723c */ /* 0x044fe600000810e0 */
        /* <DEDUP_REMOVED lines=174> */
[----:B------:R3:W-:Y:S02]  /*a0f60*/  STL.64 [R1+0x808], R10 ;  /* 0x0008080a01007387 */ /* 0x0007e40000100a00 */
[C---:B---3--:R-:W-:Y:S08]  /*a0f70*/  HMMA.1688.F32.TF32 R8, R232.reuse, R46, R12 ;  /* 0x0000002ee808723c */ /* 0x048ff0000008100c */
[C---:B--2---:R-:W-:Y:S11]  /*a0f80*/  HMMA.1688.F32.TF32 R12, R232.reuse, R42, R16 ;  /* 0x0000002ae80c723c */ /* 0x044ff60000081010 */
[----:B------:R-:W-:Y:S04]  /*a0f90*/  @!UPT UIADD3 URZ, URZ, URZ, URZ ;  /* 0x0000003f3f3ff290 */ /* 0x000fe8000fffe03f */
[----:B------:R-:W-:Y:S04]  /*a0fa0*/  STL.64 [R1+0x7f0], R8 ;  /* 0x0007f00801007387 */ /* 0x000fe80000100a00 */
[----:B------:R1:W-:Y:S02]  /*a0fb0*/  STL.64 [R1+0x7f8], R10 ;  /* 0x0007f80a01007387 */ /* 0x0003e40000100a00 */
[C---:B-1----:R-:W-:Y:S02]  /*a0fc0*/  HMMA.1688.F32.TF32 R8, R232.reuse, R38, R20 ;  /* 0x00000026e808723c */ /* 0x042fe40000081014 */
[----:B------:R-:W-:Y:S04]  /*a0fd0*/  STL.64 [R1+0x7e0], R12 ;  /* 0x0007e00c01007387 */ /* 0x000fe80000100a00 */
[----:B------:R1:W-:Y:S02]  /*a0fe0*/  STL.64 [R1+0x7e8], R14 ;  /* 0x0007e80e01007387 */ /* 0x0003e40000100a00 */
[C---:B------:R-:W-:Y:S08]  /*a0ff0*/  HMMA.1688.F32.TF32 R16, R232.reuse, R34, R24 ;  /* 0x00000022e810723c */ /* 0x040ff00000081018 */
[----:B-1----:R-:W-:Y:S01]  /*a1000*/  HMMA.1688.F32.TF32 R12, R232, R158, R28 ;  /* 0x0000009ee80c723c */ /* 0x002fe2000008101c */
        /* <DEDUP_REMOVED lines=10> */
[----:B------:R1:W-:Y:S08]  /*a10b0*/  STL.64 [R1+0x7b8], R14 ;  /* 0x0007b80e01007387 */ /* 0x0003f00000100a00 */
[----:B------:R-:W-:Y:S01]  /*a10c0*/  STL.64 [R1+0x7a0], R8 ;  /* 0x0007a00801007387 */ /* 0x000fe20000100a00 */
[C---:B-1----:R-:W-:Y:S03]  /*a10d0*/  HMMA.1688.F32.TF32 R12, R236.reuse, R150, R224 ;  /* 0x00000096ec0c723c */ /* 0x042fe600000810e0 */
[----:B------:R1:W-:Y:S05]  /*a10e0*/  STL.64 [R1+0x7a8], R10 ;  /* 0x0007a80a01007387 */ /* 0x0003ea0000100a00 */
[C---:B-1----:R-:W-:Y:S08]  /*a10f0*/  HMMA.1688.F32.TF32 R8, R236.reuse, R146, R220 ;  /* 0x00000092ec08723c */ /* 0x042ff000000810dc */
[C---:B------:R-:W-:Y:S07]  /*a1100*/  HMMA.1688.F32.TF32 R16, R236.reuse, R142, R216 ;  /* 0x0000008eec10723c */ /* 0x040fee00000810d8 */
[----:B------:R-:W-:Y:S04]  /*a1110*/  STL.64 [R1+0x790], R12 ;  /* 0x0007900c01007387 */ /* 0x000fe80000100a00 */
[----:B------:R1:W-:Y:S04]  /*a1120*/  STL.64 [R1+0x798], R14 ;  /* 0x0007980e01007387 */ /* 0x0003e80000100a00 */
        /* <DEDUP_REMOVED lines=51> */
[----:B------:R-:W3:Y:S04]  /*a1460*/  LDL.LU R244, [R1+0x2710] ;  /* 0x0027100001f47983 */ /* 0x000ee80000300800 */
[----:B------:R1:W-:Y:S04]  /*a1470*/  STL.64 [R1+0x12f0], R12 ;  /* 0x0012f00c01007387 */ /* 0x0003e80000100a00 */
[----:B------:R4:W-:Y:S04]  /*a1480*/  STL.64 [R1+0x12f8], R14 ;  /* 0x0012f80e01007387 */ /* 0x0009e80000100a00 */
        /* <DEDUP_REMOVED lines=110> */
[C---:B--2---:R-:W-:Y:S11]  /*a1b70*/  HMMA.1688.F32.TF32 R12, R236.reuse, R66, R12 ;  /* 0x00000042ec0c723c */ /* 0x044ff6000008100c */
[----:B------:R-:W-:Y:S04]  /*a1b80*/  @!UPT UIADD3 URZ, URZ, URZ, URZ ;  /* 0x0000003f3f3ff290 */ /* 0x000fe8000fffe03f */
[----:B------:R-:W-:Y:S04]  /*a1b90*/  STL.64 [R1+0x1380], R8 ;  /* 0x0013800801007387 */ /* 0x000fe80000100a00 */
[----:B------:R3:W-:Y:S02]  /*a1ba0*/  STL.64 [R1+0x1388], R10 ;  /* 0x0013880a01007387 */ /* 0x0007e40000100a00 */
[C---:B---3--:R-:W-:Y:S02]  /*a1bb0*/  HMMA.1688.F32.TF32 R8, R236.reuse, R62, R16 ;  /* 0x0000003eec08723c */ /* 0x048fe40000081010 */
[----:B------:R-:W-:Y:S04]  /*a1bc0*/  STL.64 [R1+0x1390], R12 ;  /* 0x0013900c01007387 */ /* 0x000fe80000100a00 */
[----:B------:R1:W-:Y:S02]  /*a1bd0*/  STL.64 [R1+0x1398], R14 ;  /* 0x0013980e01007387 */ /* 0x0003e40000100a00 */
[C---:B------:R-:W-:Y:S08]  /*a1be0*/  HMMA.1688.F32.TF32 R16, R236.reuse, R58, R20 ;  /* 0x0000003aec10723c */ /* 0x040ff00000081014 */
[C---:B-1----:R-:W-:Y:S07]  /*a1bf0*/  HMMA.1688.F32.TF32 R12, R236.reuse, R54, R24 ;  /* 0x00000036ec0c723c */ /* 0x042fee0000081018 */
        /* <DEDUP_REMOVED lines=24> */
[----:B------:R1:W-:Y:S04]  /*a1d80*/  STL.64 [R1+0x1438], R18 ;  /* 0x0014381201007387 */ /* 0x0003e80000100a00 */
[----:B------:R-:W-:Y:S04]  /*a1d90*/  STL.64 [R1+0x1420], R12 ;  /* 0x0014200c01007387 */ /* 0x000fe80000100a00 */
[----:B------:R2:W-:Y:S01]  /*a1da0*/  STL.64 [R1+0x1428], R14 ;  /* 0x0014280e01007387 */ /* 0x0005e20000100a00 */
[C---:B-1----:R-:W-:Y:S03]  /*a1db0*/  HMMA.1688.F32.TF32 R16, R232.reuse, R150, R204 ;  /* 0x00000096e810723c */ /* 0x042fe600000810cc */
[----:B------:R-:W-:Y:S04]  /*a1dc0*/  LDS R237, [R4+0x1c380] ;  /* 0x01c3800004ed7984 */ /* 0x000fe80000000800 */
[----:B------:R-:W1:Y:S01]  /*a1dd0*/  LDS R239, [R4+0x1e380] ;  /* 0x01e3800004ef7984 */ /* 0x000e620000000800 */
[C---:B--2---:R-:W-:Y:S03]  /*a1de0*/  HMMA.1688.F32.TF32 R12, R232.reuse, R146, R200 ;  /* 0x00000092e80c723c */ /* 0x044fe600000810c8 */
[----:B------:R-:W-:Y:S04]  /*a1df0*/  STL.64 [R1+0x1440], R8 ;  /* 0x0014400801007387 */ /* 0x000fe80000100a00 */
[----:B------:R2:W-:Y:S02]  /*a1e00*/  STL.64 [R1+0x1448], R10 ;  /* 0x0014480a01007387 */ /* 0x0005e40000100a00 */
[C---:B--2---:R-:W-:Y:S06]  /*a1e10*/  HMMA.1688.F32.TF32 R8, R232.reuse, R142, R196 ;  /* 0x0000008ee808723c */ /* 0x044fec00000810c4 */
[----:B------:R-:W-:Y:S04]  /*a1e20*/  STL.64 [R1+0x1480], R16 ;  /* 0x0014801001007387 */ /* 0x000fe80000100a00 */
[----:B------:R2:W-:Y:S04]  /*a1e30*/  STL.64 [R1+0x1488], R18 ;  /* 0x0014881201007387 */ /* 0x0005e80000100a00 */
[----:B------:R-:W-:Y:S04]  /*a1e40*/  STL.64 [R1+0x1490], R12 ;  /* 0x0014900c01007387 */ /* 0x000fe80000100a00 */
[----:B------:R3:W-:Y:S01]  /*a1e50*/  STL.64 [R1+0x1498], R14 ;  /* 0x0014980e01007387 */ /* 0x0007e20000100a00 */
[C---:B--2---:R-:W-:Y:S04]  /*a1e60*/  HMMA.1688.F32.TF32 R16, R232.reuse, R138, R192 ;  /* 0x0000008ae810723c */ /* 0x044fe800000810c0 */
[----:B------:R-:W-:Y:S04]  /*a1e70*/  STL.64 [R1+0x14a0], R8 ;  /* 0x0014a00801007387 */ /* 0x000fe80000100a00 */
        /* <DEDUP_REMOVED lines=150> */
[C---:B--2---:R-:W-:Y:S08]  /*a27e0*/  HMMA.1688.F32.TF32 R16, R232.reuse, R82, R16 ;  /* 0x00000052e810723c */ /* 0x044ff00000081010 */
        /* <DEDUP_REMOVED lines=697> */
[----:B------:R1:W-:Y:S04]  /*a5380*/  STL.64 [R1+0x23b0], R16 ;  /* 0x0023b01001007387 */ /* 0x0003e80000100a00 */
[----:B------:R3:W-:Y:S04]  /*a5390*/  STL.64 [R1+0x23b8], R18 ;  /* 0x0023b81201007387 */ /* 0x0007e80000100a00 */
        /* <DEDUP_REMOVED lines=108> */
[----:B---3--:R-:W-:Y:S03]  /*a5a60*/  HMMA.1688.F32.TF32 R236, R236, R158, R240 ;  /* 0x0000009eecec723c */ /* 0x008fe600000810f0 */
[----:B------:R-:W3:Y:S04]  /*a5a70*/  LDL.LU.64 R242, [R1+0x4770] ;  /* 0x0047700001f27983 */ /* 0x000ee80000300a00 */
[----:B------:R-:W3:Y:S11]  /*a5a80*/  LDL.LU.64 R240, [R1+0x4768] ;  /* 0x0047680001f07983 */ /* 0x000ef60000300a00 */
[----:B------:R-:W-:Y:S05]  /*a5a90*/  @!UPT UIADD3 URZ, URZ, URZ, URZ ;  /* 0x0000003f3f3ff290 */ /* 0x000fea000fffe03f */
[----:B------:R1:W-:Y:S04]  /*a5aa0*/  STL.64 [R1+0x2060], R236 ;  /* 0x002060ec01007387 */ /* 0x0003e80000100a00 */
[----:B------:R1:W-:Y:S04]  /*a5ab0*/  STL.64 [R1+0x2068], R238 ;  /* 0x002068ee01007387 */ /* 0x0003e80000100a00 */
[----:B-1----:R-:W3:Y:S04]  /*a5ac0*/  LDL.LU R236, [R1+0x1dd0] ;  /* 0x001dd00001ec7983 */ /* 0x002ee80000300800 */
[----:B------:R-:W3:Y:S04]  /*a5ad0*/  LDL.LU R237, [R1+0x1dd4] ;  /* 0x001dd40001ed7983 */ /* 0x000ee80000300800 */
[----:B------:R-:W3:Y:S04]  /*a5ae0*/  LDL.LU R238, [R1+0x1dd8] ;  /* 0x001dd80001ee7983 */ /* 0x000ee80000300800 */
[----:B------:R-:W3:Y:S01]  /*a5af0*/  LDL.LU R239, [R1+0x1ddc] ;  /* 0x001ddc0001ef7983 */ /* 0x000ee20000300800 */
        /* <DEDUP_REMOVED lines=19> */
[----:B------:R2:W-:Y:S02]  /*a5c30*/  STL.64 [R1+0x2368], R14 ;  /* 0x0023680e01007387 */ /* 0x0005e40000100a00 */
        /* <DEDUP_REMOVED lines=189> */
[----:B------:R-:W-:Y:S04]  /*a6810*/  STL.64 [R1+0x2040], R12 ;  /* 0x0020400c01007387 */ /* 0x000fe80000100a00 */
[----:B------:R-:W-:Y:S01]  /*a6820*/  STL.64 [R1+0x2048], R14 ;  /* 0x0020480e01007387 */ /* 0x000fe20000100a00 */
[C---:B-1----:R-:W-:Y:S07]  /*a6830*/  HMMA.1688.F32.TF32 R16, R236.reuse, R150, R224 ;  /* 0x00000096ec10723c */ /* 0x042fee00000810e0 */
[----:B------:R-:W-:Y:S04]  /*a6840*/  STL.64 [R1+0x2030], R8 ;  /* 0x0020300801007387 */ /* 0x000fe80000100a00 */
[----:B------:R1:W-:Y:S02]  /*a6850*/  STL.64 [R1+0x2038], R10 ;  /* 0x0020380a01007387 */ /* 0x0003e40000100a00 */
[C---:B-1----:R-:W-:Y:S10]  /*a6860*/  HMMA.1688.F32.TF32 R8, R236.reuse, R146, R220 ;  /* 0x00000092ec08723c */ /* 0x042ff400000810dc */
[----:B------:R-:W-:Y:S04]  /*a6870*/  STL.64 [R1+0x21a0], R16 ;  /* 0x0021a01001007387 */ /* 0x000fe80000100a00 */
[----:B------:R1:W-:Y:S01]  /*a6880*/  STL.64 [R1+0x21a8], R18 ;  /* 0x0021a81201007387 */ /* 0x0003e20000100a00 */
[C---:B------:R-:W-:Y:S08]  /*a6890*/  HMMA.1688.F32.TF32 R12, R236.reuse, R142, R216 ;  /* 0x0000008eec0c723c */ /* 0x040ff000000810d8 */
[C---:B-1----:R-:W-:Y:S01]  /*a68a0*/  HMMA.1688.F32.TF32 R16, R236.reuse, R138, R212 ;  /* 0x0000008aec10723c */ /* 0x042fe200000810d4 */
[----:B------:R-:W-:Y:S04]  /*a68b0*/  STL.64 [R1+0x2190], R8 ;  /* 0x0021900801007387 */ /* 0x000fe80000100a00 */
[----:B------:R1:W-:Y:S03]  /*a68c0*/  STL.64 [R1+0x2198], R10 ;  /* 0x0021980a01007387 */ /* 0x0003e60000100a00 */
        /* <DEDUP_REMOVED lines=31> */
[----:B------:R-:W-:Y:S01]  /*a6ac0*/  STL.64 [R1+0x20e8], R18 ;  /* 0x0020e81201007387 */ /* 0x000fe20000100a00 */
[C---:B-1----:R-:W-:Y:S03]  /*a6ad0*/  HMMA.1688.F32.TF32 R12, R236.reuse, R94, R168 ;  /* 0x0000005eec0c723c */ /* 0x042fe600000810a8 */
[----:B------:R-:W-:Y:S04]  /*a6ae0*/  STL.64 [R1+0x4730], R94 ;  /* 0x0047305e01007387 */ /* 0x000fe80000100a00 */
[----:B------:R-:W-:Y:S04]  /*a6af0*/  STL.64 [R1+0x20d0], R8 ;  /* 0x0020d00801007387 */ /* 0x000fe80000100a00 */
[----:B------:R1:W-:Y:S02]  /*a6b00*/  STL.64 [R1+0x20d8], R10 ;  /* 0x0020d80a01007387 */ /* 0x0003e40000100a00 */
[C---:B-1----:R-:W-:Y:S10]  /*a6b10*/  HMMA.1688.F32.TF32 R8, R236.reuse, R90, R164 ;  /* 0x0000005aec08723c */ /* 0x042ff400000810a4 */
[----:B------:R-:W-:Y:S04]  /*a6b20*/  STL.64 [R1+0x20c0], R12 ;  /* 0x0020c00c01007387 */ /* 0x000fe80000100a00 */
[----:B------:R1:W-:Y:S04]  /*a6b30*/  STL.64 [R1+0x20c8], R14 ;  /* 0x0020c80e01007387 */ /* 0x0003e80000100a00 */
[----:B------:R-:W-:Y:S01]  /*a6b40*/  STL.64 [R1+0x4728], R90 ;  /* 0x0047285a01007387 */ /* 0x000fe20000100a00 */
[C---:B-1----:R-:W-:Y:S04]  /*a6b50*/  HMMA.1688.F32.TF32 R12, R236.reuse, R86, R160 ;  /* 0x00000056ec0c723c */ /* 0x042fe800000810a0 */
[----:B------:R-:W-:Y:S04]  /*a6b60*/  STL.64 [R1+0x20b0], R8 ;  /* 0x0020b00801007387 */ /* 0x000fe80000100a00 */
[----:B------:R1:W-:Y:S04]  /*a6b70*/  STL.64 [R1+0x20b8], R10 ;  /* 0x0020b80a01007387 */ /* 0x0003e80000100a00 */
[----:B------:R-:W3:Y:S01]  /*a6b80*/  LDL.LU R160, [R1+0x580] ;  /* 0x0005800001a07983 */ /* 0x000ee20000300800 */
[----:B-1----:R-:W-:Y:S10]  /*a6b90*/  HMMA.1688.F32.TF32 R8, R236, R82, R248 ;  /* 0x00000052ec08723c */ /* 0x002ff400000810f8 */
[----:B------:R1:W-:Y:S04]  /*a6ba0*/  STL.64 [R1+0x20a0], R12 ;  /* 0x0020a00c01007387 */ /* 0x0003e80000100a00 */
[----:B------:R4:W-:Y:S01]  /*a6bb0*/  STL.64 [R1+0x20a8], R14 ;  /* 0x0020a80e01007387 */ /* 0x0009e20000100a00 */
[----:B------:R-:W-:Y:S01]  /*a6bc0*/  MOV R164, R243 ;  /* 0x000000f300a47202 */ /* 0x000fe20000000f00 */
[----:B------:R-:W-:-:S02]  /*a6bd0*/  IMAD.MOV.U32 R165, RZ, RZ, R242 ;  /* 0x000000ffffa57224 */ /* 0x000fc400078e00f2 */
[----:B------:R-:W-:Y:S02]  /*a6be0*/  IMAD.MOV.U32 R166, RZ, RZ, R241 ;  /* 0x000000ffffa67224 */ /* 0x000fe400078e00f1 */
[----:B------:R-:W-:-:S03]  /*a6bf0*/  IMAD.MOV.U32 R167, RZ, RZ, R240 ;  /* 0x000000ffffa77224 */ /* 0x000fc600078e00f0 */
        /* <DEDUP_REMOVED lines=63> */
[----:B----4-:R-:W3:Y:S04]  /*a6ff0*/  LDL.LU R14, [R1+0x6d8] ;  /* 0x0006d800010e7983 */ /* 0x010ee80000300800 */
        /* <DEDUP_REMOVED lines=25> */
[----:B--2---:R-:W-:-:S03]  /*a7190*/  IMAD.MOV.U32 R172, RZ, RZ, R240 ;  /* 0x000000ffffac7224 */ /* 0x004fc600078e00f0 */
        /* <DEDUP_REMOVED lines=18> */
[----:B------:R-:W2:Y:S01]  /*a72c0*/  LDL.LU R247, [R1+0x4738] ;  /* 0x0047380001f77983 */ /* 0x000ea20000300800 */
[C---:B----4-:R-:W-:Y:S08]  /*a72d0*/  HMMA.1688.F32.TF32 R88, R236.reuse, R78, R8 ;  /* 0x0000004eec58723c */ /* 0x050ff00000081008 */
[C---:B---3--:R-:W-:Y:S08]  /*a72e0*/  HMMA.1688.F32.TF32 R8, R236.reuse, R74, R12 ;  /* 0x0000004aec08723c */ /* 0x048ff0000008100c */
[C---:B------:R-:W-:Y:S07]  /*a72f0*/  HMMA.1688.F32.TF32 R16, R236.reuse, R66, R16 ;  /* 0x00000042ec10723c */ /* 0x040fee0000081010 */
[----:B------:R-:W-:Y:S01]  /*a7300*/  STL.64 [R1+0x2080], R88 ;  /* 0x0020805801007387 */ /* 0x000fe20000100a00 */
[C---:B------:R-:W-:Y:S03]  /*a7310*/  HMMA.1688.F32.TF32 R12, R236.reuse, R62, R20 ;  /* 0x0000003eec0c723c */ /* 0x040fe60000081014 */
        /* <DEDUP_REMOVED lines=76> */
[----:B------:R-:W4:Y:S04]  /*a77e0*/  LDL.LU R164, [R1+0x10] ;  /* 0x0000100001a47983 */ /* 0x000f280000300800 */
[----:B------:R-:W-:Y:S04]  /*a77f0*/  STL.64 [R1+0x5e0], R12 ;  /* 0x0005e00c01007387 */ /* 0x000fe80000100a00 */
[----:B------:R-:W-:Y:S04]  /*a7800*/  STL.64 [R1+0x5e8], R14 ;  /* 0x0005e80e01007387 */ /* 0x000fe80000100a00 */
        /* <DEDUP_REMOVED lines=65> */
[----:B-1----:R-:W3:Y:S04]  /*a7c20*/  LDL.LU R8, [R1+0x510] ;  /* 0x0005100001087983 */ /* 0x002ee80000300800 */
        /* <DEDUP_REMOVED lines=47> */
[----:B------:R-:W3:Y:S04]  /*a7f20*/  LDL.LU R160, [R1] ;  /* 0x0000000001a07983 */ /* 0x000ee80000300800 */
[----:B------:R-:W3:Y:S04]  /*a7f30*/  LDL.LU R161, [R1+0x4] ;  /* 0x0000040001a17983 */ /* 0x000ee80000300800 */
[----:B------:R-:W3:Y:S04]  /*a7f40*/  LDL.LU R162, [R1+0x8] ;  /* 0x0000080001a27983 */ /* 0x000ee80000300800 */
[----:B------:R-:W3:Y:S01]  /*a7f50*/  LDL.LU R163, [R1+0xc] ;  /* 0x00000c0001a37983 */ /* 0x000ee20000300800 */
[C---:B--2---:R-:W-:Y:S11]  /*a7f60*/  HMMA.1688.F32.TF32 R92, R232.reuse, R98, R92 ;  /* 0x00000062e85c723c */ /* 0x044ff6000008105c */
[----:B------:R-:W-:Y:S11]  /*a7f70*/  @!UPT UIADD3 URZ, URZ, URZ, URZ ;  /* 0x0000003f3f3ff290 */ /* 0x000ff6000fffe03f */
[----:B------:R-:W-:Y:S01]  /*a7f80*/  @!UPT UIADD3 URZ, URZ, URZ, URZ ;  /* 0x0000003f3f3ff290 */ /* 0x000fe2000fffe03f */
[----:B------:R-:W-:Y:S04]  /*a7f90*/  STL.64 [R1+0x5c0], R92 ;  /* 0x0005c05c01007387 */ /* 0x000fe80000100a00 */
[----:B------:R1:W-:Y:S04]  /*a7fa0*/  STL.64 [R1+0x5c8], R94 ;  /* 0x0005c85e01007387 */ /* 0x0003e80000100a00 */
[----:B-1----:R-:W2:Y:S02]  /*a7fb0*/  LDL.LU.64 R94, [R1+0x4730] ;  /* 0x00473000015e7983 */ /* 0x002ea40000300a00 */
[C---:B--2---:R-:W-:Y:S11]  /*a7fc0*/  HMMA.1688.F32.TF32 R88, R232.reuse, R94, R88 ;  /* 0x0000005ee858723c */ /* 0x044ff60000081058 */
[----:B------:R-:W-:Y:S11]  /*a7fd0*/  @!UPT UIADD3 URZ, URZ, URZ, URZ ;  /* 0x0000003f3f3ff290 */ /* 0x000ff6000fffe03f */
[----:B------:R-:W-:Y:S01]  /*a7fe0*/  @!UPT UIADD3 URZ, URZ, URZ, URZ ;  /* 0x0000003f3f3ff290 */ /* 0x000fe2000fffe03f */
[----:B------:R-:W-:Y:S04]  /*a7ff0*/  STL.64 [R1+0x5b0], R88 ;  /* 0x0005b05801007387 */ /* 0x000fe80000100a00 */
[----:B------:R1:W-:Y:S04]  /*a8000*/  STL.64 [R1+0x5b8], R90 ;  /* 0x0005b85a01007387 */ /* 0x0003e80000100a00 */
[----:B-1----:R-:W3:Y:S01]  /*a8010*/  LDL.LU.64 R90, [R1+0x4728] ;  /* 0x00472800015a7983 */ /* 0x002ee20000300a00 */
[C---:B------:R-:W-:Y:S08]  /*a8020*/  HMMA.1688.F32.TF32 R240, R232.reuse, R86, R240 ;  /* 0x00000056e8f0723c */ /* 0x040ff000000810f0 */
[C---:B---3--:R-:W-:Y:S11]  /*a8030*/  HMMA.1688.F32.TF32 R248, R232.reuse, R90, R248 ;  /* 0x0000005ae8f8723c */ /* 0x048ff600000810f8 */
[----:B------:R-:W-:Y:S11]  /*a8040*/  @!UPT UIADD3 URZ, URZ, URZ, URZ ;  /* 0x0000003f3f3ff290 */ /* 0x000ff6000fffe03f */
[----:B------:R-:W-:Y:S01]  /*a8050*/  @!UPT UIADD3 URZ, URZ, URZ, URZ ;  /* 0x0000003f3f3ff290 */ /* 0x000fe2000fffe03f */
        /* <DEDUP_REMOVED lines=14> */
[C---:B----4-:R-:W-:Y:S08]  /*a8140*/  HMMA.1688.F32.TF32 R12, R232.reuse, R66, R20 ;  /* 0x00000042e80c723c */ /* 0x050ff00000081014 */
        /* <DEDUP_REMOVED lines=28> */
[----:B-1----:R-:W-:Y:S03]  /*a8310*/  HMMA.1688.F32.TF32 R12, R232, R158, R204 ;  /* 0x0000009ee80c723c */ /* 0x002fe600000810cc */
[----:B------:R-:W-:Y:S04]  /*a8320*/  LDS R232, [R3+0x1c700] ;  /* 0x01c7000003e87984 */ /* 0x000fe80000000800 */
[----:B------:R-:W-:Y:S01]  /*a8330*/  LDS R234, [R3+0x1e700] ;  /* 0x01e7000003ea7984 */ /* 0x000fe20000000800 */
[C---:B---3--:R-:W-:Y:S03]  /*a8340*/  HMMA.1688.F32.TF32 R16, R236.reuse, R154, R200 ;  /* 0x0000009aec10723c */ /* 0x048fe600000810c8 */
[----:B------:R-:W-:Y:S04]  /*a8350*/  STL.64 [R1+0x4c0], R8 ;  /* 0x0004c00801007387 */ /* 0x000fe80000100a00 */
[----:B------:R1:W-:Y:S04]  /*a8360*/  STL.64 [R1+0x4c8], R10 ;  /* 0x0004c80a01007387 */ /* 0x0003e80000100a00 */
[----:B------:R-:W-:Y:S04]  /*a8370*/  LDS R233, [R4+0x1c700] ;  /* 0x01c7000004e97984 */ /* 0x000fe80000000800 */
[----:B------:R-:W3:Y:S01]  /*a8380*/  LDS R235, [R4+0x1e700] ;  /* 0x01e7000004eb7984 */ /* 0x000ee20000000800 */
[C---:B-1----:R-:W-:Y:S03]  /*a8390*/  HMMA.1688.F32.TF32 R8, R236.reuse, R150, R196 ;  /* 0x00000096ec08723c */ /* 0x042fe600000810c4 */
[----:B------:R-:W-:Y:S04]  /*a83a0*/  STL.64 [R1+0x490], R12 ;  /* 0x0004900c01007387 */ /* 0x000fe80000100a00 */
[----:B------:R1:W-:Y:S04]  /*a83b0*/  STL.64 [R1+0x498], R14 ;  /* 0x0004980e01007387 */ /* 0x0003e80000100a00 */
[----:B------:R-:W-:Y:S04]  /*a83c0*/  STL.64 [R1+0x480], R16 ;  /* 0x0004801001007387 */ /* 0x000fe80000100a00 */
[----:B------:R4:W-:Y:S01]  /*a83d0*/  STL.64 [R1+0x488], R18 ;  /* 0x0004881201007387 */ /* 0x0009e20000100a00 */
[C---:B-1----:R-:W-:Y:S07]  /*a83e0*/  HMMA.1688.F32.TF32 R12, R236.reuse, R146, R192 ;  /* 0x00000092ec0c723c */ /* 0x042fee00000810c0 */
[----:B------:R-:W-:Y:S01]  /*a83f0*/  STL.64 [R1+0x4b0], R8 ;  /* 0x0004b00801007387 */ /* 0x000fe20000100a00 */
[C---:B----4-:R-:W-:Y:S03]  /*a8400*/  HMMA.1688.F32.TF32 R16, R236.reuse, R142, R188 ;  /* 0x0000008eec10723c */ /* 0x050fe600000810bc */
        /* <DEDUP_REMOVED lines=25> */
[----:B------:R2:W-:Y:S02]  /*a85a0*/  STL.64 [R1+0x2a28], R10 ;  /* 0x002a280a01007387 */ /* 0x0005e40000100a00 */
[C---:B--2---:R-:W-:Y:S02]  /*a85b0*/  HMMA.1688.F32.TF32 R8, R236.reuse, R110, R248 ;  /* 0x0000006eec08723c */ /* 0x044fe400000810f8 */
[----:B------:R-:W-:Y:S11]  /*a85c0*/  STL.64 [R1+0x46b8], R114 ;  /* 0x0046b87201007387 */ /* 0x000ff60000100a00 */
[----:B------:R1:W-:Y:S04]  /*a85d0*/  STL.64 [R1+0x2a10], R12 ;  /* 0x002a100c01007387 */ /* 0x0003e80000100a00 */
[----:B------:R2:W-:Y:S04]  /*a85e0*/  STL.64 [R1+0x2a18], R14 ;  /* 0x002a180e01007387 */ /* 0x0005e80000100a00 */
[----:B------:R-:W4:Y:S04]  /*a85f0*/  LDL.LU R160, [R1+0x350] ;  /* 0x0003500001a07983 */ /* 0x000f280000300800 */
[----:B------:R1:W-:Y:S04]  /*a8600*/  STL.64 [R1+0x2a00], R8 ;  /* 0x002a000801007387 */ /* 0x0003e80000100a00 */
[----:B------:R1:W-:Y:S04]  /*a8610*/  STL.64 [R1+0x2a08], R10 ;  /* 0x002a080a01007387 */ /* 0x0003e80000100a00 */
        /* <DEDUP_REMOVED lines=65> */
[----:B--2---:R-:W4:Y:S04]  /*a8a30*/  LDL.LU R14, [R1+0x438] ;  /* 0x00043800010e7983 */ /* 0x004f280000300800 */
        /* <DEDUP_REMOVED lines=43> */
[C---:B------:R-:W-:Y:S08]  /*a8cf0*/  HMMA.1688.F32.TF32 R120, R236.reuse, R102, R240 ;  /* 0x00000066ec78723c */ /* 0x040ff000000810f0 */
[C---:B----4-:R-:W-:Y:S07]  /*a8d00*/  HMMA.1688.F32.TF32 R116, R236.reuse, R98, R244 ;  /* 0x00000062ec74723c */ /* 0x050fee00000810f4 */
[----:B------:R-:W-:Y:S04]  /*a8d10*/  STL.64 [R1+0x29f0], R112 ;  /* 0x0029f07001007387 */ /* 0x000fe80000100a00 */
[----:B------:R1:W-:Y:S02]  /*a8d20*/  STL.64 [R1+0x29f8], R114 ;  /* 0x0029f87201007387 */ /* 0x0003e40000100a00 */
[C---:B-1----:R-:W-:Y:S08]  /*a8d30*/  HMMA.1688.F32.TF32 R112, R236.reuse, R94, R8 ;  /* 0x0000005eec70723c */ /* 0x042ff00000081008 */
[C---:B------:R-:W-:Y:S01]  /*a8d40*/  HMMA.1688.F32.TF32 R8, R236.reuse, R90, R12 ;  /* 0x0000005aec08723c */ /* 0x040fe2000008100c */
        /* <DEDUP_REMOVED lines=45> */
[----:B-1----:R-:W-:Y:S07]  /*a9020*/  HMMA.1688.F32.TF32 R8, R236, R158, R188 ;  /* 0x0000009eec08723c */ /* 0x002fee00000810bc */
[----:B------:R-:W-:Y:S04]  /*a9030*/  STL.64 [R1+0x28e0], R16 ;  /* 0x0028e01001007387 */ /* 0x000fe80000100a00 */
[----:B------:R-:W-:Y:S04]  /*a9040*/  STL.64 [R1+0x28e8], R18 ;  /* 0x0028e81201007387 */ /* 0x000fe80000100a00 */
[----:B------:R-:W-:Y:S04]  /*a9050*/  STL.64 [R1+0x28d0], R12 ;  /* 0x0028d00c01007387 */ /* 0x000fe80000100a00 */
[----:B------:R-:W-:Y:S01]  /*a9060*/  STL.64 [R1+0x28d8], R14 ;  /* 0x0028d80e01007387 */ /* 0x000fe20000100a00 */
[----:B------:R-:W-:Y:S01]  /*a9070*/  IMAD.MOV.U32 R24, RZ, RZ, R152 ;  /* 0x000000ffff187224 */ /* 0x000fe200078e0098 */
[----:B------:R-:W-:Y:S01]  /*a9080*/  MOV R26, R252 ;  /* 0x000000fc001a7202 */ /* 0x000fe20000000f00 */
[----:B------:R-:W-:Y:S01]  /*a9090*/  IMAD.MOV.U32 R25, RZ, RZ, R153 ;  /* 0x000000ffff197224 */ /* 0x000fe200078e0099 */
[----:B------:R-:W-:Y:S01]  /*a90a0*/  LDS R239, [R4+0x1e780] ;  /* 0x01e7800004ef7984 */ /* 0x000fe20000000800 */
[----:B------:R-:W-:-:S02]  /*a90b0*/  IMAD.MOV.U32 R27, RZ, RZ, R7 ;  /* 0x000000ffff1b7224 */ /* 0x000fc400078e0007 */
[----:B------:R-:W-:Y:S01]  /*a90c0*/  IMAD.MOV.U32 R20, RZ, RZ, R5 ;  /* 0x000000ffff147224 */ /* 0x000fe200078e0005 */
[----:B------:R-:W-:Y:S04]  /*a90d0*/  LDS R237, [R4+0x1c780] ;  /* 0x01c7800004ed7984 */ /* 0x000fe80000000800 */
[----:B------:R-:W-:Y:S04]  /*a90e0*/  STL.64 [R1+0x120], R8 ;  /* 0x0001200801007387 */ /* 0x000fe80000100a00 */
[----:B------:R1:W-:Y:S01]  /*a90f0*/  STL.64 [R1+0x128], R10 ;  /* 0x0001280a01007387 */ /* 0x0003e20000100a00 */
[----:B------:R-:W-:-:S03]  /*a9100*/  IMAD.MOV.U32 R21, RZ, RZ, R6 ;  /* 0x000000ffff157224 */ /* 0x000fc600078e0006 */
[----:B------:R-:W-:Y:S04]  /*a9110*/  LDS R236, [R3+0x1c780] ;  /* 0x01c7800003ec7984 */ /* 0x000fe80000000800 */
[----:B------:R-:W2:Y:S01]  /*a9120*/  LDS R238, [R3+0x1e780] ;  /* 0x01e7800003ee7984 */ /* 0x000ea20000000800 */
        /* <DEDUP_REMOVED lines=14> */
[----:B-1----:R-:W-:Y:S06]  /*a9210*/  HMMA.1688.F32.TF32 R8, R232, R130, R160 ;  /* 0x00000082e808723c */ /* 0x002fec00000810a0 */
[----:B------:R1:W-:Y:S04]  /*a9220*/  STL.64 [R1+0x2890], R16 ;  /* 0x0028901001007387 */ /* 0x0003e80000100a00 */
[----:B------:R-:W-:Y:S05]  /*a9230*/  STL.64 [R1+0x2898], R18 ;  /* 0x0028981201007387 */ /* 0x000fea0000100a00 */
[----:B------:R-:W-:Y:S04]  /*a9240*/  STL.64 [R1+0x2880], R12 ;  /* 0x0028800c01007387 */ /* 0x000fe80000100a00 */
[----:B------:R-:W-:Y:S04]  /*a9250*/  STL.64 [R1+0x2888], R14 ;  /* 0x0028880e01007387 */ /* 0x000fe80000100a00 */
[----:B------:R-:W3:Y:S04]  /*a9260*/  LDL.LU R152, [R1+0x4710] ;  /* 0x0047100001987983 */ /* 0x000ee80000300800 */
[----:B------:R4:W-:Y:S04]  /*a9270*/  STL.64 [R1+0x2870], R8 ;  /* 0x0028700801007387 */ /* 0x0009e80000100a00 */
[----:B------:R1:W-:Y:S04]  /*a9280*/  STL.64 [R1+0x2878], R10 ;  /* 0x0028780a01007387 */ /* 0x0003e80000100a00 */
[----:B------:R-:W2:Y:S04]  /*a9290*/  LDL.LU R153, [R1+0x470c] ;  /* 0x00470c0001997983 */ /* 0x000ea80000300800 */
[----:B------:R-:W2:Y:S04]  /*a92a0*/  LDL.LU R252, [R1+0x4708] ;  /* 0x0047080001fc7983 */ /* 0x000ea80000300800 */
[----:B------:R-:W2:Y:S01]  /*a92b0*/  LDL.LU R7, [R1+0x4704] ;  /* 0x0047040001077983 */ /* 0x000ea20000300800 */
[----:B-1----:R-:W-:Y:S01]  /*a92c0*/  IMAD.MOV.U32 R16, RZ, RZ, R0 ;  /* 0x000000ffff107224 */ /* 0x002fe200078e0000 */
[----:B------:R-:W-:-:S02]  /*a92d0*/  MOV R17, R2 ;  /* 0x0000000200117202 */ /* 0x000fc40000000f00 */
[----:B------:R-:W3:Y:S04]  /*a92e0*/  LDL.LU R5, [R1+0x4700] ;  /* 0x0047000001057983 */ /* 0x000ee80000300800 */
[----:B------:R-:W3:Y:S04]  /*a92f0*/  LDL.LU R6, [R1+0x46fc] ;  /* 0x0046fc0001067983 */ /* 0x000ee80000300800 */
[----:B------:R-:W3:Y:S04]  /*a9300*/  LDL.LU R0, [R1+0x46f8] ;  /* 0x0046f80001007983 */ /* 0x000ee80000300800 */
[----:B------:R-:W3:Y:S04]  /*a9310*/  LDL.LU R2, [R1+0x46f4] ;  /* 0x0046f40001027983 */ /* 0x000ee80000300800 */
[----:B----4-:R-:W4:Y:S04]  /*a9320*/  LDL.LU R8, [R1+0x1a0] ;  /* 0x0001a00001087983 */ /* 0x010f280000300800 */
[----:B------:R-:W4:Y:S01]  /*a9330*/  LDL.LU R9, [R1+0x1a4] ;  /* 0x0001a40001097983 */ /* 0x000f220000300800 */
[----:B------:R-:W-:-:S02]  /*a9340*/  IMAD.MOV.U32 R22, RZ, RZ, R141 ;  /* 0x000000ffff167224 */ /* 0x000fc400078e008d */
[----:B------:R-:W-:Y:S02]  /*a9350*/  IMAD.MOV.U32 R23, RZ, RZ, R140 ;  /* 0x000000ffff177224 */ /* 0x000fe400078e008c */
[----:B------:R-:W-:Y:S02]  /*a9360*/  IMAD.MOV.U32 R28, RZ, RZ, R137 ;  /* 0x000000ffff1c7224 */ /* 0x000fe400078e0089 */
[----:B------:R-:W-:Y:S02]  /*a9370*/  IMAD.MOV.U32 R29, RZ, RZ, R136 ;  /* 0x000000ffff1d7224 */ /* 0x000fe400078e0088 */
[----:B------:R-:W-:Y:S02]  /*a9380*/  IMAD.MOV.U32 R30, RZ, RZ, R133 ;  /* 0x000000ffff1e7224 */ /* 0x000fe400078e0085 */
[----:B------:R-:W-:Y:S01]  /*a9390*/  IMAD.MOV.U32 R31, RZ, RZ, R132 ;  /* 0x000000ffff1f7224 */ /* 0x000fe200078e0084 */
[----:B------:R-:W-:Y:S01]  /*a93a0*/  BAR.SYNC.DEFER_BLOCKING 0x0 ;  /* 0x0000000000007b1d */ /* 0x000fe20000010000 */
[----:B--2---:R-:W-:-:S05]  /*a93b0*/  IMAD.MOV.U32 R10, RZ, RZ, R7 ;  /* 0x000000ffff0a7224 */ /* 0x004fca00078e0007 */
[----:B------:R-:W2:Y:S01]  /*a93c0*/  LDL.LU R7, [R1+0x46f0] ;  /* 0x0046f00001077983 */ /* 0x000ea20000300800 */
[----:B------:R-:W-:-:S03]  /*a93d0*/  IMAD.MOV.U32 R11, RZ, RZ, R252 ;  /* 0x000000ffff0b7224 */ /* 0x000fc600078e00fc */
[----:B------:R-:W4:Y:S01]  /*a93e0*/  LDL.LU R252, [R1+0x46ec] ;  /* 0x0046ec0001fc7983 */ /* 0x000f220000300800 */
[----:B---3--:R-:W-:Y:S01]  /*a93f0*/  IMAD.MOV.U32 R247, RZ, RZ, R5 ;  /* 0x000000fffff77224 */ /* 0x008fe200078e0005 */
[----:B------:R-:W-:Y:S01]  /*a9400*/  MOV R246, R6 ;  /* 0x0000000600f67202 */ /* 0x000fe20000000f00 */
[----:B------:R-:W-:Y:S02]  /*a9410*/  IMAD.MOV.U32 R245, RZ, RZ, R0 ;  /* 0x000000fffff57224 */ /* 0x000fe400078e0000 */
[----:B------:R-:W-:Y:S02]  /*a9420*/  IMAD.MOV.U32 R244, RZ, RZ, R2 ;  /* 0x000000fffff47224 */ /* 0x000fe400078e0002 */
[----:B------:R-:W3:Y:S04]  /*a9430*/  LDL.LU R2, [R1+0x46e8] ;  /* 0x0046e80001027983 */ /* 0x000ee80000300800 */
[----:B------:R-:W3:Y:S04]  /*a9440*/  LDL.LU R0, [R1+0x46e4] ;  /* 0x0046e40001007983 */ /* 0x000ee80000300800 */
[----:B------:R-:W3:Y:S04]  /*a9450*/  LDL.LU R6, [R1+0x46e0] ;  /* 0x0046e00001067983 */ /* 0x000ee80000300800 */
[----:B------:R-:W3:Y:S01]  /*a9460*/  LDL.LU R5, [R1+0x46dc] ;  /* 0x0046dc0001057983 */ /* 0x000ee20000300800 */
        /* <DEDUP_REMOVED lines=106> */
[----:B-1----:R-:W4:Y:S02]  /*a9b10*/  LDL.LU.64 R118, [R1+0x46c0] ;  /* 0x0046c00001767983 */ /* 0x002f240000300a00 */
[C---:B----4-:R-:W-:Y:S11]  /*a9b20*/  HMMA.1688.F32.TF32 R112, R232.reuse, R118, R112 ;  /* 0x00000076e870723c */ /* 0x050ff60000081070 */
[----:B------:R-:W-:Y:S11]  /*a9b30*/  @!UPT UIADD3 URZ, URZ, URZ, URZ ;  /* 0x0000003f3f3ff290 */ /* 0x000ff6000fffe03f */
[----:B------:R-:W-:Y:S01]  /*a9b40*/  @!UPT UIADD3 URZ, URZ, URZ, URZ ;  /* 0x0000003f3f3ff290 */ /* 0x000fe2000fffe03f */
[----:B------:R-:W-:Y:S04]  /*a9b50*/  STL.64 [R1+0x2840], R112 ;  /* 0x0028407001007387 */ /* 0x000fe80000100a00 */
[----:B------:R1:W-:Y:S04]  /*a9b60*/  STL.64 [R1+0x2848], R114 ;  /* 0x0028487201007387 */ /* 0x0003e80000100a00 */
[----:B-1----:R-:W2:Y:S01]  /*a9b70*/  LDL.LU.64 R114, [R1+0x46b8] ;  /* 0x0046b80001727983 */ /* 0x002ea20000300a00 */
        /* <DEDUP_REMOVED lines=14> */
[C---:B---3--:R-:W-:Y:S08]  /*a9c60*/  HMMA.1688.F32.TF32 R168, R232.reuse, R54, R168 ;  /* 0x00000036e8a8723c */ /* 0x048ff000000810a8 */
[C---:B------:R-:W-:Y:S08]  /*a9c70*/  HMMA.1688.F32.TF32 R164, R232.reuse, R50, R164 ;  /* 0x00000032e8a4723c */ /* 0x040ff000000810a4 */
[C---:B------:R-:W-:Y:S08]  /*a9c80*/  HMMA.1688.F32.TF32 R160, R232.reuse, R46, R160 ;  /* 0x0000002ee8a0723c */ /* 0x040ff000000810a0 */
[C---:B--2---:R-:W-:Y:S11]  /*a9c90*/  HMMA.1688.F32.TF32 R228, R232.reuse, R114, R228 ;  /* 0x00000072e8e4723c */ /* 0x044ff600000810e4 */
[----:B------:R-:W-:Y:S11]  /*a9ca0*/  @!UPT UIADD3 URZ, URZ, URZ, URZ ;  /* 0x0000003f3f3ff290 */ /* 0x000ff6000fffe03f */
[----:B------:R-:W-:Y:S01]  /*a9cb0*/  @!UPT UIADD3 URZ, URZ, URZ, URZ ;  /* 0x0000003f3f3ff290 */ /* 0x000fe2000fffe03f */
        /* <DEDUP_REMOVED lines=70> */
[----:B-1----:R-:W4:Y:S04]  /*aa120*/  LDL.LU.64 R162, [R1+0x45a0] ;  /* 0x0045a00001a27983 */ /* 0x002f280000300a00 */
[----:B------:R-:W4:Y:S01]  /*aa130*/  LDL.LU.64 R160, [R1+0x4598] ;  /* 0x0045980001a07983 */ /* 0x000f220000300a00 */
[----:B------:R-:W-:Y:S01]  /*aa140*/  HMMA.1688.F32.TF32 R4, R232, R42, R4 ;  /* 0x0000002ae804723c */ /* 0x000fe20000081004 */
[----:B------:R-:W-:Y:S01]  /*aa150*/  IMAD.MOV.U32 R251, RZ, RZ, R252 ;  /* 0x000000fffffb7224 */ /* 0x000fe200078e00fc */
[----:B------:R-:W-:Y:S01]  /*aa160*/  MOV R13, R152 ;  /* 0x00000098000d7202 */ /* 0x000fe20000000f00 */
[----:B------:R-:W-:-:S02]  /*aa170*/  IMAD.MOV.U32 R12, RZ, RZ, R153 ;  /* 0x000000ffff0c7224 */ /* 0x000fc400078e0099 */
[----:B------:R-:W-:-:S03]  /*aa180*/  IMAD.MOV.U32 R14, RZ, RZ, R149 ;  /* 0x000000ffff0e7224 */ /* 0x000fc600078e0095 */
[----:B------:R-:W-:Y:S01]  /*aa190*/  HMMA.1688.F32.TF32 R248, R232, R38, R248 ;  /* 0x00000026e8f8723c */ /* 0x000fe200000810f8 */
[----:B------:R-:W-:-:S07]  /*aa1a0*/  IMAD.MOV.U32 R15, RZ, RZ, R148 ;  /* 0x000000ffff0f7224 */ /* 0x000fce00078e0094 */
[----:B------:R-:W-:Y:S07]  /*aa1b0*/  HMMA.1688.F32.TF32 R240, R232, R34, R240 ;  /* 0x00000022e8f0723c */ /* 0x000fee00000810f0 */
[----:B------:R-:W-:Y:S04]  /*aa1c0*/  STL.64 [R1+0x2720], R4 ;  /* 0x0027200401007387 */ /* 0x000fe80000100a00 */
[----:B------:R1:W-:Y:S01]  /*aa1d0*/  STL.64 [R1+0x2728], R6 ;  /* 0x0027280601007387 */ /* 0x0003e20000100a00 */
[----:B------:R-:W-:Y:S08]  /*aa1e0*/  HMMA.1688.F32.TF32 R152, R236, R154, R8 ;  /* 0x0000009aec98723c */ /* 0x000ff00000081008 */
[----:B-1----:R-:W-:Y:S08]  /*aa1f0*/  HMMA.1688.F32.TF32 R4, R232, R158, R244 ;  /* 0x0000009ee804723c */ /* 0x002ff000000810f4 */
[----:B------:R-:W-:Y:S01]  /*aa200*/  HMMA.1688.F32.TF32 R8, R236, R150, R12 ;  /* 0x00000096ec08723c */ /* 0x000fe2000008100c */
[----:B------:R-:W-:Y:S01]  /*aa210*/  IMAD.MOV.U32 R18, RZ, RZ, R145 ;  /* 0x000000ffff127224 */ /* 0x000fe200078e0091 */
[----:B------:R-:W-:Y:S01]  /*aa220*/  STL.64 [R1+0x2710], R248 ;  /* 0x002710f801007387 */ /* 0x000fe20000100a00 */
[----:B------:R-:W-:-:S03]  /*aa230*/  IMAD.MOV.U32 R19, RZ, RZ, R144 ;  /* 0x000000ffff137224 */ /* 0x000fc600078e0090 */
[----:B------:R-:W-:Y:S04]  /*aa240*/  STL.64 [R1+0x2718], R250 ;  /* 0x002718fa01007387 */ /* 0x000fe80000100a00 */
[----:B------:R-:W-:Y:S04]  /*aa250*/  STL.64 [R1+0x2700], R240 ;  /* 0x002700f001007387 */ /* 0x000fe80000100a00 */
[----:B------:R-:W-:Y:S04]  /*aa260*/  STL.64 [R1+0x2708], R242 ;  /* 0x002708f201007387 */ /* 0x000fe80000100a00 */
[----:B------:R-:W-:Y:S01]  /*aa270*/  STL.64 [R1+0x2070], R4 ;  /* 0x0020700401007387 */ /* 0x000fe20000100a00 */
[C---:B------:R-:W-:Y:S03]  /*aa280*/  HMMA.1688.F32.TF32 R12, R236.reuse, R142, R20 ;  /* 0x0000008eec0c723c */ /* 0x040fe60000081014 */
[----:B------:R1:W-:Y:S04]  /*aa290*/  STL.64 [R1+0x2078], R6 ;  /* 0x0020780601007387 */ /* 0x0003e80000100a00 */
[----:B------:R-:W-:Y:S04]  /*aa2a0*/  STL.64 [R1+0x2020], R152 ;  /* 0x0020209801007387 */ /* 0x000fe80000100a00 */
[----:B------:R-:W-:Y:S01]  /*aa2b0*/  STL.64 [R1+0x2028], R154 ;  /* 0x0020289a01007387 */ /* 0x000fe20000100a00 */
[C---:B-1----:R-:W-:Y:S03]  /*aa2c0*/  HMMA.1688.F32.TF32 R4, R236.reuse, R146, R16 ;  /* 0x00000092ec04723c */ /* 0x042fe60000081010 */
[----:B------:R-:W-:Y:S04]  /*aa2d0*/  STL.64 [R1+0x2010], R8 ;  /* 0x0020100801007387 */ /* 0x000fe80000100a00 */
[----:B------:R1:W-:Y:S02]  /*aa2e0*/  STL.64 [R1+0x2018], R10 ;  /* 0x0020180a01007387 */ /* 0x0003e40000100a00 */
[C---:B-1----:R-:W-:Y:S11]  /*aa2f0*/  HMMA.1688.F32.TF32 R8, R236.reuse, R138, R24 ;  /* 0x0000008aec08723c */ /* 0x042ff60000081018 */
[----:B------:R-:W-:Y:S03]  /*aa300*/  @!UPT UIADD3 URZ, URZ, URZ, URZ ;  /* 0x0000003f3f3ff290 */ /* 0x000fe6000fffe03f */
[----:B------:R-:W-:Y:S04]  /*aa310*/  STL.64 [R1+0x2000], R4 ;  /* 0x0020000401007387 */ /* 0x000fe80000100a00 */
[----:B------:R1:W-:Y:S04]  /*aa320*/  STL.64 [R1+0x2008], R6 ;  /* 0x0020080601007387 */ /* 0x0003e80000100a00 */
[----:B------:R-:W-:Y:S04]  /*aa330*/  STL.64 [R1+0x1ff0], R12 ;  /* 0x001ff00c01007387 */ /* 0x000fe80000100a00 */
[----:B------:R-:W-:Y:S01]  /*aa340*/  STL.64 [R1+0x1ff8], R14 ;  /* 0x001ff80e01007387 */ /* 0x000fe20000100a00 */
[C---:B-1----:R-:W-:Y:S03]  /*aa350*/  HMMA.1688.F32.TF32 R4, R236.reuse, R134, R28 ;  /* 0x00000086ec04723c */ /* 0x042fe6000008101c */
[----:B------:R-:W-:Y:S04]  /*aa360*/  STL.64 [R1+0x1fe0], R8 ;  /* 0x001fe00801007387 */ /* 0x000fe80000100a00 */
[----:B------:R-:W-:Y:S11]  /*aa370*/  STL.64 [R1+0x1fe8], R10 ;  /* 0x001fe80a01007387 */ /* 0x000ff60000100a00 */
[----:B------:R-:W-:Y:S05]  /*aa380*/  @!UPT UIADD3 URZ, URZ, URZ, URZ ;  /* 0x0000003f3f3ff290 */ /* 0x000fea000fffe03f */
[----:B------:R-:W-:Y:S04]  /*aa390*/  STL.64 [R1+0x1fd0], R4 ;  /* 0x001fd00401007387 */ /* 0x000fe80000100a00 */
[----:B------:R3:W-:Y:S01]  /*aa3a0*/  STL.64 [R1+0x1fd8], R6 ;  /* 0x001fd80601007387 */ /* 0x0007e20000100a00 */
[C---:B--2---:R-:W-:Y:S08]  /*aa3b0*/  HMMA.1688.F32.TF32 R16, R236.reuse, R110, R180 ;  /* 0x0000006eec10723c */ /* 0x044ff000000810b4 */
[C---:B---3--:R-:W-:Y:S08]  /*aa3c0*/  HMMA.1688.F32.TF32 R4, R236.reuse, R122, R168 ;  /* 0x0000007aec04723c */ /* 0x048ff000000810a8 */
[C---:B----4-:R-:W-:Y:S08]  /*aa3d0*/  HMMA.1688.F32.TF32 R8, R236.reuse, R126, R164 ;  /* 0x0000007eec08723c */ /* 0x050ff000000810a4 */
[C---:B------:R-:W-:Y:S11]  /*aa3e0*/  HMMA.1688.F32.TF32 R12, R236.reuse, R130, R160 ;  /* 0x00000082ec0c723c */ /* 0x040ff600000810a0 */
[----:B------:R-:W-:Y:S11]  /*aa3f0*/  @!UPT UIADD3 URZ, URZ, URZ, URZ ;  /* 0x0000003f3f3ff290 */ /* 0x000ff6000fffe03f */
[----:B------:R-:W-:Y:S01]  /*aa400*/  @!UPT UIADD3 URZ, URZ, URZ, URZ ;  /* 0x0000003f3f3ff290 */ /* 0x000fe2000fffe03f */
[----:B------:R-:W-:Y:S04]  /*aa410*/  STL.64 [R1+0x1fc0], R12 ;  /* 0x001fc00c01007387 */ /* 0x000fe80000100a00 */
[----:B------:R1:W-:Y:S04]  /*aa420*/  STL.64 [R1+0x1fc8], R14 ;  /* 0x001fc80e01007387 */ /* 0x0003e80000100a00 */
[----:B------:R-:W2:Y:S04]  /*aa430*/  LDL.LU R252, [R1+0x3444] ;  /* 0x0034440001fc7983 */ /* 0x000ea80000300800 */
[----:B------:R-:W-:Y:S01]  /*aa440*/  STL.64 [R1+0x1230], R8 ;  /* 0x0012300801007387 */ /* 0x000fe20000100a00 */
[C---:B-1----:R-:W-:Y:S03]  /*aa450*/  HMMA.1688.F32.TF32 R12, R236.reuse, R118, R172 ;  /* 0x00000076ec0c723c */ /* 0x042fe600000810ac */
[----:B------:R1:W-:Y:S05]  /*aa460*/  STL.64 [R1+0x1238], R10 ;  /* 0x0012380a01007387 */ /* 0x0003ea0000100a00 */
[C---:B-1----:R-:W-:Y:S01]  /*aa470*/  HMMA.1688.F32.TF32 R8, R236.reuse, R114, R176 ;  /* 0x00000072ec08723c */ /* 0x042fe200000810b0 */
[----:B------:R1:W-:Y:S04]  /*aa480*/  STL.64 [R1+0x1fb0], R4 ;  /* 0x001fb00401007387 */ /* 0x0003e80000100a00 */
[----:B------:R-:W-:Y:S04]  /*aa490*/  STL.64 [R1+0x1fb8], R6 ;  /* 0x001fb80601007387 */ /* 0x000fe80000100a00 */
[----:B-1----:R-:W3:Y:S06]  /*aa4a0*/  LDL.LU R4, [R1+0x3430] ;  /* 0x0034300001047983 */ /* 0x002eec0000300800 */
[----:B------:R-:W-:Y:S04]  /*aa4b0*/  STL.64 [R1+0x1fa0], R12 ;  /* 0x001fa00c01007387 */ /* 0x000fe80000100a00 */
[----:B------:R1:W-:Y:S04]  /*aa4c0*/  STL.64 [R1+0x1fa8], R14 ;  /* 0x001fa80e01007387 */ /* 0x0003e80000100a00 */
[----:B------:R-:W-:Y:S04]  /*aa4d0*/  STL.64 [R1+0x1f90], R8 ;  /* 0x001f900801007387 */ /* 0x000fe80000100a00 */
[----:B------:R4:W-:Y:S01]  /*aa4e0*/  STL.64 [R1+0x1f98], R10 ;  /* 0x001f980a01007387 */ /* 0x0009e20000100a00 */
[C---:B-1----:R-:W-:Y:S03]  /*aa4f0*/  HMMA.1688.F32.TF32 R12, R236.reuse, R106, R184 ;  /* 0x0000006aec0c723c */ /* 0x042fe600000810b8 */
[----:B------:R-:W-:Y:S04]  /*aa500*/  STL.64 [R1+0x1f80], R16 ;  /* 0x001f801001007387 */ /* 0x000fe80000100a00 */
[----:B------:R1:W-:Y:S01]  /*aa510*/  STL.64 [R1+0x1f88], R18 ;  /* 0x001f881201007387 */ /* 0x0003e20000100a00 */
[C---:B----4-:R-:W-:Y:S08]  /*aa520*/  HMMA.1688.F32.TF32 R8, R236.reuse, R102, R188 ;  /* 0x00000066ec08723c */ /* 0x050ff000000810bc */
        /* <DEDUP_REMOVED lines=8> */
[C---:B----4-:R-:W-:Y:S03]  /*aa5b0*/  HMMA.1688.F32.TF32 R8, R236.reuse, R90, R200 ;  /* 0x0000005aec08723c */ /* 0x050fe600000810c8 */
[----:B------:R-:W3:Y:S05]  /*aa5c0*/  LDL.LU R6, [R1+0x4240] ;  /* 0x0042400001067983 */ /* 0x000eea0000300800 */
[C---:B-1----:R-:W-:Y:S07]  /*aa5d0*/  HMMA.1688.F32.TF32 R16, R236.reuse, R86, R204 ;  /* 0x00000056ec10723c */ /* 0x042fee00000810cc */
[----:B------:R-:W-:Y:S04]  /*aa5e0*/  STL.64 [R1+0x1f40], R12 ;  /* 0x001f400c01007387 */ /* 0x000fe80000100a00 */
[----:B------:R-:W-:Y:S04]  /*aa5f0*/  STL.64 [R1+0x1f48], R14 ;  /* 0x001f480e01007387 */ /* 0x000fe80000100a00 */
[----:B------:R-:W-:Y:S04]  /*aa600*/  STL.64 [R1+0x1f30], R8 ;  /* 0x001f300801007387 */ /* 0x000fe80000100a00 */
[----:B------:R1:W-:Y:S04]  /*aa610*/  STL.64 [R1+0x1f38], R10 ;  /* 0x001f380a01007387 */ /* 0x0003e80000100a00 */
[----:B------:R-:W-:Y:S04]  /*aa620*/  STL.64 [R1+0x1f20], R16 ;  /* 0x001f201001007387 */ /* 0x000fe80000100a00 */
[----:B------:R-:W-:Y:S04]  /*aa630*/  STL.64 [R1+0x1f28], R18 ;  /* 0x001f281201007387 */ /* 0x000fe80000100a00 */
[----:B------:R-:W3:Y:S01]  /*aa640*/  LDL.LU R7, [R1+0x4238] ;  /* 0x0042380001077983 */ /* 0x000ee20000300800 */
[C---:B-1----:R-:W-:Y:S08]  /*aa650*/  HMMA.1688.F32.TF32 R8, R236.reuse, R82, R208 ;  /* 0x00000052ec08723c */ /* 0x042ff000000810d0 */
[C---:B------:R-:W-:Y:S11]  /*aa660*/  HMMA.1688.F32.TF32 R12, R236.reuse, R78, R212 ;  /* 0x0000004eec0c723c */ /* 0x040ff600000810d4 */
[----:B------:R-:W-:Y:S04]  /*aa670*/  @!UPT UIADD3 URZ, URZ, URZ, URZ ;  /* 0x0000003f3f3ff290 */ /* 0x000fe8000fffe03f */
        /* <DEDUP_REMOVED lines=8> */
[----:B------:R1:W-:Y:S02]  /*aa700*/  STL.64 [R1+0x1ef8], R10 ;  /* 0x001ef80a01007387 */ /* 0x0003e40000100a00 */
[C---:B-1----:R-:W-:Y:S02]  /*aa710*/  HMMA.1688.F32.TF32 R8, R236.reuse, R66, R224 ;  /* 0x00000042ec08723c */ /* 0x042fe400000810e0 */
[----:B------:R-:W-:Y:S04]  /*aa720*/  STL.64 [R1+0x1ee0], R12 ;  /* 0x001ee00c01007387 */ /* 0x000fe80000100a00 */
[----:B------:R-:W-:Y:S11]  /*aa730*/  STL.64 [R1+0x1ee8], R14 ;  /* 0x001ee80e01007387 */ /* 0x000ff60000100a00 */
[----:B------:R-:W-:Y:S06]  /*aa740*/  @!UPT UIADD3 URZ, URZ, URZ, URZ ;  /* 0x0000003f3f3ff290 */ /* 0x000fec000fffe03f */
[----:B------:R-:W-:Y:S04]  /*aa750*/  STL.64 [R1+0x1ed0], R8 ;  /* 0x001ed00801007387 */ /* 0x000fe80000100a00 */
[----:B------:R1:W-:Y:S02]  /*aa760*/  STL.64 [R1+0x1ed8], R10 ;  /* 0x001ed80a01007387 */ /* 0x0003e40000100a00 */
[----:B-1----:R-:W-:Y:S11]  /*aa770*/  HMMA.1688.F32.TF32 R8, R236, R62, R228 ;  /* 0x0000003eec08723c */ /* 0x002ff600000810e4 */
[----:B------:R-:W-:Y:S11]  /*aa780*/  @!UPT UIADD3 URZ, URZ, URZ, URZ ;  /* 0x0000003f3f3ff290 */ /* 0x000ff6000fffe03f */
[----:B------:R-:W-:Y:S01]  /*aa790*/  @!UPT UIADD3 URZ, URZ, URZ, URZ ;  /* 0x0000003f3f3ff290 */ /* 0x000fe2000fffe03f */
[----:B------:R-:W-:Y:S04]  /*aa7a0*/  STL.64 [R1+0x1ec0], R8 ;  /* 0x001ec00801007387 */ /* 0x000fe80000100a00 */
[----:B------:R1:W-:Y:S04]  /*aa7b0*/  STL.64 [R1+0x1ec8], R10 ;  /* 0x001ec80a01007387 */ /* 0x0003e80000100a00 */
[----:B------:R-:W4:Y:S04]  /*aa7c0*/  LDL.LU R20, [R1+0x4230] ;  /* 0x0042300001147983 */ /* 0x000f280000300800 */
[----:B------:R-:W4:Y:S04]  /*aa7d0*/  LDL.LU R13, [R1+0x423c] ;  /* 0x00423c00010d7983 */ /* 0x000f280000300800 */
[----:B-1----:R-:W4:Y:S04]  /*aa7e0*/  LDL.LU R11, [R1+0x4228] ;  /* 0x00422800010b7983 */ /* 0x002f280000300800 */
[----:B------:R-:W4:Y:S04]  /*aa7f0*/  LDL.LU R9, [R1+0x4234] ;  /* 0x0042340001097983 */ /* 0x000f280000300800 */
[----:B--2---:R-:W-:Y:S04]  /*aa800*/  STL [R1+0x44e4], R252 ;  /* 0x0044e4fc01007387 */ /* 0x004fe80000100800 */
[----:B------:R-:W3:Y:S04]  /*aa810*/  LDL.LU R19, [R1+0x4220] ;  /* 0x0042200001137983 */ /* 0x000ee80000300800 */
[----:B------:R-:W3:Y:S04]  /*aa820*/  LDL.LU R18, [R1+0x422c] ;  /* 0x00422c0001127983 */ /* 0x000ee80000300800 */
[----:B------:R-:W3:Y:S04]  /*aa830*/  LDL.LU R17, [R1+0x4218] ;  /* 0x0042180001117983 */ /* 0x000ee80000300800 */
[----:B------:R-:W3:Y:S01]  /*aa840*/  LDL.LU R12, [R1+0x4224] ;  /* 0x00422400010c7983 */ /* 0x000ee20000300800 */
[----:B------:R-:W-:-:S04]  /*aa850*/  IMAD.MOV.U32 R16, RZ, RZ, c[0x0][0x188] ;  /* 0x00006200ff107624 */ /* 0x000fc800078e00ff */
[----:B------:R-:W-:-:S04]  /*aa860*/  IMAD.SHL.U32 R16, R16, 0x40, RZ ;  /* 0x0000004010107824 */ /* 0x000fc800078e00ff */
[----:B------:R-:W-:Y:S01]  /*aa870*/  IMAD.SHL.U32 R16, R16, 0x4, RZ ;  /* 0x0000000410107824 */ /* 0x000fe200078e00ff */
[----:B---3--:R-:W-:-:S04]  /*aa880*/  IADD3 R4, R4, 0x1, RZ ;  /* 0x0000000104047810 */ /* 0x008fc80007ffe0ff */
[----:B------:R-:W-:-:S04]  /*aa890*/  ISETP.GT.AND P1, PT, R4, 0x1, PT ;  /* 0x000000010400780c */ /* 0x000fc80003f24270 */
[----:B------:R-:W-:Y:S02]  /*aa8a0*/  SEL R10, R4, RZ, !P1 ;  /* 0x000000ff040a7207 */ /* 0x000fe40004800000 */
[----:B------:R-:W-:-:S05]  /*aa8b0*/  IADD3 R6, P3, R6, R16, RZ ;  /* 0x0000001006067210 */ /* 0x000fca0007f7e0ff */
[----:B------:R1:W-:Y:S04]  /*aa8c0*/  STL [R1+0x4240], R6 ;  /* 0x0042400601007387 */ /* 0x0003e80000100800 */
[----:B------:R-:W-:Y:S01]  /*aa8d0*/  STL [R1+0x3430], R10 ;  /* 0x0034300a01007387 */ /* 0x000fe20000100800 */
[----:B------:R-:W-:-:S05]  /*aa8e0*/  IMAD.X R7, R7, 0x1, R0, P3 ;  /* 0x0000000107077824 */ /* 0x000fca00018e0600 */
[----:B------:R3:W-:Y:S04]  /*aa8f0*/  STL [R1+0x4238], R7 ;  /* 0x0042380701007387 */ /* 0x0007e80000100800 */
[----:B------:R-:W2:Y:S04]  /*aa900*/  LDL.LU R22, [R1+0x4020] ;  /* 0x0040200001167983 */ /* 0x000ea80000300800 */
[----:B------:R-:W2:Y:S04]  /*aa910*/  LDL.LU R21, [R1+0x4028] ;  /* 0x0040280001157983 */ /* 0x000ea80000300800 */
[----:B------:R-:W2:Y:S04]  /*aa920*/  LDL.LU R15, [R1+0x4018] ;  /* 0x00401800010f7983 */ /* 0x000ea80000300800 */
[----:B------:R-:W2:Y:S01]  /*aa930*/  LDL.LU R8, [R1+0x4024] ;  /* 0x0040240001087983 */ /* 0x000ea20000300800 */
[----:B------:R-:W-:-:S04]  /*aa940*/  MOV R152, 0x3f ;  /* 0x0000003f00987802 */ /* 0x000fc80000000f00 */
[----:B------:R-:W-:-:S04]  /*aa950*/  IADD3 R152, R152, c[0x0][0x180], RZ ;  /* 0x0000600098987a10 */ /* 0x000fc80007ffe0ff */
[----:B------:R-:W-:Y:S01]  /*aa960*/  SHF.R.S32.HI R5, RZ, 0x1f, R152 ;  /* 0x0000001fff057819 */ /* 0x000fe20000011498 */
[----:B------:R-:W-:-:S03]  /*aa970*/  IMAD.MOV.U32 R153, RZ, RZ, c[0x0][0x180] ;  /* 0x00006000ff997624 */ /* 0x000fc600078e00ff */
[----:B------:R-:W-:Y:S02]  /*aa980*/  LEA.HI R5, R5, R152, RZ, 0x6 ;  /* 0x0000009805057211 */ /* 0x000fe400078f30ff */
[----:B------:R-:W1:Y:S01]  /*aa990*/  S2R R152, SR_TID.X ;  /* 0x0000000000987919 */ /* 0x000e620000002100 */
[----:B------:R-:W-:Y:S02]  /*aa9a0*/  IADD3 R3, R153, -0x80, RZ ;  /* 0xffffff8099037810 */ /* 0x000fe40007ffe0ff */
[----:B------:R-:W-:-:S03]  /*aa9b0*/  SHF.R.S32.HI R5, RZ, 0x6, R5 ;  /* 0x00000006ff057819 */ /* 0x000fc60000011405 */
[----:B------:R-:W-:Y:S01]  /*aa9c0*/  IMAD R3, R252, -0x40, R3 ;  /* 0xffffffc0fc037824 */ /* 0x000fe200078e0203 */
[----:B------:R-:W-:-:S04]  /*aa9d0*/  IADD3 R5, R5, -0x2, RZ ;  /* 0xfffffffe05057810 */ /* 0x000fc80007ffe0ff */
[----:B------:R-:W-:Y:S02]  /*aa9e0*/  ISETP.GT.AND P0, PT, R3, RZ, PT ;  /* 0x000000ff0300720c */ /* 0x000fe40003f04270 */
[----:B------:R-:W-:Y:S02]  /*aa9f0*/  ISETP.GE.AND P2, PT, R252, R5, PT ;  /* 0x00000005fc00720c */ /* 0x000fe40003f46270 */
[----:B------:R-:W-:-:S04]  /*aaa00*/  SEL R5, RZ, 0x4, !P0 ;  /* 0x00000004ff057807 */ /* 0x000fc80004000000 */
[----:B------:R-:W-:Y:S02]  /*aaa10*/  SEL R5, R5, RZ, !P2 ;  /* 0x000000ff05057207 */ /* 0x000fe40005000000 */
[----:B-1----:R-:W-:Y:S02]  /*aaa20*/  LOP3.LUT R153, R152, 0x7f, RZ, 0xc0, !PT ;  /* 0x0000007f98997812 */ /* 0x002fe400078ec0ff */
[----:B------:R-:W-:-:S03]  /*aaa30*/  ISETP.NE.U32.AND P0, PT, R5, RZ, PT ;  /* 0x000000ff0500720c */ /* 0x000fc60003f05070 */
[----:B------:R-:W-:-:S05]  /*aaa40*/  IMAD.SHL.U32 R14, R153, 0x4, RZ ;  /* 0x00000004990e7824 */ /* 0x000fca00078e00ff */
[----:B------:R-:W-:-:S05]  /*aaa50*/  LEA R4, R10, R14, 0x11 ;  /* 0x0000000e0a047211 */ /* 0x000fca00078e88ff */
[----:B------:R-:W-:Y:S01]  /*aaa60*/  @!PT LDS RZ, [RZ] ;  /* 0x00000000fffff984 */ /* 0x000fe20000000800 */
[----:B------:R-:W-:Y:S01]  /*aaa70*/  @!PT LDS RZ, [RZ] ;  /* 0x00000000fffff984 */ /* 0x000fe20000000800 */
[----:B------:R-:W-:Y:S01]  /*aaa80*/  @!PT LDS RZ, [RZ] ;  /* 0x00000000fffff984 */ /* 0x000fe20000000800 */
[----:B------:R1:W-:Y:S01]  /*aaa90*/  LDGSTS.E [R4], [R6.64], P0 ;  /* 0x0000000006047fae */ /* 0x0003e20008121844 */
[----:B----4-:R-:W-:-:S05]  /*aaaa0*/  IADD3 R13, P1, R13, R16, RZ ;  /* 0x000000100d0d7210 */ /* 0x010fca0007f3e0ff */
[----:B------:R-:W-:Y:S01]  /*aaab0*/  IMAD.X R20, R20, 0x1, R0, P1 ;  /* 0x0000000114147824 */ /* 0x000fe200008e0600 */
[----:B------:R-:W-:Y:S01]  /*aaac0*/  IADD3 R9, P3, R9, R16, RZ ;  /* 0x0000001009097210 */ /* 0x000fe20007f7e0ff */
[----:B------:R-:W-:Y:S01]  /*aaad0*/  STL [R1+0x423c], R13 ;  /* 0x00423c0d01007387 */ /* 0x000fe20000100800 */
[----:B-1----:R-:W-:-:S03]  /*aaae0*/  IMAD.MOV.U32 R6, RZ, RZ, R13 ;  /* 0x000000ffff067224 */ /* 0x002fc600078e000d */
[----:B------:R-:W-:Y:S01]  /*aaaf0*/  IMAD.X R11, R11, 0x1, R0, P3 ;  /* 0x000000010b0b7824 */ /* 0x000fe200018e0600 */
[----:B------:R1:W-:Y:S01]  /*aab00*/  STL [R1+0x4230], R20 ;  /* 0x0042301401007387 */ /* 0x0003e20000100800 */
[----:B---3--:R-:W-:-:S03]  /*aab10*/  IMAD.MOV.U32 R7, RZ, RZ, R20 ;  /* 0x000000ffff077224 */ /* 0x008fc600078e0014 */
[----:B------:R-:W-:Y:S04]  /*aab20*/  STL [R1+0x4234], R9 ;  /* 0x0042340901007387 */ /* 0x000fe80000100800 */
[----:B------:R3:W-:Y:S04]  /*aab30*/  STL [R1+0x4228], R11 ;  /* 0x0042280b01007387 */ /* 0x0007e80000100800 */
[----:B-1----:R-:W4:Y:S04]  /*aab40*/  LDL.LU R20, [R1+0x4010] ;  /* 0x0040100001147983 */ /* 0x002f280000300800 */
[----:B------:R1:W-:Y:S04]  /*aab50*/  LDGSTS.E [R4+0x200], [R6.64], P0 ;  /* 0x0020000006047fae */ /* 0x0003e80008121844 */
[----:B------:R-:W4:Y:S01]  /*aab60*/  LDL.LU R13, [R1+0x401c] ;  /* 0x00401c00010d7983 */ /* 0x000f220000300800 */
[----:B------:R-:W-:Y:S01]  /*aab70*/  IADD3 R18, P3, R18, R16, RZ ;  /* 0x0000001012127210 */ /* 0x000fe20007f7e0ff */
[----:B-1----:R-:W-:-:S02]  /*aab80*/  IMAD.MOV.U32 R7, RZ, RZ, R11 ;  /* 0x000000ffff077224 */ /* 0x002fc400078e000b */
[----:B------:R-:W-:Y:S01]  /*aab90*/  IMAD.MOV.U32 R6, RZ, RZ, R9 ;  /* 0x000000ffff067224 */ /* 0x000fe200078e0009 */
[----:B---3--:R-:W3:Y:S04]  /*aaba0*/  LDL.LU R11, [R1+0x4210] ;  /* 0x00421000010b7983 */ /* 0x008ee80000300800 */
[----:B------:R-:W3:Y:S01]  /*aabb0*/  LDL.LU R9, [R1+0x421c] ;  /* 0x00421c0001097983 */ /* 0x000ee20000300800 */
[----:B------:R-:W-:Y:S02]  /*aabc0*/  IADD3 R12, P4, R12, R16, RZ ;  /* 0x000000100c0c7210 */ /* 0x000fe40007f9e0ff */
[----:B------:R-:W-:Y:S01]  /*aabd0*/  IADD3.X R19, R19, R0, RZ, P3, !PT ;  /* 0x0000000013137210 */ /* 0x000fe20001ffe4ff */
[----:B------:R1:W-:Y:S02]  /*aabe0*/  LDGSTS.E [R4+0x400], [R6.64], P0 ;  /* 0x0040000006047fae */ /* 0x0003e40008121844 */
[----:B------:R-:W-:-:S02]  /*aabf0*/  IMAD.X R17, R17, 0x1, R0, P4 ;  /* 0x0000000111117824 */ /* 0x000fc400020e0600 */
[----:B------:R-:W-:Y:S04]  /*aac00*/  STL [R1+0x422c], R18 ;  /* 0x00422c1201007387 */ /* 0x000fe80000100800 */
[----:B------:R1:W-:Y:S02]  /*aac10*/  STL [R1+0x4220], R19 ;  /* 0x0042201301007387 */ /* 0x0003e40000100800 */
[----:B-1----:R-:W-:Y:S02]  /*aac20*/  IMAD.MOV.U32 R6, RZ, RZ, R18 ;  /* 0x000000ffff067224 */ /* 0x002fe400078e0012 */
[----:B------:R-:W-:Y:S01]  /*aac30*/  STL [R1+0x4224], R12 ;  /* 0x0042240c01007387 */ /* 0x000fe20000100800 */
[----:B------:R-:W-:-:S03]  /*aac40*/  IMAD.MOV.U32 R7, RZ, RZ, R19 ;  /* 0x000000ffff077224 */ /* 0x000fc600078e0013 */
[----:B------:R1:W-:Y:S04]  /*aac50*/  STL [R1+0x4218], R17 ;  /* 0x0042181101007387 */ /* 0x0003e80000100800 */
[----:B------:R-:W3:Y:S04]  /*aac60*/  LDL.LU R19, [R1+0x4008] ;  /* 0x0040080001137983 */ /* 0x000ee80000300800 */
[----:B------:R-:W3:Y:S04]  /*aac70*/  LDL.LU R18, [R1+0x4014] ;  /* 0x0040140001127983 */ /* 0x000ee80000300800 */
[----:B------:R1:W-:Y:S01]  /*aac80*/  LDGSTS.E [R4+0x600], [R6.64], P0 ;  /* 0x0060000006047fae */ /* 0x0003e20008121844 */
[----:B------:R-:W-:Y:S01]  /*aac90*/  ISETP.GT.AND P1, PT, R3, 0x4, PT ;  /* 0x000000040300780c */ /* 0x000fe20003f24270 */
[----:B-1----:R-:W-:-:S02]  /*aaca0*/  IMAD.MOV.U32 R7, RZ, RZ, R17 ;  /* 0x000000ffff077224 */ /* 0x002fc400078e0011 */
[----:B------:R-:W-:Y:S01]  /*aacb0*/  IMAD.MOV.U32 R6, RZ, RZ, R12 ;  /* 0x000000ffff067224 */ /* 0x000fe200078e000c */
[----:B------:R-:W3:Y:S04]  /*aacc0*/  LDL.LU R17, [R1+0x4000] ;  /* 0x0040000001117983 */ /* 0x000ee80000300800 */
[----:B------:R-:W3:Y:S01]  /*aacd0*/  LDL.LU R12, [R1+0x400c] ;  /* 0x00400c00010c7983 */ /* 0x000ee20000300800 */
[----:B------:R-:W-:-:S04]  /*aace0*/  SEL R5, RZ, 0x4, !P1 ;  /* 0x00000004ff057807 */ /* 0x000fc80004800000 */
[----:B------:R-:W-:-:S04]  /*aacf0*/  SEL R5, R5, RZ, !P2 ;  /* 0x000000ff05057207 */ /* 0x000fc80005000000 */
[----:B------:R-:W-:Y:S11]  /*aad00*/  ISETP.NE.U32.AND P1, PT, R5, RZ, PT ;  /* 0x000000ff0500720c */ /* 0x000ff60003f25070 */
[----:B------:R-:W-:Y:S02]  /*aad10*/  @!UPT UIADD3 URZ, URZ, URZ, URZ ;  /* 0x0000003f3f3ff290 */ /* 0x000fe4000fffe03f */
[----:B------:R1:W-:Y:S01]  /*aad20*/  LDGSTS.E [R4+0x2000], [R6.64], P1 ;  /* 0x0200000006047fae */ /* 0x0003e20008921844 */
[----:B--2---:R-:W-:-:S05]  /*aad30*/  IADD3 R21, P0, R21, R16, RZ ;  /* 0x0000001015157210 */ /* 0x004fca0007f1e0ff */
[----:B------:R-:W-:Y:S01]  /*aad40*/  IMAD.X R22, R22, 0x1, R0, P0 ;  /* 0x0000000116167824 */ /* 0x000fe200000e0600 */
[----:B------:R-:W-:Y:S01]  /*aad50*/  IADD3 R8, P3, R8, R16, RZ ;  /* 0x0000001008087210 */ /* 0x000fe20007f7e0ff */
[----:B------:R-:W-:Y:S01]  /*aad60*/  STL [R1+0x4028], R21 ;  /* 0x0040281501007387 */ /* 0x000fe20000100800 */
[----:B-1----:R-:W-:Y:S02]  /*aad70*/  IMAD.MOV.U32 R6, RZ, RZ, R21 ;  /* 0x000000ffff067224 */ /* 0x002fe400078e0015 */
[----:B------:R-:W-:Y:S01]  /*aad80*/  IADD3.X R15, R15, R0, RZ, P3, !PT ;  /* 0x000000000f0f7210 */ /* 0x000fe20001ffe4ff */
[----:B------:R-:W-:Y:S01]  /*aad90*/  IMAD.MOV.U32 R7, RZ, RZ, R22 ;  /* 0x000000ffff077224 */ /* 0x000fe200078e0016 */
[----:B------:R1:W-:Y:S04]  /*aada0*/  STL [R1+0x4020], R22 ;  /* 0x0040201601007387 */ /* 0x0003e80000100800 */
[----:B------:R-:W-:Y:S04]  /*aadb0*/  STL [R1+0x4024], R8 ;  /* 0x0040240801007387 */ /* 0x000fe80000100800 */
[----:B------:R2:W-:Y:S04]  /*aadc0*/  STL [R1+0x4018], R15 ;  /* 0x0040180f01007387 */ /* 0x0005e80000100800 */
[----:B-1----:R-:W3:Y:S04]  /*aadd0*/  LDL.LU R22, [R1+0x3ff8] ;  /* 0x003ff80001167983 */ /* 0x002ee80000300800 */
[----:B------:R1:W-:Y:S04]  /*aade0*/  LDGSTS.E [R4+0x2200], [R6.64], P1 ;  /* 0x0220000006047fae */ /* 0x0003e80008921844 */
[----:B------:R-:W3:Y:S01]  /*aadf0*/  LDL.LU R21, [R1+0x4004] ;  /* 0x0040040001157983 */ /* 0x000ee20000300800 */
[----:B-1----:R-:W-:-:S02]  /*aae00*/  IMAD.MOV.U32 R7, RZ, RZ, R15 ;  /* 0x000000ffff077224 */ /* 0x002fc400078e000f */
[----:B------:R-:W-:Y:S01]  /*aae10*/  IMAD.MOV.U32 R6, RZ, RZ, R8 ;  /* 0x000000ffff067224 */ /* 0x000fe200078e0008 */
[----:B--2---:R-:W3:Y:S04]  /*aae20*/  LDL.LU R15, [R1+0x4208] ;  /* 0x00420800010f7983 */ /* 0x004ee80000300800 */
[----:B------:R-:W3:Y:S01]  /*aae30*/  LDL.LU R8, [R1+0x4214] ;  /* 0x0042140001087983 */ /* 0x000ee20000300800 */
[----:B------:R-:W-:-:S03]  /*aae40*/  ISETP.GT.AND P0, PT, R3, 0x8, PT ;  /* 0x000000080300780c */ /* 0x000fc60003f04270 */
[----:B------:R1:W-:Y:S01]  /*aae50*/  LDGSTS.E [R4+0x2400], [R6.64], P1 ;  /* 0x0240000006047fae */ /* 0x0003e20008921844 */
[----:B------:R-:W-:-:S04]  /*aae60*/  SEL R5, RZ, 0x4, !P0 ;  /* 0x00000004ff057807 */ /* 0x000fc80004000000 */
[----:B------:R-:W-:-:S04]  /*aae70*/  SEL R5, R5, RZ, !P2 ;  /* 0x000000ff05057207 */ /* 0x000fc80005000000 */
[----:B------:R-:W-:Y:S02]  /*aae80*/  ISETP.NE.U32.AND P0, PT, R5, RZ, PT ;  /* 0x000000ff0500720c */ /* 0x000fe40003f05070 */
[----:B----4-:R-:W-:-:S05]  /*aae90*/  IADD3 R13, P3, R13, R16, RZ ;  /* 0x000000100d0d7210 */ /* 0x010fca0007f7e0ff */
[----:B------:R-:W-:Y:S01]  /*aaea0*/  IMAD.X R20, R20, 0x1, R0, P3 ;  /* 0x0000000114147824 */ /* 0x000fe200018e0600 */
[----:B-1----:R-:W-:Y:S01]  /*aaeb0*/  MOV R6, R13 ;  /* 0x0000000d00067202 */ /* 0x002fe20000000f00 */
[----:B------:R-:W-:Y:S02]  /*aaec0*/  STL [R1+0x401c], R13 ;  /* 0x00401c0d01007387 */ /* 0x000fe40000100800 */
[----:B------:R-:W-:Y:S01]  /*aaed0*/  IMAD.MOV.U32 R7, RZ, RZ, R20 ;  /* 0x000000ffff077224 */ /* 0x000fe200078e0014 */
[----:B---3--:R-:W-:Y:S01]  /*aaee0*/  IADD3 R9, P4, R9, R16, RZ ;  /* 0x0000001009097210 */ /* 0x008fe20007f9e0ff */
[----:B------:R1:W-:Y:S04]  /*aaef0*/  STL [R1+0x4010], R20 ;  /* 0x0040101401007387 */ /* 0x0003e80000100800 */
[----:B------:R-:W-:Y:S01]  /*aaf00*/  IMAD.X R11, R11, 0x1, R0, P4 ;  /* 0x000000010b0b7824 */ /* 0x000fe200020e0600 */
[----:B------:R-:W-:Y:S04]  /*aaf10*/  STL [R1+0x421c], R9 ;  /* 0x00421c0901007387 */ /* 0x000fe80000100800 */
[----:B------:R3:W-:Y:S04]  /*aaf20*/  STL [R1+0x4210], R11 ;  /* 0x0042100b01007387 */ /* 0x0007e80000100800 */
[----:B------:R4:W-:Y:S04]  /*aaf30*/  LDGSTS.E [R4+0x2600], [R6.64], P1 ;  /* 0x0260000006047fae */ /* 0x0009e80008921844 */
[----:B-1----:R-:W2:Y:S04]  /*aaf40*/  LDL.LU R20, [R1+0x3ff0] ;  /* 0x003ff00001147983 */ /* 0x002ea80000300800 */
[----:B------:R-:W2:Y:S01]  /*aaf50*/  LDL.LU R13, [R1+0x3ffc] ;  /* 0x003ffc00010d7983 */ /* 0x000ea20000300800 */
[----:B----4-:R-:W-:-:S02]  /*aaf60*/  IMAD.MOV.U32 R7, RZ, RZ, R11 ;  /* 0x000000ffff077224 */ /* 0x010fc400078e000b */
[----:B------:R-:W-:Y:S01]  /*aaf70*/  IMAD.MOV.U32 R6, RZ, RZ, R9 ;  /* 0x000000ffff067224 */ /* 0x000fe200078e0009 */
[----:B---3--:R-:W3:Y:S01]  /*aaf80*/  LDL.LU R11, [R1+0x3fe8] ;  /* 0x003fe800010b7983 */ /* 0x008ee20000300800 */
[----:B------:R-:W-:-:S03]  /*aaf90*/  IADD3 R18, P1, R18, R16, RZ ;  /* 0x0000001012127210 */ /* 0x000fc60007f3e0ff */
[----:B------:R-:W4:Y:S02]  /*aafa0*/  LDL.LU R9, [R1+0x3ff4] ;  /* 0x003ff40001097983 */ /* 0x000f240000300800 */
[----:B------:R-:W-:Y:S02]  /*aafb0*/  IMAD.X R19, R19, 0x1, R0, P1 ;  /* 0x0000000113137824 */ /* 0x000fe400008e0600 */
[----:B------:R1:W-:Y:S04]  /*aafc0*/  LDGSTS.E [R4+0x4000], [R6.64], P0 ;  /* 0x0400000006047fae */ /* 0x0003e80008121844 */
[----:B------:R-:W-:Y:S01]  /*aafd0*/  STL [R1+0x4014], R18 ;  /* 0x0040141201007387 */ /* 0x000fe20000100800 */
[----:B------:R-:W-:Y:S01]  /*aafe0*/  IADD3 R12, P3, R12, R16, RZ ;  /* 0x000000100c0c7210 */ /* 0x000fe20007f7e0ff */
[----:B-1----:R-:W-:Y:S01]  /*aaff0*/  IMAD.MOV.U32 R6, RZ, RZ, R18 ;  /* 0x000000ffff067224 */ /* 0x002fe200078e0012 */
[----:B------:R-:W-:-:S03]  /*ab000*/  MOV R7, R19 ;  /* 0x0000001300077202 */ /* 0x000fc60000000f00 */
[----:B------:R-:W-:Y:S01]  /*ab010*/  IMAD.X R17, R17, 0x1, R0, P3 ;  /* 0x0000000111117824 */ /* 0x000fe200018e0600 */
[----:B------:R1:W-:Y:S04]  /*ab020*/  STL [R1+0x4008], R19 ;  /* 0x0040081301007387 */ /* 0x0003e80000100800 */
[----:B------:R-:W-:Y:S04]  /*ab030*/  STL [R1+0x400c], R12 ;  /* 0x00400c0c01007387 */ /* 0x000fe80000100800 */
[----:B------:R1:W-:Y:S04]  /*ab040*/  STL [R1+0x4000], R17 ;  /* 0x0040001101007387 */ /* 0x0003e80000100800 */
[----:B------:R1:W-:Y:S04]  /*ab050*/  LDGSTS.E [R4+0x4200], [R6.64], P0 ;  /* 0x0420000006047fae */ /* 0x0003e80008121844 */
[----:B-1----:R-:W3:Y:S04]  /*ab060*/  LDL.LU R19, [R1+0x3fe0] ;  /* 0x003fe00001137983 */ /* 0x002ee80000300800 */
[----:B------:R-:W3:Y:S01]  /*ab070*/  LDL.LU R18, [R1+0x3fec] ;  /* 0x003fec0001127983 */ /* 0x000ee20000300800 */
[----:B------:R-:W-:-:S02]  /*ab080*/  IMAD.MOV.U32 R7, RZ, RZ, R17 ;  /* 0x000000ffff077224 */ /* 0x000fc400078e0011 */
[----:B------:R-:W-:Y:S01]  /*ab090*/  IMAD.MOV.U32 R6, RZ, RZ, R12 ;  /* 0x000000ffff067224 */ /* 0x000fe200078e000c */
[----:B------:R-:W3:Y:S04]  /*ab0a0*/  LDL.LU R17, [R1+0x4200] ;  /* 0x0042000001117983 */ /* 0x000ee80000300800 */
[----:B------:R-:W3:Y:S04]  /*ab0b0*/  LDL.LU R12, [R1+0x420c] ;  /* 0x00420c00010c7983 */ /* 0x000ee80000300800 */
[----:B------:R1:W-:Y:S01]  /*ab0c0*/  LDGSTS.E [R4+0x4400], [R6.64], P0 ;  /* 0x0440000006047fae */ /* 0x0003e20008121844 */
[----:B------:R-:W-:-:S05]  /*ab0d0*/  IADD3 R21, P3, R21, R16, RZ ;  /* 0x0000001015157210 */ /* 0x000fca0007f7e0ff */
[----:B------:R-:W-:Y:S01]  /*ab0e0*/  IMAD.X R22, R22, 0x1, R0, P3 ;  /* 0x0000000116167824 */ /* 0x000fe200018e0600 */
[----:B------:R-:W-:Y:S01]  /*ab0f0*/  STL [R1+0x4004], R21 ;  /* 0x0040041501007387 */ /* 0x000fe20000100800 */
[----:B-1----:R-:W-:Y:S02]  /*ab100*/  IMAD.MOV.U32 R6, RZ, RZ, R21 ;  /* 0x000000ffff067224 */ /* 0x002fe400078e0015 */
[----:B------:R-:W-:Y:S01]  /*ab110*/  IMAD.MOV.U32 R7, RZ, RZ, R22 ;  /* 0x000000ffff077224 */ /* 0x000fe200078e0016 */
[----:B------:R-:W-:Y:S01]  /*ab120*/  IADD3 R8, P4, R8, R16, RZ ;  /* 0x0000001008087210 */ /* 0x000fe20007f9e0ff */
[----:B------:R1:W-:Y:S04]  /*ab130*/  STL [R1+0x3ff8], R22 ;  /* 0x003ff81601007387 */ /* 0x0003e80000100800 */
[----:B------:R-:W-:Y:S01]  /*ab140*/  IMAD.X R15, R15, 0x1, R0, P4 ;  /* 0x000000010f0f7824 */ /* 0x000fe200020e0600 */
[----:B------:R-:W-:Y:S04]  /*ab150*/  STL [R1+0x4214], R8 ;  /* 0x0042140801007387 */ /* 0x000fe80000100800 */
[----:B------:R1:W-:Y:S04]  /*ab160*/  STL [R1+0x4208], R15 ;  /* 0x0042080f01007387 */ /* 0x0003e80000100800 */
[----:B------:R1:W-:Y:S04]  /*ab170*/  LDGSTS.E [R4+0x4600], [R6.64], P0 ;  /* 0x0460000006047fae */ /* 0x0003e80008121844 */
[----:B-1----:R-:W3:Y:S04]  /*ab180*/  LDL.LU R22, [R1+0x3fd8] ;  /* 0x003fd80001167983 */ /* 0x002ee80000300800 */
[----:B------:R-:W3:Y:S01]  /*ab190*/  LDL.LU R21, [R1+0x3fe4] ;  /* 0x003fe40001157983 */ /* 0x000ee20000300800 */
[----:B------:R-:W-:Y:S01]  /*ab1a0*/  IMAD.MOV.U32 R7, RZ, RZ, R15 ;  /* 0x000000ffff077224 */ /* 0x000fe200078e000f */
[----:B------:R-:W-:-:S02]  /*ab1b0*/  MOV R6, R8 ;  /* 0x0000000800067202 */ /* 0x000fc40000000f00 */
[----:B------:R-:W3:Y:S04]  /*ab1c0*/  LDL.LU R15, [R1+0x3fd0] ;  /* 0x003fd000010f7983 */ /* 0x000ee80000300800 */
[----:B------:R-:W3:Y:S01]  /*ab1d0*/  LDL.LU R8, [R1+0x3fdc] ;  /* 0x003fdc0001087983 */ /* 0x000ee20000300800 */
[----:B------:R-:W-:-:S04]  /*ab1e0*/  ISETP.GT.AND P1, PT, R3, 0xc, PT ;  /* 0x0000000c0300780c */ /* 0x000fc80003f24270 */
[----:B------:R-:W-:-:S04]  /*ab1f0*/  SEL R5, RZ, 0x4, !P1 ;  /* 0x00000004ff057807 */ /* 0x000fc80004800000 */
[----:B------:R-:W-:-:S04]  /*ab200*/  SEL R5, R5, RZ, !P2 ;  /* 0x000000ff05057207 */ /* 0x000fc80005000000 */
[----:B------:R-:W-:Y:S11]  /*ab210*/  ISETP.NE.U32.AND P1, PT, R5, RZ, PT ;  /* 0x000000ff0500720c */ /* 0x000ff60003f25070 */
[----:B------:R-:W-:Y:S02]  /*ab220*/  @!UPT UIADD3 URZ, URZ, URZ, URZ ;  /* 0x0000003f3f3ff290 */ /* 0x000fe4000fffe03f */
[----:B------:R1:W-:Y:S01]  /*ab230*/  LDGSTS.E [R4+0x6000], [R6.64], P1 ;  /* 0x0600000006047fae */ /* 0x0003e20008921844 */
[----:B--2---:R-:W-:-:S05]  /*ab240*/  IADD3 R13, P0, R13, R16, RZ ;  /* 0x000000100d0d7210 */ /* 0x004fca0007f1e0ff */
[----:B------:R-:W-:Y:S01]  /*ab250*/  IMAD.X R20, R20, 0x1, R0, P0 ;  /* 0x0000000114147824 */ /* 0x000fe200000e0600 */
[----:B----4-:R-:W-:Y:S01]  /*ab260*/  IADD3 R9, P3, R9, R16, RZ ;  /* 0x0000001009097210 */ /* 0x010fe20007f7e0ff */
[----:B------:R-:W-:Y:S01]  /*ab270*/  STL [R1+0x3ffc], R13 ;  /* 0x003ffc0d01007387 */ /* 0x000fe20000100800 */
[----:B-1----:R-:W-:-:S03]  /*ab280*/  IMAD.MOV.U32 R6, RZ, RZ, R13 ;  /* 0x000000ffff067224 */ /* 0x002fc600078e000d */
[----:B---3--:R-:W-:Y:S01]  /*ab290*/  IMAD.X R11, R11, 0x1, R0, P3 ;  /* 0x000000010b0b7824 */ /* 0x008fe200018e0600 */
[----:B------:R1:W-:Y:S01]  /*ab2a0*/  STL [R1+0x3ff0], R20 ;  /* 0x003ff01401007387 */ /* 0x0003e20000100800 */
[----:B------:R-:W-:-:S03]  /*ab2b0*/  IMAD.MOV.U32 R7, RZ, RZ, R20 ;  /* 0x000000ffff077224 */ /* 0x000fc600078e0014 */
[----:B------:R-:W-:Y:S04]  /*ab2c0*/  STL [R1+0x3ff4], R9 ;  /* 0x003ff40901007387 */ /* 0x000fe80000100800 */
[----:B------:R2:W-:Y:S04]  /*ab2d0*/  STL [R1+0x3fe8], R11 ;  /* 0x003fe80b01007387 */ /* 0x0005e80000100800 */
[----:B-1----:R-:W3:Y:S04]  /*ab2e0*/  LDL.LU R20, [R1+0x3fc8] ;  /* 0x003fc80001147983 */ /* 0x002ee80000300800 */
[----:B------:R1:W-:Y:S04]  /*ab2f0*/  LDGSTS.E [R4+0x6200], [R6.64], P1 ;  /* 0x0620000006047fae */ /* 0x0003e80008921844 */
[----:B------:R-:W4:Y:S01]  /*ab300*/  LDL.LU R13, [R1+0x3fd4] ;  /* 0x003fd400010d7983 */ /* 0x000f220000300800 */
[----:B-1----:R-:W-:Y:S01]  /*ab310*/  MOV R7, R11 ;  /* 0x0000000b00077202 */ /* 0x002fe20000000f00 */
[----:B------:R-:W-:-:S02]  /*ab320*/  IMAD.MOV.U32 R6, RZ, RZ, R9 ;  /* 0x000000ffff067224 */ /* 0x000fc400078e0009 */
[----:B--2---:R-:W2:Y:S04]  /*ab330*/  LDL.LU R11, [R1+0x41f8] ;  /* 0x0041f800010b7983 */ /* 0x004ea80000300800 */
[----:B------:R-:W2:Y:S04]  /*ab340*/  LDL.LU R9, [R1+0x4204] ;  /* 0x0042040001097983 */ /* 0x000ea80000300800 */
[----:B------:R1:W-:Y:S01]  /*ab350*/  LDGSTS.E [R4+0x6400], [R6.64], P1 ;  /* 0x0640000006047fae */ /* 0x0003e20008921844 */
[----:B------:R-:W-:-:S05]  /*ab360*/  IADD3 R18, P3, R18, R16, RZ ;  /* 0x0000001012127210 */ /* 0x000fca0007f7e0ff */
[----:B------:R-:W-:Y:S01]  /*ab370*/  IMAD.X R19, R19, 0x1, R0, P3 ;  /* 0x0000000113137824 */ /* 0x000fe200018e0600 */
[----:B------:R-:W-:Y:S01]  /*ab380*/  IADD3 R12, P4, R12, R16, RZ ;  /* 0x000000100c0c7210 */ /* 0x000fe20007f9e0ff */
[----:B------:R-:W-:Y:S01]  /*ab390*/  STL [R1+0x3fec], R18 ;  /* 0x003fec1201007387 */ /* 0x000fe20000100800 */
[----:B-1----:R-:W-:-:S03]  /*ab3a0*/  IMAD.MOV.U32 R6, RZ, RZ, R18 ;  /* 0x000000ffff067224 */ /* 0x002fc600078e0012 */
[----:B------:R-:W-:Y:S01]  /*ab3b0*/  IMAD.X R17, R17, 0x1, R0, P4 ;  /* 0x0000000111117824 */ /* 0x000fe200020e0600 */
[----:B------:R1:W-:Y:S01]  /*ab3c0*/  STL [R1+0x3fe0], R19 ;  /* 0x003fe01301007387 */ /* 0x0003e20000100800 */
[----:B------:R-:W-:-:S03]  /*ab3d0*/  IMAD.MOV.U32 R7, RZ, RZ, R19 ;  /* 0x000000ffff077224 */ /* 0x000fc600078e0013 */
[----:B------:R-:W-:Y:S04]  /*ab3e0*/  STL [R1+0x420c], R12 ;  /* 0x00420c0c01007387 */ /* 0x000fe80000100800 */
[----:B------:R1:W-:Y:S04]  /*ab3f0*/  STL [R1+0x4200], R17 ;  /* 0x0042001101007387 */ /* 0x0003e80000100800 */
[----:B-1----:R-:W2:Y:S04]  /*ab400*/  LDL.LU R19, [R1+0x3fc0] ;  /* 0x003fc00001137983 */ /* 0x002ea80000300800 */
[----:B------:R1:W-:Y:S04]  /*ab410*/  LDGSTS.E [R4+0x6600], [R6.64], P1 ;  /* 0x0660000006047fae */ /* 0x0003e80008921844 */
[----:B------:R-:W2:Y:S01]  /*ab420*/  LDL.LU R18, [R1+0x3fcc] ;  /* 0x003fcc0001127983 */ /* 0x000ea20000300800 */
[----:B------:R-:W-:Y:S01]  /*ab430*/  ISETP.GT.AND P0, PT, R3, 0x10, PT ;  /* 0x000000100300780c */ /* 0x000fe20003f04270 */
[----:B-1----:R-:W-:-:S02]  /*ab440*/  IMAD.MOV.U32 R7, RZ, RZ, R17 ;  /* 0x000000ffff077224 */ /* 0x002fc400078e0011 */
[----:B------:R-:W-:Y:S01]  /*ab450*/  IMAD.MOV.U32 R6, RZ, RZ, R12 ;  /* 0x000000ffff067224 */ /* 0x000fe200078e000c */
[----:B------:R-:W2:Y:S04]  /*ab460*/  LDL.LU R17, [R1+0x3fb8] ;  /* 0x003fb80001117983 */ /* 0x000ea80000300800 */
[----:B------:R-:W2:Y:S01]  /*ab470*/  LDL.LU R12, [R1+0x3fc4] ;  /* 0x003fc400010c7983 */ /* 0x000ea20000300800 */
[----:B------:R-:W-:-:S04]  /*ab480*/  SEL R5, RZ, 0x4, !P0 ;  /* 0x00000004ff057807 */ /* 0x000fc80004000000 */
[----:B------:R-:W-:-:S04]  /*ab490*/  SEL R5, R5, RZ, !P2 ;  /* 0x000000ff05057207 */ /* 0x000fc80005000000 */
[----:B------:R-:W-:Y:S11]  /*ab4a0*/  ISETP.NE.U32.AND P0, PT, R5, RZ, PT ;  /* 0x000000ff0500720c */ /* 0x000ff60003f05070 */
[----:B------:R-:W-:Y:S02]  /*ab4b0*/  @!UPT UIADD3 URZ, URZ, URZ, URZ ;  /* 0x0000003f3f3ff290 */ /* 0x000fe4000fffe03f */
[----:B------:R1:W-:Y:S01]  /*ab4c0*/  LDGSTS.E [R4+0x8000], [R6.64], P0 ;  /* 0x0800000006047fae */ /* 0x0003e20008121844 */
[----:B------:R-:W-:-:S04]  /*ab4d0*/  IADD3 R21, P1, R21, R16, RZ ;  /* 0x0000001015157210 */ /* 0x000fc80007f3e0ff */
[----:B------:R-:W-:Y:S02]  /*ab4e0*/  IADD3.X R22, R22, R0, RZ, P1, !PT ;  /* 0x0000000016167210 */ /* 0x000fe40000ffe4ff */
        /* <DEDUP_REMOVED lines=9> */
[----:B------:R-:W2:Y:S04]  /*ab580*/  LDL.LU R21, [R1+0x3fbc] ;  /* 0x003fbc0001157983 */ /* 0x000ea80000300800 */
[----:B------:R1:W-:Y:S02]  /*ab590*/  LDGSTS.E [R4+0x8200], [R6.64], P0 ;  /* 0x0820000006047fae */ /* 0x0003e40008121844 */
[----:B-1----:R-:W-:-:S02]  /*ab5a0*/  IMAD.MOV.U32 R7, RZ, RZ, R15 ;  /* 0x000000ffff077224 */ /* 0x002fc400078e000f */
[----:B------:R-:W-:Y:S01]  /*ab5b0*/  IMAD.MOV.U32 R6, RZ, RZ, R8 ;  /* 0x000000ffff067224 */ /* 0x000fe200078e0008 */
[----:B------:R-:W2:Y:S04]  /*ab5c0*/  LDL.LU R15, [R1+0x41f0] ;  /* 0x0041f000010f7983 */ /* 0x000ea80000300800 */
[----:B------:R-:W2:Y:S01]  /*ab5d0*/  LDL.LU R8, [R1+0x41fc] ;  /* 0x0041fc0001087983 */ /* 0x000ea20000300800 */
[----:B------:R-:W-:-:S03]  /*ab5e0*/  ISETP.GT.AND P1, PT, R3, 0x14, PT ;  /* 0x000000140300780c */ /* 0x000fc60003f24270 */
[----:B------:R1:W-:Y:S01]  /*ab5f0*/  LDGSTS.E [R4+0x8400], [R6.64], P0 ;  /* 0x0840000006047fae */ /* 0x0003e20008121844 */
[----:B------:R-:W-:-:S04]  /*ab600*/  SEL R5, RZ, 0x4, !P1 ;  /* 0x00000004ff057807 */ /* 0x000fc80004800000 */
[----:B------:R-:W-:-:S04]  /*ab610*/  SEL R5, R5, RZ, !P2 ;  /* 0x000000ff05057207 */ /* 0x000fc80005000000 */
[----:B------:R-:W-:Y:S02]  /*ab620*/  ISETP.NE.U32.AND P1, PT, R5, RZ, PT ;  /* 0x000000ff0500720c */ /* 0x000fe40003f25070 */
[----:B----4-:R-:W-:-:S05]  /*ab630*/  IADD3 R13, P3, R13, R16, RZ ;  /* 0x000000100d0d7210 */ /* 0x010fca0007f7e0ff */
[----:B---3--:R-:W-:Y:S01]  /*ab640*/  IMAD.X R20, R20, 0x1, R0, P3 ;  /* 0x0000000114147824 */ /* 0x008fe200018e0600 */
[----:B------:R-:W-:Y:S01]  /*ab650*/  STL [R1+0x3fd4], R13 ;  /* 0x003fd40d01007387 */ /* 0x000fe20000100800 */
[----:B-1----:R-:W-:Y:S01]  /*ab660*/  IMAD.MOV.U32 R6, RZ, RZ, R13 ;  /* 0x000000ffff067224 */ /* 0x002fe200078e000d */
[----:B--2---:R-:W-:Y:S01]  /*ab670*/  IADD3 R9, P4, R9, R16, RZ ;  /* 0x0000001009097210 */ /* 0x004fe20007f9e0ff */
[----:B------:R-:W-:-:S03]  /*ab680*/  IMAD.MOV.U32 R7, RZ, RZ, R20 ;  /* 0x000000ffff077224 */ /* 0x000fc600078e0014 */
[----:B------:R-:W-:Y:S01]  /*ab690*/  IADD3.X R11, R11, R0, RZ, P4, !PT ;  /* 0x000000000b0b7210 */ /* 0x000fe200027fe4ff */
[----:B------:R1:W-:Y:S04]  /*ab6a0*/  STL [R1+0x3fc8], R20 ;  /* 0x003fc81401007387 */ /* 0x0003e80000100800 */
[----:B------:R-:W-:Y:S04]  /*ab6b0*/  STL [R1+0x4204], R9 ;  /* 0x0042040901007387 */ /* 0x000fe80000100800 */
[----:B------:R2:W-:Y:S04]  /*ab6c0*/  STL [R1+0x41f8], R11 ;  /* 0x0041f80b01007387 */ /* 0x0005e80000100800 */
[----:B-1----:R-:W3:Y:S04]  /*ab6d0*/  LDL.LU R20, [R1+0x3fa8] ;  /* 0x003fa80001147983 */ /* 0x002ee80000300800 */
[----:B------:R1:W-:Y:S04]  /*ab6e0*/  LDGSTS.E [R4+0x8600], [R6.64], P0 ;  /* 0x0860000006047fae */ /* 0x0003e80008121844 */
[----:B------:R-:W4:Y:S01]  /*ab6f0*/  LDL.LU R13, [R1+0x3fb4] ;  /* 0x003fb400010d7983 */ /* 0x000f220000300800 */
[----:B-1----:R-:W-:-:S02]  /*ab700*/  IMAD.MOV.U32 R7, RZ, RZ, R11 ;  /* 0x000000ffff077224 */ /* 0x002fc400078e000b */
[----:B------:R-:W-:Y:S01]  /*ab710*/  IMAD.MOV.U32 R6, RZ, RZ, R9 ;  /* 0x000000ffff067224 */ /* 0x000fe200078e0009 */
[----:B--2---:R-:W2:Y:S04]  /*ab720*/  LDL.LU R11, [R1+0x3fa0] ;  /* 0x003fa000010b7983 */ /* 0x004ea80000300800 */
[----:B------:R-:W2:Y:S01]  /*ab730*/  LDL.LU R9, [R1+0x3fac] ;  /* 0x003fac0001097983 */ /* 0x000ea20000300800 */
[----:B------:R-:W-:-:S03]  /*ab740*/  IADD3 R18, P0, R18, R16, RZ ;  /* 0x0000001012127210 */ /* 0x000fc60007f1e0ff */
[----:B------:R1:W-:Y:S02]  /*ab750*/  LDGSTS.E [R4+0xa000], [R6.64], P1 ;  /* 0x0a00000006047fae */ /* 0x0003e40008921844 */
[----:B------:R-:W-:Y:S02]  /*ab760*/  IMAD.X R19, R19, 0x1, R0, P0 ;  /* 0x0000000113137824 */ /* 0x000fe400000e0600 */
        /* <DEDUP_REMOVED lines=9> */
[----:B-1----:R-:W2:Y:S04]  /*ab800*/  LDL.LU R19, [R1+0x3f98] ;  /* 0x003f980001137983 */ /* 0x002ea80000300800 */
[----:B------:R-:W2:Y:S01]  /*ab810*/  LDL.LU R18, [R1+0x3fa4] ;  /* 0x003fa40001127983 */ /* 0x000ea20000300800 */
[----:B------:R-:W-:-:S02]  /*ab820*/  IMAD.MOV.U32 R7, RZ, RZ, R17 ;  /* 0x000000ffff077224 */ /* 0x000fc400078e0011 */
[----:B------:R-:W-:Y:S01]  /*ab830*/  IMAD.MOV.U32 R6, RZ, RZ, R12 ;  /* 0x000000ffff067224 */ /* 0x000fe200078e000c */
[----:B------:R-:W2:Y:S04]  /*ab840*/  LDL.LU R17, [R1+0x41e8] ;  /* 0x0041e80001117983 */ /* 0x000ea80000300800 */
[----:B------:R-:W2:Y:S04]  /*ab850*/  LDL.LU R12, [R1+0x41f4] ;  /* 0x0041f400010c7983 */ /* 0x000ea80000300800 */
[----:B------:R1:W-:Y:S01]  /*ab860*/  LDGSTS.E [R4+0xa400], [R6.64], P1 ;  /* 0x0a40000006047fae */ /* 0x0003e20008921844 */
[----:B------:R-:W-:-:S05]  /*ab870*/  IADD3 R21, P3, R21, R16, RZ ;  /* 0x0000001015157210 */ /* 0x000fca0007f7e0ff */
[----:B------:R-:W-:Y:S01]  /*ab880*/  IMAD.X R22, R22, 0x1, R0, P3 ;  /* 0x0000000116167824 */ /* 0x000fe200018e0600 */
[----:B------:R-:W-:Y:S01]  /*ab890*/  STL [R1+0x3fbc], R21 ;  /* 0x003fbc1501007387 */ /* 0x000fe20000100800 */
[----:B-1----:R-:W-:-:S03]  /*ab8a0*/  IMAD.MOV.U32 R6, RZ, RZ, R21 ;  /* 0x000000ffff067224 */ /* 0x002fc600078e0015 */
[----:B------:R-:W-:Y:S01]  /*ab8b0*/  MOV R7, R22 ;  /* 0x0000001600077202 */ /* 0x000fe20000000f00 */
[----:B------:R1:W-:Y:S04]  /*ab8c0*/  STL [R1+0x3fb0], R22 ;  /* 0x003fb01601007387 */ /* 0x0003e80000100800 */
[----:B------:R1:W-:Y:S01]  /*ab8d0*/  LDGSTS.E [R4+0xa600], [R6.64], P1 ;  /* 0x0a60000006047fae */ /* 0x0003e20008921844 */
[----:B------:R-:W-:-:S05]  /*ab8e0*/  IADD3 R8, P4, R8, R16, RZ ;  /* 0x0000001008087210 */ /* 0x000fca0007f9e0ff */
[----:B------:R-:W-:Y:S01]  /*ab8f0*/  IMAD.X R15, R15, 0x1, R0, P4 ;  /* 0x000000010f0f7824 */ /* 0x000fe200020e0600 */
[----:B------:R-:W-:Y:S01]  /*ab900*/  STL [R1+0x41fc], R8 ;  /* 0x0041fc0801007387 */ /* 0x000fe20000100800 */
[----:B-1----:R-:W-:-:S03]  /*ab910*/  IMAD.MOV.U32 R6, RZ, RZ, R8 ;  /* 0x000000ffff067224 */ /* 0x002fc600078e0008 */
[----:B------:R1:W-:Y:S01]  /*ab920*/  STL [R1+0x41f0], R15 ;  /* 0x0041f00f01007387 */ /* 0x0003e20000100800 */
[----:B------:R-:W-:-:S03]  /*ab930*/  IMAD.MOV.U32 R7, RZ, RZ, R15 ;  /* 0x000000ffff077224 */ /* 0x000fc600078e000f */
[----:B------:R-:W2:Y:S04]  /*ab940*/  LDL.LU R22, [R1+0x3f90] ;  /* 0x003f900001167983 */ /* 0x000ea80000300800 */
[----:B------:R-:W2:Y:S04]  /*ab950*/  LDL.LU R21, [R1+0x3f9c] ;  /* 0x003f9c0001157983 */ /* 0x000ea80000300800 */
[----:B-1----:R-:W2:Y:S04]  /*ab960*/  LDL.LU R15, [R1+0x3f88] ;  /* 0x003f8800010f7983 */ /* 0x002ea80000300800 */
[----:B------:R-:W2:Y:S01]  /*ab970*/  LDL.LU R8, [R1+0x3f94] ;  /* 0x003f940001087983 */ /* 0x000ea20000300800 */
[----:B------:R-:W-:-:S04]  /*ab980*/  ISETP.GT.AND P0, PT, R3, 0x18, PT ;  /* 0x000000180300780c */ /* 0x000fc80003f04270 */
[----:B------:R-:W-:-:S04]  /*ab990*/  SEL R5, RZ, 0x4, !P0 ;  /* 0x00000004ff057807 */ /* 0x000fc80004000000 */
[----:B------:R-:W-:-:S04]  /*ab9a0*/  SEL R5, R5, RZ, !P2 ;  /* 0x000000ff05057207 */ /* 0x000fc80005000000 */
[----:B------:R-:W-:Y:S11]  /*ab9b0*/  ISETP.NE.U32.AND P0, PT, R5, RZ, PT ;  /* 0x000000ff0500720c */ /* 0x000ff60003f05070 */
[----:B------:R-:W-:Y:S02]  /*ab9c0*/  @!UPT UIADD3 URZ, URZ, URZ, URZ ;  /* 0x0000003f3f3ff290 */ /* 0x000fe4000fffe03f */
[----:B------:R1:W-:Y:S01]  /*ab9d0*/  LDGSTS.E [R4+0xc000], [R6.64], P0 ;  /* 0x0c00000006047fae */ /* 0x0003e20008121844 */
[----:B----4-:R-:W-:-:S05]  /*ab9e0*/  IADD3 R13, P1, R13, R16, RZ ;  /* 0x000000100d0d7210 */ /* 0x010fca0007f3e0ff */
[----:B---3--:R-:W-:Y:S01]  /*ab9f0*/  IMAD.X R20, R20, 0x1, R0, P1 ;  /* 0x0000000114147824 */ /* 0x008fe200008e0600 */
[----:B------:R-:W-:Y:S01]  /*aba00*/  STL [R1+0x3fb4], R13 ;  /* 0x003fb40d01007387 */ /* 0x000fe20000100800 */
[----:B-1----:R-:W-:Y:S02]  /*aba10*/  IMAD.MOV.U32 R6, RZ, RZ, R13 ;  /* 0x000000ffff067224 */ /* 0x002fe400078e000d */
[----:B------:R-:W-:Y:S01]  /*aba20*/  IMAD.MOV.U32 R7, RZ, RZ, R20 ;  /* 0x000000ffff077224 */ /* 0x000fe200078e0014 */
[----:B--2---:R-:W-:Y:S01]  /*aba30*/  IADD3 R9, P3, R9, R16, RZ ;  /* 0x0000001009097210 */ /* 0x004fe20007f7e0ff */
[----:B------:R1:W-:Y:S04]  /*aba40*/  STL [R1+0x3fa8], R20 ;  /* 0x003fa81401007387 */ /* 0x0003e80000100800 */
[----:B------:R-:W-:Y:S01]  /*aba50*/  IMAD.X R11, R11, 0x1, R0, P3 ;  /* 0x000000010b0b7824 */ /* 0x000fe200018e0600 */
[----:B------:R-:W-:Y:S04]  /*aba60*/  STL [R1+0x3fac], R9 ;  /* 0x003fac0901007387 */ /* 0x000fe80000100800 */
[----:B------:R2:W-:Y:S04]  /*aba70*/  STL [R1+0x3fa0], R11 ;  /* 0x003fa00b01007387 */ /* 0x0005e80000100800 */
[----:B------:R3:W-:Y:S04]  /*aba80*/  LDGSTS.E [R4+0xc200], [R6.64], P0 ;  /* 0x0c20000006047fae */ /* 0x0007e80008121844 */
[----:B-1----:R-:W4:Y:S04]  /*aba90*/  LDL.LU R20, [R1+0x3f80] ;  /* 0x003f800001147983 */ /* 0x002f280000300800 */
[----:B------:R-:W4:Y:S01]  /*abaa0*/  LDL.LU R13, [R1+0x3f8c] ;  /* 0x003f8c00010d7983 */ /* 0x000f220000300800 */
[----:B---3--:R-:W-:Y:S01]  /*abab0*/  IMAD.MOV.U32 R7, RZ, RZ, R11 ;  /* 0x000000ffff077224 */ /* 0x008fe200078e000b */
[----:B------:R-:W-:-:S02]  /*abac0*/  MOV R6, R9 ;  /* 0x0000000900067202 */ /* 0x000fc40000000f00 */
[----:B--2---:R-:W2:Y:S04]  /*abad0*/  LDL.LU R11, [R1+0x41e0] ;  /* 0x0041e000010b7983 */ /* 0x004ea80000300800 */
[----:B------:R-:W3:Y:S04]  /*abae0*/  LDL.LU R9, [R1+0x41ec] ;  /* 0x0041ec0001097983 */ /* 0x000ee80000300800 */
        /* <DEDUP_REMOVED lines=13> */
[----:B------:R1:W-:Y:S01]  /*abbc0*/  LDGSTS.E [R4+0xc600], [R6.64], P0 ;  /* 0x0c60000006047fae */ /* 0x0003e20008121844 */
[----:B------:R-:W-:-:S02]  /*abbd0*/  ISETP.GT.AND P1, PT, R3, 0x1c, PT ;  /* 0x0000001c0300780c */ /* 0x000fc40003f24270 */
[----:B-1----:R-:W-:Y:S01]  /*abbe0*/  MOV R7, R17 ;  /* 0x0000001100077202 */ /* 0x002fe20000000f00 */
        /* <DEDUP_REMOVED lines=30> */
[----:B----4-:R-:W-:-:S04]  /*abdd0*/  IADD3 R13, P3, R13, R16, RZ ;  /* 0x000000100d0d7210 */ /* 0x010fc80007f7e0ff */
[----:B------:R-:W-:Y:S02]  /*abde0*/  IADD3.X R20, R20, R0, RZ, P3, !PT ;  /* 0x0000000014147210 */ /* 0x000fe40001ffe4ff */
[----:B---3--:R-:W-:Y:S01]  /*abdf0*/  IADD3 R9, P4, R9, R16, RZ ;  /* 0x0000001009097210 */ /* 0x008fe20007f9e0ff */
[----:B------:R-:W-:Y:S01]  /*abe00*/  STL [R1+0x3f8c], R13 ;  /* 0x003f8c0d01007387 */ /* 0x000fe20000100800 */
[----:B-1----:R-:W-:-:S03]  /*abe10*/  IMAD.MOV.U32 R6, RZ, RZ, R13 ;  /* 0x000000ffff067224 */ /* 0x002fc600078e000d */
[----:B--2---:R-:W-:Y:S01]  /*abe20*/  IMAD.X R11, R11, 0x1, R0, P4 ;  /* 0x000000010b0b7824 */ /* 0x004fe200020e0600 */
[----:B------:R1:W-:Y:S01]  /*abe30*/  STL [R1+0x3f80], R20 ;  /* 0x003f801401007387 */ /* 0x0003e20000100800 */
[----:B------:R-:W-:-:S03]  /*abe40*/  IMAD.MOV.U32 R7, RZ, RZ, R20 ;  /* 0x000000ffff077224 */ /* 0x000fc600078e0014 */
[----:B------:R-:W-:Y:S04]  /*abe50*/  STL [R1+0x41ec], R9 ;  /* 0x0041ec0901007387 */ /* 0x000fe80000100800 */
[----:B------:R2:W-:Y:S04]  /*abe60*/  STL [R1+0x41e0], R11 ;  /* 0x0041e00b01007387 */ /* 0x0005e80000100800 */
[----:B-1----:R-:W3:Y:S04]  /*abe70*/  LDL.LU R20, [R1+0x3f60] ;  /* 0x003f600001147983 */ /* 0x002ee80000300800 */
[----:B------:R-:W4:Y:S04]  /*abe80*/  LDL.LU R13, [R1+0x3f6c] ;  /* 0x003f6c00010d7983 */ /* 0x000f280000300800 */
[----:B------:R1:W-:Y:S02]  /*abe90*/  LDGSTS.E [R4+0xe600], [R6.64], P1 ;  /* 0x0e60000006047fae */ /* 0x0003e40008921844 */
[----:B-1----:R-:W-:-:S02]  /*abea0*/  IMAD.MOV.U32 R7, RZ, RZ, R11 ;  /* 0x000000ffff077224 */ /* 0x002fc400078e000b */
[----:B------:R-:W-:Y:S01]  /*abeb0*/  IMAD.MOV.U32 R6, RZ, RZ, R9 ;  /* 0x000000ffff067224 */ /* 0x000fe200078e0009 */
[----:B--2---:R-:W2:Y:S04]  /*abec0*/  LDL.LU R11, [R1+0x3f58] ;  /* 0x003f5800010b7983 */ /* 0x004ea80000300800 */
[----:B------:R-:W2:Y:S01]  /*abed0*/  LDL.LU R9, [R1+0x3f64] ;  /* 0x003f640001097983 */ /* 0x000ea20000300800 */
[----:B------:R-:W-:-:S03]  /*abee0*/  IADD3 R18, P1, R18, R16, RZ ;  /* 0x0000001012127210 */ /* 0x000fc60007f3e0ff */
[----:B------:R1:W-:Y:S02]  /*abef0*/  LDGSTS.E [R4+0x10000], [R6.64], P0 ;  /* 0x1000000006047fae */ /* 0x0003e40008121844 */
[----:B------:R-:W-:Y:S02]  /*abf00*/  IMAD.X R19, R19, 0x1, R0, P1 ;  /* 0x0000000113137824 */ /* 0x000fe400008e0600 */
[----:B------:R-:W-:Y:S04]  /*abf10*/  STL [R1+0x3f84], R18 ;  /* 0x003f841201007387 */ /* 0x000fe80000100800 */
[----:B------:R1:W-:Y:S02]  /*abf20*/  STL [R1+0x3f78], R19 ;  /* 0x003f781301007387 */ /* 0x0003e40000100800 */
[----:B-1----:R-:W-:Y:S01]  /*abf30*/  IMAD.MOV.U32 R6, RZ, RZ, R18 ;  /* 0x000000ffff067224 */ /* 0x002fe200078e0012 */
[----:B------:R-:W-:Y:S01]  /*abf40*/  IADD3 R12, P3, R12, R16, RZ ;  /* 0x000000100c0c7210 */ /* 0x000fe20007f7e0ff */
[----:B------:R-:W-:-:S03]  /*abf50*/  IMAD.MOV.U32 R7, RZ, RZ, R19 ;  /* 0x000000ffff077224 */ /* 0x000fc600078e0013 */
[----:B------:R-:W-:Y:S01]  /*abf60*/  IADD3.X R17, R17, R0, RZ, P3, !PT ;  /* 0x0000000011117210 */ /* 0x000fe20001ffe4ff */
[----:B------:R-:W-:Y:S04]  /*abf70*/  STL [R1+0x3f7c], R12 ;  /* 0x003f7c0c01007387 */ /* 0x000fe80000100800 */
[----:B------:R1:W-:Y:S04]  /*abf80*/  STL [R1+0x3f70], R17 ;  /* 0x003f701101007387 */ /* 0x0003e80000100800 */
[----:B------:R1:W-:Y:S04]  /*abf90*/  LDGSTS.E [R4+0x10200], [R6.64], P0 ;  /* 0x1020000006047fae */ /* 0x0003e80008121844 */
[----:B------:R-:W2:Y:S04]  /*abfa0*/  LDL.LU R19, [R1+0x3f50] ;  /* 0x003f500001137983 */ /* 0x000ea80000300800 */
[----:B------:R-:W2:Y:S01]  /*abfb0*/  LDL.LU R18, [R1+0x3f5c] ;  /* 0x003f5c0001127983 */ /* 0x000ea20000300800 */
[----:B-1----:R-:W-:-:S02]  /*abfc0*/  IMAD.MOV.U32 R7, RZ, RZ, R17 ;  /* 0x000000ffff077224 */ /* 0x002fc400078e0011 */
[----:B------:R-:W-:Y:S01]  /*abfd0*/  IMAD.MOV.U32 R6, RZ, RZ, R12 ;  /* 0x000000ffff067224 */ /* 0x000fe200078e000c */
[----:B------:R-:W2:Y:S04]  /*abfe0*/  LDL.LU R17, [R1+0x41d0] ;  /* 0x0041d00001117983 */ /* 0x000ea80000300800 */
[----:B------:R-:W2:Y:S04]  /*abff0*/  LDL.LU R12, [R1+0x41dc] ;  /* 0x0041dc00010c7983 */ /* 0x000ea80000300800 */
[----:B------:R1:W-:Y:S01]  /*ac000*/  LDGSTS.E [R4+0x10400], [R6.64], P0 ;  /* 0x1040000006047fae */ /* 0x0003e20008121844 */
[----:B------:R-:W-:-:S05]  /*ac010*/  IADD3 R21, P3, R21, R16, RZ ;  /* 0x0000001015157210 */ /* 0x000fca0007f7e0ff */
[----:B------:R-:W-:Y:S01]  /*ac020*/  IMAD.X R22, R22, 0x1, R0, P3 ;  /* 0x0000000116167824 */ /* 0x000fe200018e0600 */
[----:B-1----:R-:W-:Y:S01]  /*ac030*/  MOV R6, R21 ;  /* 0x0000001500067202 */ /* 0x002fe20000000f00 */
[----:B------:R-:W-:Y:S02]  /*ac040*/  STL [R1+0x3f74], R21 ;  /* 0x003f741501007387 */ /* 0x000fe40000100800 */
[----:B------:R-:W-:Y:S01]  /*ac050*/  IMAD.MOV.U32 R7, RZ, RZ, R22 ;  /* 0x000000ffff077224 */ /* 0x000fe200078e0016 */
[----:B------:R-:W-:Y:S01]  /*ac060*/  IADD3 R8, P4, R8, R16, RZ ;  /* 0x0000001008087210 */ /* 0x000fe20007f9e0ff */
[----:B------:R1:W-:Y:S04]  /*ac070*/  STL [R1+0x3f68], R22 ;  /* 0x003f681601007387 */ /* 0x0003e80000100800 */
[----:B------:R-:W-:Y:S01]  /*ac080*/  IMAD.X R15, R15, 0x1, R0, P4 ;  /* 0x000000010f0f7824 */ /* 0x000fe200020e0600 */
        /* <DEDUP_REMOVED lines=18> */
[----:B-1----:R-:W-:-:S03]  /*ac1b0*/  IMAD.MOV.U32 R6, RZ, RZ, R13 ;  /* 0x000000ffff067224 */ /* 0x002fc600078e000d */
[----:B------:R-:W-:Y:S01]  /*ac1c0*/  MOV R7, R20 ;  /* 0x0000001400077202 */ /* 0x000fe20000000f00 */
[----:B------:R1:W-:Y:S04]  /*ac1d0*/  STL [R1+0x3f60], R20 ;  /* 0x003f601401007387 */ /* 0x0003e80000100800 */
[----:B------:R3:W-:Y:S01]  /*ac1e0*/  LDGSTS.E [R4+0x12200], [R6.64], P1 ;  /* 0x1220000006047fae */ /* 0x0007e20008921844 */
[----:B--2---:R-:W-:-:S05]  /*ac1f0*/  IADD3 R9, P3, R9, R16, RZ ;  /* 0x0000001009097210 */ /* 0x004fca0007f7e0ff */
[----:B------:R-:W-:Y:S01]  /*ac200*/  IMAD.X R11, R11, 0x1, R0, P3 ;  /* 0x000000010b0b7824 */ /* 0x000fe200018e0600 */
[----:B------:R-:W-:Y:S01]  /*ac210*/  STL [R1+0x3f64], R9 ;  /* 0x003f640901007387 */ /* 0x000fe20000100800 */
[----:B---3--:R-:W-:-:S03]  /*ac220*/  IMAD.MOV.U32 R6, RZ, RZ, R9 ;  /* 0x000000ffff067224 */ /* 0x008fc600078e0009 */
[----:B------:R2:W-:Y:S01]  /*ac230*/  STL [R1+0x3f58], R11 ;  /* 0x003f580b01007387 */ /* 0x0005e20000100800 */
[----:B------:R-:W-:-:S03]  /*ac240*/  IMAD.MOV.U32 R7, RZ, RZ, R11 ;  /* 0x000000ffff077224 */ /* 0x000fc600078e000b */
[----:B-1----:R-:W3:Y:S04]  /*ac250*/  LDL.LU R20, [R1+0x3f38] ;  /* 0x003f380001147983 */ /* 0x002ee80000300800 */
[----:B------:R-:W4:Y:S04]  /*ac260*/  LDL.LU R13, [R1+0x3f44] ;  /* 0x003f4400010d7983 */ /* 0x000f280000300800 */
        /* <DEDUP_REMOVED lines=16> */
[----:B------:R-:W-:Y:S01]  /*ac370*/  ISETP.GT.AND P0, PT, R3, 0x28, PT ;  /* 0x000000280300780c */ /* 0x000fe20003f04270 */
[----:B-1----:R-:W-:Y:S01]  /*ac380*/  IMAD.MOV.U32 R7, RZ, RZ, R17 ;  /* 0x000000ffff077224 */ /* 0x002fe200078e0011 */
[----:B------:R-:W-:Y:S01]  /*ac390*/  MOV R6, R12 ;  /* 0x0000000c00067202 */ /* 0x000fe20000000f00 */
        /* <DEDUP_REMOVED lines=20> */
[----:B-1----:R-:W-:Y:S01]  /*ac4e0*/  MOV R7, R15 ;  /* 0x0000000f00077202 */ /* 0x002fe20000000f00 */
[----:B------:R-:W-:-:S02]  /*ac4f0*/  IMAD.MOV.U32 R6, RZ, RZ, R8 ;  /* 0x000000ffff067224 */ /* 0x000fc400078e0008 */
        /* <DEDUP_REMOVED lines=9> */
[----:B--2---:R-:W-:Y:S01]  /*ac590*/  IADD3 R9, P4, R9, R16, RZ ;  /* 0x0000001009097210 */ /* 0x004fe20007f9e0ff */
[----:B------:R-:W-:Y:S01]  /*ac5a0*/  STL [R1+0x3f44], R13 ;  /* 0x003f440d01007387 */ /* 0x000fe20000100800 */
[----:B-1----:R-:W-:-:S03]  /*ac5b0*/  IMAD.MOV.U32 R6, RZ, RZ, R13 ;  /* 0x000000ffff067224 */ /* 0x002fc600078e000d */
[----:B------:R-:W-:Y:S01]  /*ac5c0*/  IMAD.X R11, R11, 0x1, R0, P4 ;  /* 0x000000010b0b7824 */ /* 0x000fe200020e0600 */
[----:B------:R1:W-:Y:S01]  /*ac5d0*/  STL [R1+0x3f38], R20 ;  /* 0x003f381401007387 */ /* 0x0003e20000100800 */
[----:B------:R-:W-:-:S03]  /*ac5e0*/  IMAD.MOV.U32 R7, RZ, RZ, R20 ;  /* 0x000000ffff077224 */ /* 0x000fc600078e0014 */
        /* <DEDUP_REMOVED lines=8> */
[----:B------:R-:W2:Y:S04]  /*ac670*/  LDL.LU R9, [R1+0x3f1c] ;  /* 0x003f1c0001097983 */ /* 0x000ea80000300800 */
[----:B------:R1:W-:Y:S01]  /*ac680*/  LDGSTS.E [R4+0x16000], [R6.64], P1 ;  /* 0x1600000006047fae */ /* 0x0003e20008921844 */
[----:B------:R-:W-:-:S04]  /*ac690*/  IADD3 R18, P0, R18, R16, RZ ;  /* 0x0000001012127210 */ /* 0x000fc80007f1e0ff */
[----:B------:R-:W-:Y:S01]  /*ac6a0*/  IADD3.X R19, R19, R0, RZ, P0, !PT ;  /* 0x0000000013137210 */ /* 0x000fe200007fe4ff */
[----:B------:R1:W-:Y:S02]  /*ac6b0*/  STL [R1+0x3f3c], R18 ;  /* 0x003f3c1201007387 */ /* 0x0003e40000100800 */
[----:B-1----:R-:W-:Y:S02]  /*ac6c0*/  IMAD.MOV.U32 R6, RZ, RZ, R18 ;  /* 0x000000ffff067224 */ /* 0x002fe400078e0012 */
[----:B------:R-:W-:Y:S01]  /*ac6d0*/  IMAD.MOV.U32 R7, RZ, RZ, R19 ;  /* 0x000000ffff077224 */ /* 0x000fe200078e0013 */
[----:B------:R-:W-:Y:S04]  /*ac6e0*/  STL [R1+0x3f30], R19 ;  /* 0x003f301301007387 */ /* 0x000fe80000100800 */
[----:B------:R1:W-:Y:S01]  /*ac6f0*/  LDGSTS.E [R4+0x16200], [R6.64], P1 ;  /* 0x1620000006047fae */ /* 0x0003e20008921844 */
[----:B------:R-:W-:-:S05]  /*ac700*/  IADD3 R12, P3, R12, R16, RZ ;  /* 0x000000100c0c7210 */ /* 0x000fca0007f7e0ff */
[----:B------:R-:W-:Y:S01]  /*ac710*/  IMAD.X R17, R17, 0x1, R0, P3 ;  /* 0x0000000111117824 */ /* 0x000fe200018e0600 */
[----:B------:R1:W-:Y:S02]  /*ac720*/  STL [R1+0x3f34], R12 ;  /* 0x003f340c01007387 */ /* 0x0003e40000100800 */
[----:B-1----:R-:W-:Y:S02]  /*ac730*/  IMAD.MOV.U32 R6, RZ, RZ, R12 ;  /* 0x000000ffff067224 */ /* 0x002fe400078e000c */
[----:B------:R1:W-:Y:S04]  /*ac740*/  STL [R1+0x3f28], R17 ;  /* 0x003f281101007387 */ /* 0x0003e80000100800 */
[----:B------:R-:W2:Y:S01]  /*ac750*/  LDL.LU R18, [R1+0x3f08] ;  /* 0x003f080001127983 */ /* 0x000ea20000300800 */
[----:B------:R-:W-:-:S03]  /*ac760*/  IMAD.MOV.U32 R7, RZ, RZ, R17 ;  /* 0x000000ffff077224 */ /* 0x000fc600078e0011 */
[----:B------:R-:W2:Y:S04]  /*ac770*/  LDL.LU R12, [R1+0x3f14] ;  /* 0x003f1400010c7983 */ /* 0x000ea80000300800 */
[----:B------:R-:W2:Y:S04]  /*ac780*/  LDL.LU R19, [R1+0x41b8] ;  /* 0x0041b80001137983 */ /* 0x000ea80000300800 */
[----:B-1----:R-:W2:Y:S04]  /*ac790*/  LDL.LU R17, [R1+0x41c4] ;  /* 0x0041c40001117983 */ /* 0x002ea80000300800 */
[----:B------:R1:W-:Y:S01]  /*ac7a0*/  LDGSTS.E [R4+0x16400], [R6.64], P1 ;  /* 0x1640000006047fae */ /* 0x0003e20008921844 */
[----:B------:R-:W-:-:S05]  /*ac7b0*/  IADD3 R21, P3, R21, R16, RZ ;  /* 0x0000001015157210 */ /* 0x000fca0007f7e0ff */
[----:B------:R-:W-:Y:S01]  /*ac7c0*/  IMAD.X R22, R22, 0x1, R0, P3 ;  /* 0x0000000116167824 */ /* 0x000fe200018e0600 */
[----:B------:R-:W-:Y:S01]  /*ac7d0*/  STL [R1+0x3f2c], R21 ;  /* 0x003f2c1501007387 */ /* 0x000fe20000100800 */
[----:B------:R-:W-:-:S03]  /*ac7e0*/  IADD3 R8, P4, R8, R16, RZ ;  /* 0x0000001008087210 */ /* 0x000fc60007f9e0ff */
[----:B------:R1:W-:Y:S01]  /*ac7f0*/  STL [R1+0x3f20], R22 ;  /* 0x003f201601007387 */ /* 0x0003e20000100800 */
[----:B------:R-:W-:Y:S01]  /*ac800*/  IADD3.X R15, R15, R0, RZ, P4, !PT ;  /* 0x000000000f0f7210 */ /* 0x000fe200027fe4ff */
[----:B-1----:R-:W-:Y:S02]  /*ac810*/  IMAD.MOV.U32 R6, RZ, RZ, R21 ;  /* 0x000000ffff067224 */ /* 0x002fe400078e0015 */
[----:B------:R-:W-:Y:S01]  /*ac820*/  STL [R1+0x41cc], R8 ;  /* 0x0041cc0801007387 */ /* 0x000fe20000100800 */
[----:B------:R-:W-:-:S03]  /*ac830*/  IMAD.MOV.U32 R7, RZ, RZ, R22 ;  /* 0x000000ffff077224 */ /* 0x000fc600078e0016 */
[----:B------:R1:W-:Y:S04]  /*ac840*/  STL [R1+0x41c0], R15 ;  /* 0x0041c00f01007387 */ /* 0x0003e80000100800 */
[----:B------:R-:W2:Y:S04]  /*ac850*/  LDL.LU R22, [R1+0x3f00] ;  /* 0x003f000001167983 */ /* 0x000ea80000300800 */
[----:B------:R-:W2:Y:S04]  /*ac860*/  LDL.LU R21, [R1+0x3f0c] ;  /* 0x003f0c0001157983 */ /* 0x000ea80000300800 */
[----:B------:R1:W-:Y:S02]  /*ac870*/  LDGSTS.E [R4+0x16600], [R6.64], P1 ;  /* 0x1660000006047fae */ /* 0x0003e40008921844 */
[----:B-1----:R-:W-:-:S02]  /*ac880*/  IMAD.MOV.U32 R7, RZ, RZ, R15 ;  /* 0x000000ffff077224 */ /* 0x002fc400078e000f */
        /* <DEDUP_REMOVED lines=11> */
[----:B-1----:R-:W-:Y:S01]  /*ac940*/  MOV R6, R13 ;  /* 0x0000000d00067202 */ /* 0x002fe20000000f00 */
[----:B------:R-:W-:Y:S02]  /*ac950*/  STL [R1+0x3f24], R13 ;  /* 0x003f240d01007387 */ /* 0x000fe40000100800 */
        /* <DEDUP_REMOVED lines=9> */
[----:B---3--:R-:W-:-:S02]  /*ac9f0*/  IMAD.MOV.U32 R7, RZ, RZ, R11 ;  /* 0x000000ffff077224 */ /* 0x008fc400078e000b */
[----:B------:R-:W-:Y:S01]  /*aca00*/  IMAD.MOV.U32 R6, RZ, RZ, R9 ;  /* 0x000000ffff067224 */ /* 0x000fe200078e0009 */
[----:B--2---:R-:W2:Y:S04]  /*aca10*/  LDL.LU R11, [R1+0x41b0] ;  /* 0x0041b000010b7983 */ /* 0x004ea80000300800 */
[----:B------:R-:W3:Y:S04]  /*aca20*/  LDL.LU R9, [R1+0x41bc] ;  /* 0x0041bc0001097983 */ /* 0x000ee80000300800 */
[----:B------:R1:W-:Y:S01]  /*aca30*/  LDGSTS.E [R4+0x18400], [R6.64], P0 ;  /* 0x1840000006047fae */ /* 0x0003e20008121844 */
[----:B------:R-:W-:-:S05]  /*aca40*/  IADD3 R12, P3, R12, R16, RZ ;  /* 0x000000100c0c7210 */ /* 0x000fca0007f7e0ff */
[----:B------:R-:W-:Y:S01]  /*aca50*/  IMAD.X R18, R18, 0x1, R0, P3 ;  /* 0x0000000112127824 */ /* 0x000fe200018e0600 */
[----:B------:R-:W-:Y:S01]  /*aca60*/  IADD3 R17, P4, R17, R16, RZ ;  /* 0x0000001011117210 */ /* 0x000fe20007f9e0ff */
[----:B------:R-:W-:Y:S01]  /*aca70*/  STL [R1+0x3f14], R12 ;  /* 0x003f140c01007387 */ /* 0x000fe20000100800 */
[----:B-1----:R-:W-:Y:S02]  /*aca80*/  IMAD.MOV.U32 R6, RZ, RZ, R12 ;  /* 0x000000ffff067224 */ /* 0x002fe400078e000c */
[----:B------:R-:W-:Y:S01]  /*aca90*/  MOV R7, R18 ;  /* 0x0000001200077202 */ /* 0x000fe20000000f00 */
[----:B------:R-:W-:Y:S01]  /*acaa0*/  IMAD.X R19, R19, 0x1, R0, P4 ;  /* 0x0000000113137824 */ /* 0x000fe200020e0600 */
[----:B------:R1:W-:Y:S04]  /*acab0*/  STL [R1+0x3f08], R18 ;  /* 0x003f081201007387 */ /* 0x0003e80000100800 */
[----:B------:R-:W-:Y:S04]  /*acac0*/  STL [R1+0x41c4], R17 ;  /* 0x0041c41101007387 */ /* 0x000fe80000100800 */
[----:B------:R1:W-:Y:S04]  /*acad0*/  LDGSTS.E [R4+0x18600], [R6.64], P0 ;  /* 0x1860000006047fae */ /* 0x0003e80008121844 */
[----:B-1----:R-:W2:Y:S04]  /*acae0*/  LDL.LU R18, [R1+0x3ef4] ;  /* 0x003ef40001127983 */ /* 0x002ea80000300800 */
[----:B------:R1:W-:Y:S04]  /*acaf0*/  STL [R1+0x41b8], R19 ;  /* 0x0041b81301007387 */ /* 0x0003e80000100800 */
[----:B------:R-:W2:Y:S01]  /*acb00*/  LDL.LU R12, [R1+0x3eec] ;  /* 0x003eec00010c7983 */ /* 0x000ea20000300800 */
[----:B------:R-:W-:Y:S01]  /*acb10*/  IMAD.MOV.U32 R7, RZ, RZ, R19 ;  /* 0x000000ffff077224 */ /* 0x000fe200078e0013 */
[----:B------:R-:W-:Y:S01]  /*acb20*/  ISETP.GT.AND P1, PT, R3, 0x34, PT ;  /* 0x000000340300780c */ /* 0x000fe20003f24270 */
[----:B------:R-:W-:Y:S01]  /*acb30*/  IMAD.MOV.U32 R6, RZ, RZ, R17 ;  /* 0x000000ffff067224 */ /* 0x000fe200078e0011 */
[----:B-1----:R-:W2:Y:S04]  /*acb40*/  LDL.LU R19, [R1+0x3ee8] ;  /* 0x003ee80001137983 */ /* 0x002ea80000300800 */
[----:B------:R-:W2:Y:S01]  /*acb50*/  LDL.LU R17, [R1+0x3ee0] ;  /* 0x003ee00001117983 */ /* 0x000ea20000300800 */
[----:B------:R-:W-:-:S04]  /*acb60*/  SEL R5, RZ, 0x4, !P1 ;  /* 0x00000004ff057807 */ /* 0x000fc80004800000 */
[----:B------:R-:W-:-:S04]  /*acb70*/  SEL R5, R5, RZ, !P2 ;  /* 0x000000ff05057207 */ /* 0x000fc80005000000 */
[----:B------:R-:W-:Y:S11]  /*acb80*/  ISETP.NE.U32.AND P1, PT, R5, RZ, PT ;  /* 0x000000ff0500720c */ /* 0x000ff60003f25070 */
[----:B------:R-:W-:Y:S02]  /*acb90*/  @!UPT UIADD3 URZ, URZ, URZ, URZ ;  /* 0x0000003f3f3ff290 */ /* 0x000fe4000fffe03f */
[----:B------:R1:W-:Y:S01]  /*acba0*/  LDGSTS.E [R4+0x1a000], [R6.64], P1 ;  /* 0x1a00000006047fae */ /* 0x0003e20008921844 */
[----:B------:R-:W-:-:S05]  /*acbb0*/  IADD3 R21, P0, R21, R16, RZ ;  /* 0x0000001015157210 */ /* 0x000fca0007f1e0ff */
[----:B------:R-:W-:Y:S02]  /*acbc0*/  IMAD.X R22, R22, 0x1, R0, P0 ;  /* 0x0000000116167824 */ /* 0x000fe400000e0600 */
[----:B-1----:R-:W-:Y:S02]  /*acbd0*/  IMAD.MOV.U32 R6, RZ, RZ, R21 ;  /* 0x000000ffff067224 */ /* 0x002fe400078e0015 */
[----:B------:R-:W-:Y:S01]  /*acbe0*/  IMAD.MOV.U32 R7, RZ, RZ, R22 ;  /* 0x000000ffff077224 */ /* 0x000fe200078e0016 */
[----:B------:R-:W-:Y:S04]  /*acbf0*/  STL [R1+0x3f0c], R21 ;  /* 0x003f0c1501007387 */ /* 0x000fe80000100800 */
[----:B------:R-:W-:Y:S04]  /*acc00*/  STL [R1+0x3f00], R22 ;  /* 0x003f001601007387 */ /* 0x000fe80000100800 */
[----:B------:R1:W-:Y:S01]  /*acc10*/  LDGSTS.E [R4+0x1a200], [R6.64], P1 ;  /* 0x1a20000006047fae */ /* 0x0003e20008921844 */
[----:B------:R-:W-:-:S05]  /*acc20*/  IADD3 R8, P3, R8, R16, RZ ;  /* 0x0000001008087210 */ /* 0x000fca0007f7e0ff */
[----:B------:R-:W-:Y:S01]  /*acc30*/  IMAD.X R15, R15, 0x1, R0, P3 ;  /* 0x000000010f0f7824 */ /* 0x000fe200018e0600 */
[----:B------:R-:W-:Y:S01]  /*acc40*/  STL [R1+0x3f04], R8 ;  /* 0x003f040801007387 */ /* 0x000fe20000100800 */
[----:B-1----:R-:W-:Y:S02]  /*acc50*/  MOV R6, R8 ;  /* 0x0000000800067202 */ /* 0x002fe40000000f00 */
[----:B------:R-:W-:Y:S01]  /*acc60*/  IMAD.MOV.U32 R7, RZ, RZ, R15 ;  /* 0x000000ffff077224 */ /* 0x000fe200078e000f */
[----:B------:R1:W-:Y:S01]  /*acc70*/  STL [R1+0x3ef8], R15 ;  /* 0x003ef80f01007387 */ /* 0x0003e20000100800 */
[----:B------:R-:W-:-:S03]  /*acc80*/  ISETP.GT.AND P0, PT, R3, 0x38, PT ;  /* 0x000000380300780c */ /* 0x000fc60003f04270 */
[----:B------:R2:W-:Y:S04]  /*acc90*/  LDGSTS.E [R4+0x1a400], [R6.64], P1 ;  /* 0x1a40000006047fae */ /* 0x0005e80008921844 */
[----:B-1----:R-:W2:Y:S04]  /*acca0*/  LDL.LU R15, [R1+0x3ed8] ;  /* 0x003ed800010f7983 */ /* 0x002ea80000300800 */
[----:B------:R-:W2:Y:S01]  /*accb0*/  LDL.LU R8, [R1+0x3ee4] ;  /* 0x003ee40001087983 */ /* 0x000ea20000300800 */
[----:B------:R-:W-:-:S04]  /*accc0*/  SEL R5, RZ, 0x4, !P0 ;  /* 0x00000004ff057807 */ /* 0x000fc80004000000 */
[----:B------:R-:W-:-:S04]  /*accd0*/  SEL R5, R5, RZ, !P2 ;  /* 0x000000ff05057207 */ /* 0x000fc80005000000 */
[----:B------:R-:W-:Y:S02]  /*acce0*/  ISETP.NE.U32.AND P0, PT, R5, RZ, PT ;  /* 0x000000ff0500720c */ /* 0x000fe40003f05070 */
[----:B----4-:R-:W-:-:S05]  /*accf0*/  IADD3 R13, P3, R13, R16, RZ ;  /* 0x000000100d0d7210 */ /* 0x010fca0007f7e0ff */
[--C-:B------:R-:W-:Y:S01]  /*acd00*/  IMAD.X R20, R20, 0x1, R0.reuse, P3 ;  /* 0x0000000114147824 */ /* 0x100fe200018e0600 */
[-C--:B---3--:R-:W-:Y:S01]  /*acd10*/  IADD3 R9, P4, R9, R16.reuse, RZ ;  /* 0x0000001009097210 */ /* 0x088fe20007f9e0ff */
[----:B------:R-:W-:Y:S04]  /*acd20*/  STL [R1+0x3efc], R13 ;  /* 0x003efc0d01007387 */ /* 0x000fe80000100800 */
[----:B--2---:R-:W-:Y:S01]  /*acd30*/  IMAD.X R11, R11, 0x1, R0, P4 ;  /* 0x000000010b0b7824 */ /* 0x004fe200020e0600 */
[----:B------:R1:W-:Y:S01]  /*acd40*/  STL [R1+0x3ef0], R20 ;  /* 0x003ef01401007387 */ /* 0x0003e20000100800 */
[----:B------:R-:W-:Y:S02]  /*acd50*/  IMAD.MOV.U32 R6, RZ, RZ, R13 ;  /* 0x000000ffff067224 */ /* 0x000fe400078e000d */
[----:B------:R-:W-:Y:S01]  /*acd60*/  IMAD.MOV.U32 R7, RZ, RZ, R20 ;  /* 0x000000ffff077224 */ /* 0x000fe200078e0014 */
[----:B------:R-:W-:Y:S04]  /*acd70*/  STL [R1+0x41bc], R9 ;  /* 0x0041bc0901007387 */ /* 0x000fe80000100800 */
[----:B------:R2:W-:Y:S04]  /*acd80*/  STL [R1+0x41b0], R11 ;  /* 0x0041b00b01007387 */ /* 0x0005e80000100800 */
[----:B-1----:R-:W3:Y:S04]  /*acd90*/  LDL.LU R20, [R1+0x41ac] ;  /* 0x0041ac0001147983 */ /* 0x002ee80000300800 */
[----:B------:R-:W4:Y:S04]  /*acda0*/  LDL.LU R13, [R1+0x41b4] ;  /* 0x0041b400010d7983 */ /* 0x000f280000300800 */
[----:B------:R1:W-:Y:S02]  /*acdb0*/  LDGSTS.E [R4+0x1a600], [R6.64], P1 ;  /* 0x1a60000006047fae */ /* 0x0003e40008921844 */
[----:B-1----:R-:W-:Y:S01]  /*acdc0*/  MOV R7, R11 ;  /* 0x0000000b00077202 */ /* 0x002fe20000000f00 */
[----:B------:R-:W-:Y:S01]  /*acdd0*/  IMAD.MOV.U32 R6, RZ, RZ, R9 ;  /* 0x000000ffff067224 */ /* 0x000fe200078e0009 */
[----:B--2---:R-:W2:Y:S01]  /*acde0*/  LDL.LU R11, [R1+0x3ed0] ;  /* 0x003ed000010b7983 */ /* 0x004ea20000300800 */
[----:B------:R-:W-:-:S03]  /*acdf0*/  IADD3 R18, P1, R18, R16, RZ ;  /* 0x0000001012127210 */ /* 0x000fc60007f3e0ff */
[----:B------:R-:W2:Y:S04]  /*ace00*/  LDL.LU R9, [R1+0x3edc] ;  /* 0x003edc0001097983 */ /* 0x000ea80000300800 */
[----:B------:R1:W-:Y:S01]  /*ace10*/  LDGSTS.E [R4+0x1c000], [R6.64], P0 ;  /* 0x1c00000006047fae */ /* 0x0003e20008121844 */
[----:B------:R-:W-:Y:S01]  /*ace20*/  IADD3 R12, P3, R12, R16, RZ ;  /* 0x000000100c0c7210 */ /* 0x000fe20007f7e0ff */
[--C-:B------:R-:W-:Y:S02]  /*ace30*/  IMAD.X R19, R19, 0x1, R0.reuse, P1 ;  /* 0x0000000113137824 */ /* 0x100fe400008e0600 */
[----:B------:R1:W-:Y:S02]  /*ace40*/  STL [R1+0x3ef4], R18 ;  /* 0x003ef41201007387 */ /* 0x0003e40000100800 */
[----:B------:R-:W-:-:S02]  /*ace50*/  IMAD.X R17, R17, 0x1, R0, P3 ;  /* 0x0000000111117824 */ /* 0x000fc400018e0600 */
[----:B-1----:R-:W-:Y:S02]  /*ace60*/  IMAD.MOV.U32 R6, RZ, RZ, R18 ;  /* 0x000000ffff067224 */ /* 0x002fe400078e0012 */
[----:B------:R-:W-:Y:S01]  /*ace70*/  IMAD.MOV.U32 R7, RZ, RZ, R19 ;  /* 0x000000ffff077224 */ /* 0x000fe200078e0013 */
[----:B------:R-:W-:Y:S04]  /*ace80*/  STL [R1+0x3ee8], R19 ;  /* 0x003ee81301007387 */ /* 0x000fe80000100800 */
[----:B------:R1:W-:Y:S04]  /*ace90*/  STL [R1+0x3eec], R12 ;  /* 0x003eec0c01007387 */ /* 0x0003e80000100800 */
[----:B------:R1:W-:Y:S04]  /*acea0*/  STL [R1+0x3ee0], R17 ;  /* 0x003ee01101007387 */ /* 0x0003e80000100800 */
[----:B------:R1:W-:Y:S04]  /*aceb0*/  LDGSTS.E [R4+0x1c200], [R6.64], P0 ;  /* 0x1c20000006047fae */ /* 0x0003e80008121844 */
[----:B------:R-:W2:Y:S01]  /*acec0*/  LDL.LU R18, [R1+0x3ed4] ;  /* 0x003ed40001127983 */ /* 0x000ea20000300800 */
[----:B-1----:R-:W-:-:S03]  /*aced0*/  IMAD.MOV.U32 R6, RZ, RZ, R12 ;  /* 0x000000ffff067224 */ /* 0x002fc600078e000c */
[----:B------:R-:W2:Y:S01]  /*acee0*/  LDL.LU R12, [R1+0x3ecc] ;  /* 0x003ecc00010c7983 */ /* 0x000ea20000300800 */
[----:B------:R-:W-:-:S03]  /*acef0*/  IMAD.MOV.U32 R7, RZ, RZ, R17 ;  /* 0x000000ffff077224 */ /* 0x000fc600078e0011 */
[----:B------:R-:W2:Y:S04]  /*acf00*/  LDL.LU R19, [R1+0x3ec8] ;  /* 0x003ec80001137983 */ /* 0x000ea80000300800 */
[----:B------:R-:W2:Y:S04]  /*acf10*/  LDL.LU R17, [R1+0x3ec4] ;  /* 0x003ec40001117983 */ /* 0x000ea80000300800 */
[----:B------:R1:W-:Y:S01]  /*acf20*/  LDGSTS.E [R4+0x1c400], [R6.64], P0 ;  /* 0x1c40000006047fae */ /* 0x0003e20008121844 */
[----:B------:R-:W-:-:S05]  /*acf30*/  IADD3 R8, P3, R8, R16, RZ ;  /* 0x0000001008087210 */ /* 0x000fca0007f7e0ff */
[----:B------:R-:W-:Y:S01]  /*acf40*/  IMAD.X R15, R15, 0x1, R0, P3 ;  /* 0x000000010f0f7824 */ /* 0x000fe200018e0600 */
[----:B------:R-:W-:Y:S01]  /*acf50*/  STL [R1+0x3ee4], R8 ;  /* 0x003ee40801007387 */ /* 0x000fe20000100800 */
[----:B-1----:R-:W-:Y:S02]  /*acf60*/  IMAD.MOV.U32 R6, RZ, RZ, R8 ;  /* 0x000000ffff067224 */ /* 0x002fe400078e0008 */
[----:B------:R-:W-:Y:S01]  /*acf70*/  IMAD.MOV.U32 R7, RZ, RZ, R15 ;  /* 0x000000ffff077224 */ /* 0x000fe200078e000f */
[----:B------:R1:W-:Y:S01]  /*acf80*/  STL [R1+0x3ed8], R15 ;  /* 0x003ed80f01007387 */ /* 0x0003e20000100800 */
[----:B------:R-:W-:-:S03]  /*acf90*/  ISETP.GT.AND P1, PT, R3, 0x3c, PT ;  /* 0x0000003c0300780c */ /* 0x000fc60003f24270 */
[----:B------:R3:W-:Y:S04]  /*acfa0*/  LDGSTS.E [R4+0x1c600], [R6.64], P0 ;  /* 0x1c60000006047fae */ /* 0x0007e80008121844 */
[----:B-1----:R-:W2:Y:S04]  /*acfb0*/  LDL.LU R15, [R1+0x41a0] ;  /* 0x0041a000010f7983 */ /* 0x002ea80000300800 */
[----:B------:R-:W2:Y:S01]  /*acfc0*/  LDL.LU R8, [R1+0x41a8] ;  /* 0x0041a80001087983 */ /* 0x000ea20000300800 */
[----:B------:R-:W-:-:S04]  /*acfd0*/  SEL R5, RZ, 0x4, !P1 ;  /* 0x00000004ff057807 */ /* 0x000fc80004800000 */
[----:B------:R-:W-:Y:S01]  /*acfe0*/  SEL R5, R5, RZ, !P2 ;  /* 0x000000ff05057207 */ /* 0x000fe20005000000 */
[----:B------:R-:W-:Y:S01]  /*acff0*/  IMAD.MOV.U32 R25, RZ, RZ, R80 ;  /* 0x000000ffff197224 */ /* 0x000fe200078e0050 */
[----:B------:R-:W-:Y:S02]  /*ad000*/  MOV R24, R81 ;  /* 0x0000005100187202 */ /* 0x000fe40000000f00 */
[----:B------:R-:W-:Y:S01]  /*ad010*/  ISETP.NE.U32.AND P1, PT, R5, RZ, PT ;  /* 0x000000ff0500720c */ /* 0x000fe20003f25070 */
[----:B------:R-:W-:Y:S02]  /*ad020*/  IMAD.MOV.U32 R26, RZ, RZ, R77 ;  /* 0x000000ffff1a7224 */ /* 0x000fe400078e004d */
[----:B------:R-:W-:Y:S01]  /*ad030*/  IMAD.MOV.U32 R27, RZ, RZ, R76 ;  /* 0x000000ffff1b7224 */ /* 0x000fe200078e004c */
[----:B------:R-:W-:Y:S01]  /*ad040*/  MOV R28, R73 ;  /* 0x00000049001c7202 */ /* 0x000fe20000000f00 */
[----:B------:R-:W-:Y:S02]  /*ad050*/  IMAD.MOV.U32 R29, RZ, RZ, R72 ;  /* 0x000000ffff1d7224 */ /* 0x000fe400078e0048 */
[----:B------:R-:W-:-:S02]  /*ad060*/  IMAD.MOV.U32 R30, RZ, RZ, R69 ;  /* 0x000000ffff1e7224 */ /* 0x000fc400078e0045 */
[----:B------:R-:W-:Y:S01]  /*ad070*/  IMAD.MOV.U32 R31, RZ, RZ, R68 ;  /* 0x000000ffff1f7224 */ /* 0x000fe200078e0044 */
[----:B----4-:R-:W-:-:S05]  /*ad080*/  IADD3 R13, P0, R13, R16, RZ ;  /* 0x000000100d0d7210 */ /* 0x010fca0007f1e0ff */
[----:B---3--:R-:W-:Y:S01]  /*ad090*/  IMAD.X R20, R20, 0x1, R0, P0 ;  /* 0x0000000114147824 */ /* 0x008fe200000e0600 */
[----:B------:R-:W-:Y:S01]  /*ad0a0*/  STL [R1+0x41b4], R13 ;  /* 0x0041b40d01007387 */ /* 0x000fe20000100800 */
[----:B------:R-:W-:-:S03]  /*ad0b0*/  IMAD.MOV.U32 R6, RZ, RZ, R13 ;  /* 0x000000ffff067224 */ /* 0x000fc600078e000d */
[----:B------:R1:W-:Y:S01]  /*ad0c0*/  STL [R1+0x41ac], R20 ;  /* 0x0041ac1401007387 */ /* 0x0003e20000100800 */
[----:B------:R-:W-:-:S05]  /*ad0d0*/  MOV R7, R20 ;  /* 0x0000001400077202 */ /* 0x000fca0000000f00 */
[----:B------:R3:W-:Y:S01]  /*ad0e0*/  LDGSTS.E [R4+0x1e000], [R6.64], P1 ;  /* 0x1e00000006047fae */ /* 0x0007e20008921844 */
[-C--:B--2---:R-:W-:Y:S01]  /*ad0f0*/  IADD3 R9, P3, R9, R16.reuse, RZ ;  /* 0x0000001009097210 */ /* 0x084fe20007f7e0ff */
[----:B-1----:R-:W-:Y:S04]  /*ad100*/  HMMA.1688.F32.TF32 R20, R236, R58, R24 ;  /* 0x0000003aec14723c */ /* 0x002fe80000081018 */
[----:B------:R-:W-:Y:S01]  /*ad110*/  IMAD.X R11, R11, 0x1, R0, P3 ;  /* 0x000000010b0b7824 */ /* 0x000fe200018e0600 */
[----:B------:R-:W-:Y:S01]  /*ad120*/  STL [R1+0x3edc], R9 ;  /* 0x003edc0901007387 */ /* 0x000fe20000100800 */
[----:B---3--:R-:W-:Y:S02]  /*ad130*/  IMAD.MOV.U32 R6, RZ, RZ, R9 ;  /* 0x000000ffff067224 */ /* 0x008fe400078e0009 */
[----:B------:R-:W-:Y:S01]  /*ad140*/  IMAD.MOV.U32 R7, RZ, RZ, R11 ;  /* 0x000000ffff077224 */ /* 0x000fe200078e000b */
[----:B------:R1:W-:Y:S04]  /*ad150*/  STL [R1+0x3ed0], R11 ;  /* 0x003ed00b01007387 */ /* 0x0003e80000100800 */
[----:B------:R-:W2:Y:S04]  /*ad160*/  LDL.LU R13, [R1+0x3eb8] ;  /* 0x003eb800010d7983 */ /* 0x000ea80000300800 */
[----:B------:R3:W-:Y:S04]  /*ad170*/  LDGSTS.E [R4+0x1e200], [R6.64], P1 ;  /* 0x1e20000006047fae */ /* 0x0007e80008921844 */
[----:B-1----:R-:W4:Y:S04]  /*ad180*/  LDL.LU R11, [R1+0x3ec0] ;  /* 0x003ec000010b7983 */ /* 0x002f280000300800 */
[----:B------:R-:W2:Y:S04]  /*ad190*/  LDL.LU R9, [R1+0x3eb0] ;  /* 0x003eb00001097983 */ /* 0x000ea80000300800 */
[----:B------:R-:W2:Y:S01]  /*ad1a0*/  LDL.LU R5, [R1+0x3ebc] ;  /* 0x003ebc0001057983 */ /* 0x000ea20000300800 */
[----:B------:R-:W-:-:S02]  /*ad1b0*/  IADD3 R18, P0, R18, R16, RZ ;  /* 0x0000001012127210 */ /* 0x000fc40007f1e0ff */
[----:B------:R-:W-:-:S03]  /*ad1c0*/  IADD3 R12, P3, R12, R16, RZ ;  /* 0x000000100c0c7210 */ /* 0x000fc60007f7e0ff */
[--C-:B------:R-:W-:Y:S01]  /*ad1d0*/  IMAD.X R19, R19, 0x1, R0.reuse, P0 ;  /* 0x0000000113137824 */ /* 0x100fe200000e0600 */
[----:B------:R-:W-:Y:S01]  /*ad1e0*/  STL [R1+0x3ed4], R18 ;  /* 0x003ed41201007387 */ /* 0x000fe20000100800 */
[----:B------:R-:W-:-:S03]  /*ad1f0*/  IMAD.X R17, R17, 0x1, R0, P3 ;  /* 0x0000000111117824 */ /* 0x000fc600018e0600 */
[----:B------:R1:W-:Y:S01]  /*ad200*/  STL [R1+0x3ec8], R19 ;  /* 0x003ec81301007387 */ /* 0x0003e20000100800 */
[----:B---3--:R-:W-:Y:S02]  /*ad210*/  IMAD.MOV.U32 R6, RZ, RZ, R18 ;  /* 0x000000ffff067224 */ /* 0x008fe400078e0012 */
[----:B------:R-:W-:Y:S01]  /*ad220*/  IMAD.MOV.U32 R7, RZ, RZ, R19 ;  /* 0x000000ffff077224 */ /* 0x000fe200078e0013 */
[----:B------:R-:W-:Y:S04]  /*ad230*/  STL [R1+0x3ecc], R12 ;  /* 0x003ecc0c01007387 */ /* 0x000fe80000100800 */
[----:B------:R3:W-:Y:S04]  /*ad240*/  STL [R1+0x3ec4], R17 ;  /* 0x003ec41101007387 */ /* 0x0007e80000100800 */
[----:B-1----:R-:W2:Y:S04]  /*ad250*/  LDL.LU R19, [R1+0x3ea8] ;  /* 0x003ea80001137983 */ /* 0x002ea80000300800 */
[----:B------:R-:W2:Y:S04]  /*ad260*/  LDL.LU R18, [R1+0x3eb4] ;  /* 0x003eb40001127983 */ /* 0x000ea80000300800 */
[----:B------:R1:W-:Y:S04]  /*ad270*/  LDGSTS.E [R4+0x1e400], [R6.64], P1 ;  /* 0x1e40000006047fae */ /* 0x0003e80008921844 */
[----:B------:R-:W-:Y:S04]  /*ad280*/  STL.64 [R1+0x1eb0], R20 ;  /* 0x001eb01401007387 */ /* 0x000fe80000100a00 */
[----:B------:R3:W-:Y:S01]  /*ad290*/  STL.64 [R1+0x1eb8], R22 ;  /* 0x001eb81601007387 */ /* 0x0007e20000100a00 */
[----:B-1----:R-:W-:Y:S01]  /*ad2a0*/  IMAD.MOV.U32 R7, RZ, RZ, R17 ;  /* 0x000000ffff077224 */ /* 0x002fe200078e0011 */
[----:B------:R-:W-:-:S02]  /*ad2b0*/  MOV R6, R12 ;  /* 0x0000000c00067202 */ /* 0x000fc40000000f00 */
[----:B---3--:R-:W3:Y:S04]  /*ad2c0*/  LDL.LU R17, [R1+0x4198] ;  /* 0x0041980001117983 */ /* 0x008ee80000300800 */
[----:B------:R-:W3:Y:S01]  /*ad2d0*/  LDL.LU R12, [R1+0x41a4] ;  /* 0x0041a400010c7983 */ /* 0x000ee20000300800 */
[----:B------:R-:W-:Y:S03]  /*ad2e0*/  HMMA.1688.F32.TF32 R24, R236, R54, R28 ;  /* 0x00000036ec18723c */ /* 0x000fe6000008101c */
[----:B------:R1:W-:Y:S11]  /*ad2f0*/  LDGSTS.E [R4+0x1e600], [R6.64], P1 ;  /* 0x1e60000006047fae */ /* 0x0003f60008921844 */
[----:B------:R-:W-:Y:S09]  /*ad300*/  @!UPT UIADD3 URZ, URZ, URZ, URZ ;  /* 0x0000003f3f3ff290 */ /* 0x000ff2000fffe03f */
[----:B------:R-:W-:Y:S04]  /*ad310*/  STL.64 [R1+0x1ea0], R24 ;  /* 0x001ea01801007387 */ /* 0x000fe80000100a00 */
[----:B------:R-:W-:Y:S01]  /*ad320*/  STL.64 [R1+0x1ea8], R26 ;  /* 0x001ea81a01007387 */ /* 0x000fe20000100a00 */
[----:B------:R-:W-:-:S05]  /*ad330*/  IADD3 R8, P1, R8, R16, RZ ;  /* 0x0000001008087210 */ /* 0x000fca0007f3e0ff */
[----:B------:R-:W-:Y:S01]  /*ad340*/  IMAD.X R15, R15, 0x1, R0, P1 ;  /* 0x000000010f0f7824 */ /* 0x000fe200008e0600 */
[----:B------:R-:W-:Y:S04]  /*ad350*/  STL [R1+0x41a8], R8 ;  /* 0x0041a80801007387 */ /* 0x000fe80000100800 */
[----:B------:R1:W-:Y:S02]  /*ad360*/  STL [R1+0x41a0], R15 ;  /* 0x0041a00f01007387 */ /* 0x0003e40000100800 */
[----:B-1----:R-:W-:Y:S02]  /*ad370*/  IMAD.MOV.U32 R7, RZ, RZ, R15 ;  /* 0x000000ffff077224 */ /* 0x002fe400078e000f */
[----:B------:R-:W3:Y:S01]  /*ad380*/  LDL.LU R22, [R1+0x3ea0] ;  /* 0x003ea00001167983 */ /* 0x000ee20000300800 */
[----:B------:R-:W-:-:S03]  /*ad390*/  IMAD.MOV.U32 R6, RZ, RZ, R8 ;  /* 0x000000ffff067224 */ /* 0x000fc600078e0008 */
[----:B------:R-:W3:Y:S04]  /*ad3a0*/  LDL.LU R21, [R1+0x3eac] ;  /* 0x003eac0001157983 */ /* 0x000ee80000300800 */
[----:B------:R-:W3:Y:S04]  /*ad3b0*/  LDL.LU R15, [R1+0x3e98] ;  /* 0x003e9800010f7983 */ /* 0x000ee80000300800 */
[----:B------:R-:W3:Y:S01]  /*ad3c0*/  LDL.LU R8, [R1+0x3ea4] ;  /* 0x003ea40001087983 */ /* 0x000ee20000300800 */
[----:B------:R-:W-:Y:S02]  /*ad3d0*/  ISETP.GT.AND P0, PT, R3, 0x1, PT ;  /* 0x000000010300780c */ /* 0x000fe40003f04270 */
[----:B------:R-:W-:-:S02]  /*ad3e0*/  LOP3.LUT R152, R152, 0x7f, RZ, 0xc0, !PT ;  /* 0x0000007f98987812 */ /* 0x000fc400078ec0ff */
[----:B------:R-:W-:-:S04]  /*ad3f0*/  SEL R4, RZ, 0x4, !P0 ;  /* 0x00000004ff047807 */ /* 0x000fc80004000000 */
[----:B------:R-:W-:Y:S01]  /*ad400*/  SEL R4, R4, RZ, !P2 ;  /* 0x000000ff04047207 */ /* 0x000fe20005000000 */
[----:B------:R-:W-:-:S03]  /*ad410*/  IMAD.SHL.U32 R152, R152, 0x4, RZ ;  /* 0x0000000498987824 */ /* 0x000fc600078e00ff */
[----:B------:R-:W-:Y:S02]  /*ad420*/  ISETP.NE.U32.AND P0, PT, R4, RZ, PT ;  /* 0x000000ff0400720c */ /* 0x000fe40003f05070 */
[----:B------:R-:W-:-:S05]  /*ad430*/  LOP3.LUT R20, R152, 0x20, RZ, 0x3c, !PT ;  /* 0x0000002098147812 */ /* 0x000fca00078e3cff */
[----:B------:R-:W-:-:S06]  /*ad440*/  IMAD R4, R10, 0x20000, R20 ;  /* 0x000200000a047824 */ /* 0x000fcc00078e0214 */
[----:B------:R1:W-:Y:S01]  /*ad450*/  LDGSTS.E [R4+0x800], [R6.64], P0 ;  /* 0x0080000006047fae */ /* 0x0003e20008121844 */
[----:B----4-:R-:W-:-:S04]  /*ad460*/  IADD3 R11, P1, R11, R16, RZ ;  /* 0x000000100b0b7210 */ /* 0x010fc80007f3e0ff */
[----:B--2---:R-:W-:Y:S02]  /*ad470*/  IADD3.X R13, R13, R0, RZ, P1, !PT ;  /* 0x000000000d0d7210 */ /* 0x004fe40000ffe4ff */
[----:B------:R-:W-:Y:S01]  /*ad480*/  IADD3 R5, P3, R5, R16, RZ ;  /* 0x0000001005057210 */ /* 0x000fe20007f7e0ff */
[----:B------:R-:W-:Y:S04]  /*ad490*/  STL [R1+0x3ec0], R11 ;  /* 0x003ec00b01007387 */ /* 0x000fe80000100800 */
[----:B------:R-:W-:Y:S01]  /*ad4a0*/  IMAD.X R9, R9, 0x1, R0, P3 ;  /* 0x0000000109097824 */ /* 0x000fe200018e0600 */
[----:B------:R2:W-:Y:S01]  /*ad4b0*/  STL [R1+0x3eb8], R13 ;  /* 0x003eb80d01007387 */ /* 0x0005e20000100800 */
[----:B-1----:R-:W-:Y:S02]  /*ad4c0*/  IMAD.MOV.U32 R6, RZ, RZ, R11 ;  /* 0x000000ffff067224 */ /* 0x002fe400078e000b */
[----:B------:R-:W-:Y:S01]  /*ad4d0*/  IMAD.MOV.U32 R7, RZ, RZ, R13 ;  /* 0x000000ffff077224 */ /* 0x000fe200078e000d */
[----:B------:R-:W-:Y:S04]  /*ad4e0*/  STL [R1+0x3ebc], R5 ;  /* 0x003ebc0501007387 */ /* 0x000fe80000100800 */
[----:B------:R1:W-:Y:S04]  /*ad4f0*/  STL [R1+0x3eb0], R9 ;  /* 0x003eb00901007387 */ /* 0x0003e80000100800 */
[----:B------:R-:W4:Y:S04]  /*ad500*/  LDL.LU R20, [R1+0x3e90] ;  /* 0x003e900001147983 */ /* 0x000f280000300800 */
[----:B--2---:R-:W2:Y:S04]  /*ad510*/  LDL.LU R13, [R1+0x3e9c] ;  /* 0x003e9c00010d7983 */ /* 0x004ea80000300800 */
[----:B------:R1:W-:Y:S04]  /*ad520*/  LDGSTS.E [R4+0xa00], [R6.64], P0 ;  /* 0x00a0000006047fae */ /* 0x0003e80008121844 */
[----:B------:R-:W4:Y:S01]  /*ad530*/  LDL.LU R11, [R1+0x4190] ;  /* 0x00419000010b7983 */ /* 0x000f220000300800 */
[----:B-1----:R-:W-:-:S03]  /*ad540*/  IMAD.MOV.U32 R7, RZ, RZ, R9 ;  /* 0x000000ffff077224 */ /* 0x002fc600078e0009 */
[----:B------:R-:W4:Y:S01]  /*ad550*/  LDL.LU R9, [R1+0x419c] ;  /* 0x00419c0001097983 */ /* 0x000f220000300800 */
[----:B------:R-:W-:Y:S01]  /*ad560*/  IADD3 R18, P3, R18, R16, RZ ;  /* 0x0000001012127210 */ /* 0x000fe20007f7e0ff */
[----:B------:R-:W-:-:S04]  /*ad570*/  IMAD.MOV.U32 R6, RZ, RZ, R5 ;  /* 0x000000ffff067224 */ /* 0x000fc800078e0005 */
[----:B------:R-:W-:Y:S01]  /*ad580*/  IMAD.X R19, R19, 0x1, R0, P3 ;  /* 0x0000000113137824 */ /* 0x000fe200018e0600 */
[----:B------:R1:W-:Y:S04]  /*ad590*/  LDGSTS.E [R4+0xc00], [R6.64], P0 ;  /* 0x00c0000006047fae */ /* 0x0003e80008121844 */
[----:B------:R-:W-:Y:S04]  /*ad5a0*/  STL [R1+0x3eb4], R18 ;  /* 0x003eb41201007387 */ /* 0x000fe80000100800 */
[----:B------:R3:W-:Y:S02]  /*ad5b0*/  STL [R1+0x3ea8], R19 ;  /* 0x003ea81301007387 */ /* 0x0007e40000100800 */
[----:B---3--:R-:W-:Y:S01]  /*ad5c0*/  IADD3 R12, P4, R12, R16, RZ ;  /* 0x000000100c0c7210 */ /* 0x008fe20007f9e0ff */
[----:B-1----:R-:W-:-:S03]  /*ad5d0*/  IMAD.MOV.U32 R6, RZ, RZ, R18 ;  /* 0x000000ffff067224 */ /* 0x002fc600078e0012 */
[----:B------:R-:W-:Y:S01]  /*ad5e0*/  IADD3.X R17, R17, R0, RZ, P4, !PT ;  /* 0x0000000011117210 */ /* 0x000fe200027fe4ff */
[----:B------:R-:W-:Y:S01]  /*ad5f0*/  IMAD.MOV.U32 R7, RZ, RZ, R19 ;  /* 0x000000ffff077224 */ /* 0x000fe200078e0013 */
[----:B------:R-:W-:Y:S04]  /*ad600*/  STL [R1+0x41a4], R12 ;  /* 0x0041a40c01007387 */ /* 0x000fe80000100800 */
[----:B------:R1:W-:Y:S04]  /*ad610*/  STL [R1+0x4198], R17 ;  /* 0x0041981101007387 */ /* 0x0003e80000100800 */
[----:B------:R-:W2:Y:S04]  /*ad620*/  LDL.LU R19, [R1+0x3e88] ;  /* 0x003e880001137983 */ /* 0x000ea80000300800 */
        /* <DEDUP_REMOVED lines=9> */
[----:B------:R-:W-:Y:S02]  /*ad6c0*/  ISETP.NE.U32.AND P1, PT, R5, RZ, PT ;  /* 0x000000ff0500720c */ /* 0x000fe40003f25070 */
[----:B------:R-:W-:-:S11]  /*ad6d0*/  IADD3 R21, P0, R21, R16, RZ ;  /* 0x0000001015157210 */ /* 0x000fd60007f1e0ff */
[----:B------:R1:W-:Y:S01]  /*ad6e0*/  LDGSTS.E [R4+0x2800], [R6.64], P1 ;  /* 0x0280000006047fae */ /* 0x0003e20008921844 */
[--C-:B------:R-:W-:Y:S01]  /*ad6f0*/  IMAD.X R22, R22, 0x1, R0.reuse, P0 ;  /* 0x0000000116167824 */ /* 0x100fe200000e0600 */
[----:B------:R-:W-:Y:S02]  /*ad700*/  IADD3 R8, P3, R8, R16, RZ ;  /* 0x0000001008087210 */ /* 0x000fe40007f7e0ff */
[----:B------:R-:W-:Y:S03]  /*ad710*/  STL [R1+0x3eac], R21 ;  /* 0x003eac1501007387 */ /* 0x000fe60000100800 */
[----:B------:R-:W-:Y:S01]  /*ad720*/  IMAD.X R15, R15, 0x1, R0, P3 ;  /* 0x000000010f0f7824 */ /* 0x000fe200018e0600 */
[----:B-1----:R-:W-:Y:S01]  /*ad730*/  MOV R6, R21 ;  /* 0x0000001500067202 */ /* 0x002fe20000000f00 */
[----:B------:R-:W-:Y:S01]  /*ad740*/  IMAD.MOV.U32 R7, RZ, RZ, R22 ;  /* 0x000000ffff077224 */ /* 0x000fe200078e0016 */
        /* <DEDUP_REMOVED lines=15> */
[----:B--2---:R-:W-:-:S05]  /*ad840*/  IADD3 R13, P3, R13, R16, RZ ;  /* 0x000000100d0d7210 */ /* 0x004fca0007f7e0ff */
[----:B----4-:R-:W-:Y:S01]  /*ad850*/  IMAD.X R20, R20, 0x1, R0, P3 ;  /* 0x0000000114147824 */ /* 0x010fe200018e0600 */
[----:B------:R-:W-:Y:S01]  /*ad860*/  STL [R1+0x3e9c], R13 ;  /* 0x003e9c0d01007387 */ /* 0x000fe20000100800 */
[----:B-1----:R-:W-:-:S03]  /*ad870*/  IMAD.MOV.U32 R6, RZ, RZ, R13 ;  /* 0x000000ffff067224 */ /* 0x002fc600078e000d */
[----:B------:R-:W-:Y:S02]  /*ad880*/  MOV R7, R20 ;  /* 0x0000001400077202 */ /* 0x000fe40000000f00 */
        /* <DEDUP_REMOVED lines=8> */
[----:B----4-:R-:W-:-:S02]  /*ad910*/  IMAD.MOV.U32 R7, RZ, RZ, R11 ;  /* 0x000000ffff077224 */ /* 0x010fc400078e000b */
[----:B------:R-:W-:Y:S01]  /*ad920*/  IMAD.MOV.U32 R6, RZ, RZ, R9 ;  /* 0x000000ffff067224 */ /* 0x000fe200078e0009 */
[----:B--2---:R-:W2:Y:S04]  /*ad930*/  LDL.LU R11, [R1+0x3e68] ;  /* 0x003e6800010b7983 */ /* 0x004ea80000300800 */
[----:B------:R-:W4:Y:S04]  /*ad940*/  LDL.LU R9, [R1+0x3e74] ;  /* 0x003e740001097983 */ /* 0x000f280000300800 */
        /* <DEDUP_REMOVED lines=14> */
[----:B------:R-:W-:Y:S01]  /*ada30*/  IMAD.MOV.U32 R7, RZ, RZ, R17 ;  /* 0x000000ffff077224 */ /* 0x000fe200078e0011 */
[----:B------:R-:W-:-:S02]  /*ada40*/  MOV R6, R12 ;  /* 0x0000000c00067202 */ /* 0x000fc40000000f00 */
[----:B------:R-:W2:Y:S04]  /*ada50*/  LDL.LU R17, [R1+0x4180] ;  /* 0x0041800001117983 */ /* 0x000ea80000300800 */
        /* <DEDUP_REMOVED lines=25> */
[----:B---3--:R-:W-:-:S05]  /*adbf0*/  IADD3 R13, P0, R13, R16, RZ ;  /* 0x000000100d0d7210 */ /* 0x008fca0007f1e0ff */
[----:B------:R-:W-:Y:S01]  /*adc00*/  IMAD.X R20, R20, 0x1, R0, P0 ;  /* 0x0000000114147824 */ /* 0x000fe200000e0600 */
[----:B----4-:R-:W-:Y:S01]  /*adc10*/  IADD3 R9, P3, R9, R16, RZ ;  /* 0x0000001009097210 */ /* 0x010fe20007f7e0ff */
        /* <DEDUP_REMOVED lines=36> */
[----:B------:R-:W-:-:S05]  /*ade60*/  IADD3 R21, P1, R21, R16, RZ ;  /* 0x0000001015157210 */ /* 0x000fca0007f3e0ff */
[----:B------:R-:W-:-:S06]  /*ade70*/  IMAD.X R22, R22, 0x1, R0, P1 ;  /* 0x0000000116167824 */ /* 0x000fcc00008e0600 */
[----:B------:R1:W-:Y:S01]  /*ade80*/  LDGSTS.E [R4+0x8800], [R6.64], P0 ;  /* 0x0880000006047fae */ /* 0x0003e20008121844 */
[----:B------:R-:W-:-:S03]  /*ade90*/  IADD3 R8, P3, R8, R16, RZ ;  /* 0x0000001008087210 */ /* 0x000fc60007f7e0ff */
[----:B------:R-:W-:Y:S01]  /*adea0*/  STL [R1+0x3e64], R21 ;  /* 0x003e641501007387 */ /* 0x000fe20000100800 */
[----:B------:R-:W-:Y:S01]  /*adeb0*/  IADD3.X R15, R15, R0, RZ, P3, !PT ;  /* 0x000000000f0f7210 */ /* 0x000fe20001ffe4ff */
[----:B-1----:R-:W-:Y:S02]  /*adec0*/  IMAD.MOV.U32 R6, RZ, RZ, R21 ;  /* 0x000000ffff067224 */ /* 0x002fe400078e0015 */
        /* <DEDUP_REMOVED lines=50> */
[----:B------:R-:W2:Y:S04]  /*ae1f0*/  LDL.LU R12, [R1+0x4174] ;  /* 0x00417400010c7983 */ /* 0x000ea80000300800 */
        /* <DEDUP_REMOVED lines=25> */
[----:B------:R-:W-:Y:S01]  /*ae390*/  IMAD.X R20, R20, 0x1, R0, P1 ;  /* 0x0000000114147824 */ /* 0x000fe200008e0600 */
        /* <DEDUP_REMOVED lines=83> */
[----:B-1----:R-:W-:-:S03]  /*ae8d0*/  IMAD.MOV.U32 R6, RZ, RZ, R18 ;  /* 0x000000ffff067224 */ /* 0x002fc600078e0012 */
[----:B------:R-:W-:Y:S01]  /*ae8e0*/  IADD3.X R17, R17, R0, RZ, P3, !PT ;  /* 0x0000000011117210 */ /* 0x000fe20001ffe4ff */
[----:B------:R-:W-:Y:S01]  /*ae8f0*/  IMAD.MOV.U32 R7, RZ, RZ, R19 ;  /* 0x000000ffff077224 */ /* 0x000fe200078e0013 */
[----:B------:R1:W-:Y:S04]  /*ae900*/  STL [R1+0x3df8], R19 ;  /* 0x003df81301007387 */ /* 0x0003e80000100800 */
        /* <DEDUP_REMOVED lines=16> */
[----:B------:R1:W-:Y:S03]  /*aea10*/  STL [R1+0x3de8], R22 ;  /* 0x003de81601007387 */ /* 0x0003e60000100800 */
[----:B------:R-:W-:Y:S01]  /*aea20*/  IADD3.X R15, R15, R0, RZ, P4, !PT ;  /* 0x000000000f0f7210 */ /* 0x000fe200027fe4ff */
        /* <DEDUP_REMOVED lines=21> */
[----:B------:R1:W-:Y:S03]  /*aeb80*/  STL [R1+0x3de0], R20 ;  /* 0x003de01401007387 */ /* 0x0003e60000100800 */
[----:B------:R-:W-:Y:S01]  /*aeb90*/  IADD3.X R11, R11, R0, RZ, P3, !PT ;  /* 0x000000000b0b7210 */ /* 0x000fe20001ffe4ff */
        /* <DEDUP_REMOVED lines=21> */
[----:B------:R-:W2:Y:S01]  /*aecf0*/  LDL.LU R18, [R1+0x3dbc] ;  /* 0x003dbc0001127983 */ /* 0x000ea20000300800 */
[----:B------:R-:W-:-:S03]  /*aed00*/  ISETP.GT.AND P0, PT, R3, 0x29, PT ;  /* 0x000000290300780c */ /* 0x000fc60003f04270 */
[----:B------:R1:W-:Y:S01]  /*aed10*/  LDGSTS.E [R4+0x12e00], [R6.64], P1 ;  /* 0x12e0000006047fae */ /* 0x0003e20008921844 */
[----:B------:R-:W-:Y:S01]  /*aed20*/  SEL R5, RZ, 0x4, !P0 ;  /* 0x00000004ff057807 */ /* 0x000fe20004000000 */
[----:B-1----:R-:W-:Y:S02]  /*aed30*/  IMAD.MOV.U32 R7, RZ, RZ, R17 ;  /* 0x000000ffff077224 */ /* 0x002fe400078e0011 */
[----:B------:R-:W-:Y:S01]  /*aed40*/  IMAD.MOV.U32 R6, RZ, RZ, R12 ;  /* 0x000000ffff067224 */ /* 0x000fe200078e000c */
[----:B------:R-:W2:Y:S04]  /*aed50*/  LDL.LU R17, [R1+0x3da8] ;  /* 0x003da80001117983 */ /* 0x000ea80000300800 */
[----:B------:R-:W2:Y:S01]  /*aed60*/  LDL.LU R12, [R1+0x3db4] ;  /* 0x003db400010c7983 */ /* 0x000ea20000300800 */
[----:B------:R-:W-:-:S04]  /*aed70*/  SEL R5, R5, RZ, !P2 ;  /* 0x000000ff05057207 */ /* 0x000fc80005000000 */
[----:B------:R-:W-:Y:S02]  /*aed80*/  ISETP.NE.U32.AND P0, PT, R5, RZ, PT ;  /* 0x000000ff0500720c */ /* 0x000fe40003f05070 */
[----:B------:R-:W-:-:S11]  /*aed90*/  IADD3 R21, P1, R21, R16, RZ ;  /* 0x0000001015157210 */ /* 0x000fd60007f3e0ff */
[----:B------:R1:W-:Y:S01]  /*aeda0*/  LDGSTS.E [R4+0x14800], [R6.64], P0 ;  /* 0x1480000006047fae */ /* 0x0003e20008121844 */
[----:B------:R-:W-:-:S03]  /*aedb0*/  IMAD.X R22, R22, 0x1, R0, P1 ;  /* 0x0000000116167824 */ /* 0x000fc600008e0600 */
        /* <DEDUP_REMOVED lines=40> */
[----:B------:R1:W-:Y:S04]  /*af040*/  STL [R1+0x3dbc], R18 ;  /* 0x003dbc1201007387 */ /* 0x0003e80000100800 */
[----:B------:R-:W-:Y:S01]  /*af050*/  STL [R1+0x3db0], R19 ;  /* 0x003db01301007387 */ /* 0x000fe20000100800 */
[----:B-1----:R-:W-:Y:S02]  /*af060*/  IMAD.MOV.U32 R6, RZ, RZ, R18 ;  /* 0x000000ffff067224 */ /* 0x002fe400078e0012 */
[----:B------:R-:W-:-:S05]  /*af070*/  IMAD.MOV.U32 R7, RZ, RZ, R19 ;  /* 0x000000ffff077224 */ /* 0x000fca00078e0013 */
[----:B------:R1:W-:Y:S01]  /*af080*/  LDGSTS.E [R4+0x16a00], [R6.64], P1 ;  /* 0x16a0000006047fae */ /* 0x0003e20008921844 */
[----:B------:R-:W-:-:S04]  /*af090*/  IADD3 R12, P3, R12, R16, RZ ;  /* 0x000000100c0c7210 */ /* 0x000fc80007f7e0ff */
[----:B------:R-:W-:Y:S01]  /*af0a0*/  IADD3.X R17, R17, R0, RZ, P3, !PT ;  /* 0x0000000011117210 */ /* 0x000fe20001ffe4ff */
[----:B------:R1:W-:Y:S04]  /*af0b0*/  STL [R1+0x3db4], R12 ;  /* 0x003db40c01007387 */ /* 0x0003e80000100800 */
[----:B------:R1:W-:Y:S02]  /*af0c0*/  STL [R1+0x3da8], R17 ;  /* 0x003da81101007387 */ /* 0x0003e40000100800 */
[----:B-1----:R-:W-:Y:S02]  /*af0d0*/  IMAD.MOV.U32 R6, RZ, RZ, R12 ;  /* 0x000000ffff067224 */ /* 0x002fe400078e000c */
[----:B------:R-:W2:Y:S04]  /*af0e0*/  LDL.LU R18, [R1+0x3d88] ;  /* 0x003d880001127983 */ /* 0x000ea80000300800 */
        /* <DEDUP_REMOVED lines=8> */
[----:B------:R-:W-:-:S03]  /*af170*/  IADD3 R8, P4, R8, R16, RZ ;  /* 0x0000001008087210 */ /* 0x000fc60007f9e0ff */
[----:B------:R1:W-:Y:S01]  /*af180*/  STL [R1+0x3da0], R22 ;  /* 0x003da01601007387 */ /* 0x0003e20000100800 */
[----:B------:R-:W-:-:S03]  /*af190*/  IADD3.X R15, R15, R0, RZ, P4, !PT ;  /* 0x000000000f0f7210 */ /* 0x000fc600027fe4ff */
[----:B------:R-:W-:Y:S01]  /*af1a0*/  STL [R1+0x414c], R8 ;  /* 0x00414c0801007387 */ /* 0x000fe20000100800 */
[----:B-1----:R-:W-:Y:S02]  /*af1b0*/  IMAD.MOV.U32 R6, RZ, RZ, R21 ;  /* 0x000000ffff067224 */ /* 0x002fe400078e0015 */
[----:B------:R-:W-:Y:S01]  /*af1c0*/  IMAD.MOV.U32 R7, RZ, RZ, R22 ;  /* 0x000000ffff077224 */ /* 0x000fe200078e0016 */
        /* <DEDUP_REMOVED lines=34> */
[----:B------:R-:W-:Y:S01]  /*af3f0*/  IADD3 R17, P4, R17, R16, RZ ;  /* 0x0000001011117210 */ /* 0x000fe20007f9e0ff */
[----:B------:R-:W-:Y:S01]  /*af400*/  STL [R1+0x3d94], R12 ;  /* 0x003d940c01007387 */ /* 0x000fe20000100800 */
[----:B-1----:R-:W-:Y:S02]  /*af410*/  IMAD.MOV.U32 R6, RZ, RZ, R12 ;  /* 0x000000ffff067224 */ /* 0x002fe400078e000c */
[----:B------:R-:W-:Y:S01]  /*af420*/  IADD3.X R19, R19, R0, RZ, P4, !PT ;  /* 0x0000000013137210 */ /* 0x000fe200027fe4ff */
[----:B------:R1:W-:Y:S01]  /*af430*/  STL [R1+0x3d88], R18 ;  /* 0x003d881201007387 */ /* 0x0003e20000100800 */
[----:B------:R-:W-:-:S03]  /*af440*/  IMAD.MOV.U32 R7, RZ, RZ, R18 ;  /* 0x000000ffff077224 */ /* 0x000fc600078e0012 */
[----:B------:R-:W-:Y:S01]  /*af450*/  STL [R1+0x4144], R17 ;  /* 0x0041441101007387 */ /* 0x000fe20000100800 */
[----:B------:R-:W-:-:S03]  /*af460*/  ISETP.GT.AND P1, PT, R3, 0x35, PT ;  /* 0x000000350300780c */ /* 0x000fc60003f24270 */
[----:B------:R1:W-:Y:S04]  /*af470*/  LDGSTS.E [R4+0x18e00], [R6.64], P0 ;  /* 0x18e0000006047fae */ /* 0x0003e80008121844 */
[----:B-1----:R-:W2:Y:S04]  /*af480*/  LDL.LU R18, [R1+0x3d74] ;  /* 0x003d740001127983 */ /* 0x002ea80000300800 */
[----:B------:R1:W-:Y:S04]  /*af490*/  STL [R1+0x4138], R19 ;  /* 0x0041381301007387 */ /* 0x0003e80000100800 */
[----:B------:R-:W2:Y:S01]  /*af4a0*/  LDL.LU R12, [R1+0x3d6c] ;  /* 0x003d6c00010c7983 */ /* 0x000ea20000300800 */
[----:B------:R-:W-:-:S02]  /*af4b0*/  IMAD.MOV.U32 R7, RZ, RZ, R19 ;  /* 0x000000ffff077224 */ /* 0x000fc400078e0013 */
[----:B------:R-:W-:Y:S01]  /*af4c0*/  IMAD.MOV.U32 R6, RZ, RZ, R17 ;  /* 0x000000ffff067224 */ /* 0x000fe200078e0011 */
[----:B-1----:R-:W2:Y:S01]  /*af4d0*/  LDL.LU R19, [R1+0x3d68] ;  /* 0x003d680001137983 */ /* 0x002ea20000300800 */
[----:B------:R-:W-:-:S03]  /*af4e0*/  SEL R5, RZ, 0x4, !P1 ;  /* 0x00000004ff057807 */ /* 0x000fc60004800000 */
[----:B------:R-:W2:Y:S01]  /*af4f0*/  LDL.LU R17, [R1+0x3d60] ;  /* 0x003d600001117983 */ /* 0x000ea20000300800 */
        /* <DEDUP_REMOVED lines=11> */
[----:B------:R-:W-:-:S04]  /*af5b0*/  IADD3 R8, P3, R8, R16, RZ ;  /* 0x0000001008087210 */ /* 0x000fc80007f7e0ff */
[----:B------:R-:W-:Y:S01]  /*af5c0*/  IADD3.X R15, R15, R0, RZ, P3, !PT ;  /* 0x000000000f0f7210 */ /* 0x000fe20001ffe4ff */
[----:B------:R-:W-:Y:S01]  /*af5d0*/  STL [R1+0x3d84], R8 ;  /* 0x003d840801007387 */ /* 0x000fe20000100800 */
[----:B-1----:R-:W-:-:S03]  /*af5e0*/  IMAD.MOV.U32 R6, RZ, RZ, R8 ;  /* 0x000000ffff067224 */ /* 0x002fc600078e0008 */
[----:B------:R1:W-:Y:S01]  /*af5f0*/  STL [R1+0x3d78], R15 ;  /* 0x003d780f01007387 */ /* 0x0003e20000100800 */
[----:B------:R-:W-:Y:S01]  /*af600*/  IMAD.MOV.U32 R7, RZ, RZ, R15 ;  /* 0x000000ffff077224 */ /* 0x000fe200078e000f */
[----:B------:R-:W-:Y:S02]  /*af610*/  ISETP.GT.AND P0, PT, R3, 0x39, PT ;  /* 0x000000390300780c */ /* 0x000fe40003f04270 */
[----:B-1----:R-:W2:Y:S04]  /*af620*/  LDL.LU R15, [R1+0x3d58] ;  /* 0x003d5800010f7983 */ /* 0x002ea80000300800 */
[----:B------:R-:W2:Y:S01]  /*af630*/  LDL.LU R8, [R1+0x3d64] ;  /* 0x003d640001087983 */ /* 0x000ea20000300800 */
[----:B------:R-:W-:-:S03]  /*af640*/  SEL R5, RZ, 0x4, !P0 ;  /* 0x00000004ff057807 */ /* 0x000fc60004000000 */
[----:B------:R1:W-:Y:S01]  /*af650*/  LDGSTS.E [R4+0x1ac00], [R6.64], P1 ;  /* 0x1ac0000006047fae */ /* 0x0003e20008921844 */
[----:B------:R-:W-:-:S04]  /*af660*/  SEL R5, R5, RZ, !P2 ;  /* 0x000000ff05057207 */ /* 0x000fc80005000000 */
[----:B------:R-:W-:Y:S02]  /*af670*/  ISETP.NE.U32.AND P0, PT, R5, RZ, PT ;  /* 0x000000ff0500720c */ /* 0x000fe40003f05070 */
[----:B----4-:R-:W-:-:S05]  /*af680*/  IADD3 R13, P3, R13, R16, RZ ;  /* 0x000000100d0d7210 */ /* 0x010fca0007f7e0ff */
[----:B---3--:R-:W-:Y:S01]  /*af690*/  IMAD.X R20, R20, 0x1, R0, P3 ;  /* 0x0000000114147824 */ /* 0x008fe200018e0600 */
[----:B------:R-:W-:Y:S01]  /*af6a0*/  STL [R1+0x3d7c], R13 ;  /* 0x003d7c0d01007387 */ /* 0x000fe20000100800 */
[----:B-1----:R-:W-:Y:S01]  /*af6b0*/  IMAD.MOV.U32 R6, RZ, RZ, R13 ;  /* 0x000000ffff067224 */ /* 0x002fe200078e000d */
[----:B--2---:R-:W-:Y:S02]  /*af6c0*/  IADD3 R9, P4, R9, R16, RZ ;  /* 0x0000001009097210 */ /* 0x004fe40007f9e0ff */
[----:B------:R1:W-:Y:S02]  /*af6d0*/  STL [R1+0x3d70], R20 ;  /* 0x003d701401007387 */ /* 0x0003e40000100800 */
[----:B------:R-:W-:Y:S01]  /*af6e0*/  IADD3.X R11, R11, R0, RZ, P4, !PT ;  /* 0x000000000b0b7210 */ /* 0x000fe200027fe4ff */
[----:B------:R-:W-:Y:S01]  /*af6f0*/  IMAD.MOV.U32 R7, RZ, RZ, R20 ;  /* 0x000000ffff077224 */ /* 0x000fe200078e0014 */
[----:B------:R-:W-:Y:S04]  /*af700*/  STL [R1+0x413c], R9 ;  /* 0x00413c0901007387 */ /* 0x000fe80000100800 */
[----:B------:R2:W-:Y:S04]  /*af710*/  STL [R1+0x4130], R11 ;  /* 0x0041300b01007387 */ /* 0x0005e80000100800 */
[----:B-1----:R-:W3:Y:S04]  /*af720*/  LDL.LU R20, [R1+0x412c] ;  /* 0x00412c0001147983 */ /* 0x002ee80000300800 */
[----:B------:R-:W4:Y:S04]  /*af730*/  LDL.LU R13, [R1+0x4134] ;  /* 0x00413400010d7983 */ /* 0x000f280000300800 */
[----:B------:R1:W-:Y:S01]  /*af740*/  LDGSTS.E [R4+0x1ae00], [R6.64], P1 ;  /* 0x1ae0000006047fae */ /* 0x0003e20008921844 */
[----:B------:R-:W-:Y:S01]  /*af750*/  IADD3 R18, P1, R18, R16, RZ ;  /* 0x0000001012127210 */ /* 0x000fe20007f3e0ff */
[----:B-1----:R-:W-:-:S02]  /*af760*/  IMAD.MOV.U32 R7, RZ, RZ, R11 ;  /* 0x000000ffff077224 */ /* 0x002fc400078e000b */
[----:B------:R-:W-:Y:S01]  /*af770*/  IMAD.MOV.U32 R6, RZ, RZ, R9 ;  /* 0x000000ffff067224 */ /* 0x000fe200078e0009 */
[----:B--2---:R-:W2:Y:S04]  /*af780*/  LDL.LU R11, [R1+0x3d50] ;  /* 0x003d5000010b7983 */ /* 0x004ea80000300800 */
[----:B------:R-:W2:Y:S01]  /*af790*/  LDL.LU R9, [R1+0x3d5c] ;  /* 0x003d5c0001097983 */ /* 0x000ea20000300800 */
[----:B------:R-:W-:-:S03]  /*af7a0*/  IADD3 R12, P3, R12, R16, RZ ;  /* 0x000000100c0c7210 */ /* 0x000fc60007f7e0ff */
[----:B------:R1:W-:Y:S01]  /*af7b0*/  LDGSTS.E [R4+0x1c800], [R6.64], P0 ;  /* 0x1c80000006047fae */ /* 0x0003e20008121844 */
[----:B------:R-:W-:-:S03]  /*af7c0*/  IMAD.X R19, R19, 0x1, R0, P1 ;  /* 0x0000000113137824 */ /* 0x000fc600008e0600 */
[----:B------:R1:W-:Y:S01]  /*af7d0*/  STL [R1+0x3d74], R18 ;  /* 0x003d741201007387 */ /* 0x0003e20000100800 */
[----:B------:R-:W-:-:S03]  /*af7e0*/  IADD3.X R17, R17, R0, RZ, P3, !PT ;  /* 0x0000000011117210 */ /* 0x000fc60001ffe4ff */
[----:B------:R-:W-:Y:S01]  /*af7f0*/  STL [R1+0x3d68], R19 ;  /* 0x003d681301007387 */ /* 0x000fe20000100800 */
[----:B-1----:R-:W-:Y:S02]  /*af800*/  IMAD.MOV.U32 R6, RZ, RZ, R18 ;  /* 0x000000ffff067224 */ /* 0x002fe400078e0012 */
[----:B------:R-:W-:Y:S01]  /*af810*/  IMAD.MOV.U32 R7, RZ, RZ, R19 ;  /* 0x000000ffff077224 */ /* 0x000fe200078e0013 */
        /* <DEDUP_REMOVED lines=23> */
[----:B------:R-:W-:Y:S01]  /*af990*/  MOV R25, R64 ;  /* 0x0000004000197202 */ /* 0x000fe20000000f00 */
[----:B------:R-:W-:Y:S01]  /*af9a0*/  IMAD.MOV.U32 R26, RZ, RZ, R61 ;  /* 0x000000ffff1a7224 */ /* 0x000fe200078e003d */
[----:B------:R-:W-:Y:S01]  /*af9b0*/  ISETP.NE.U32.AND P1, PT, R5, RZ, PT ;  /* 0x000000ff0500720c */ /* 0x000fe20003f25070 */
[----:B------:R-:W-:-:S07]  /*af9c0*/  IMAD.MOV.U32 R27, RZ, RZ, R60 ;  /* 0x000000ffff1b7224 */ /* 0x000fce00078e003c */
[----:B------:R-:W-:Y:S01]  /*af9d0*/  HMMA.1688.F32.TF32 R24, R236, R50, R24 ;  /* 0x00000032ec18723c */ /* 0x000fe20000081018 */
[----:B------:R-:W-:Y:S01]  /*af9e0*/  MOV R28, R57 ;  /* 0x00000039001c7202 */ /* 0x000fe20000000f00 */
[----:B------:R-:W-:Y:S02]  /*af9f0*/  IMAD.MOV.U32 R29, RZ, RZ, R56 ;  /* 0x000000ffff1d7224 */ /* 0x000fe400078e0038 */
[----:B------:R-:W-:Y:S02]  /*afa00*/  IMAD.MOV.U32 R30, RZ, RZ, R53 ;  /* 0x000000ffff1e7224 */ /* 0x000fe400078e0035 */
[----:B------:R-:W-:Y:S02]  /*afa10*/  IMAD.MOV.U32 R31, RZ, RZ, R52 ;  /* 0x000000ffff1f7224 */ /* 0x000fe400078e0034 */
[----:B------:R-:W-:Y:S01]  /*afa20*/  IMAD.SHL.U32 R153, R153, 0x4, RZ ;  /* 0x0000000499997824 */ /* 0x000fe200078e00ff */
[----:B----4-:R-:W-:-:S05]  /*afa30*/  IADD3 R13, P0, R13, R16, RZ ;  /* 0x000000100d0d7210 */ /* 0x010fca0007f1e0ff */
[----:B---3--:R-:W-:Y:S01]  /*afa40*/  IMAD.X R20, R20, 0x1, R0, P0 ;  /* 0x0000000114147824 */ /* 0x008fe200000e0600 */
[----:B------:R-:W-:Y:S01]  /*afa50*/  MOV R6, R13 ;  /* 0x0000000d00067202 */ /* 0x000fe20000000f00 */
[----:B------:R1:W-:Y:S02]  /*afa60*/  STL [R1+0x4134], R13 ;  /* 0x0041340d01007387 */ /* 0x0003e40000100800 */
[----:B------:R-:W-:Y:S02]  /*afa70*/  IMAD.MOV.U32 R7, RZ, RZ, R20 ;  /* 0x000000ffff077224 */ /* 0x000fe400078e0014 */
[----:B------:R-:W-:Y:S04]  /*afa80*/  STL [R1+0x412c], R20 ;  /* 0x00412c1401007387 */ /* 0x000fe80000100800 */
[----:B------:R3:W-:Y:S01]  /*afa90*/  LDGSTS.E [R4+0x1e800], [R6.64], P1 ;  /* 0x1e80000006047fae */ /* 0x0007e20008921844 */
[----:B--2---:R-:W-:-:S05]  /*afaa0*/  IADD3 R9, P3, R9, R16, RZ ;  /* 0x0000001009097210 */ /* 0x004fca0007f7e0ff */
[----:B------:R-:W-:Y:S01]  /*afab0*/  IMAD.X R11, R11, 0x1, R0, P3 ;  /* 0x000000010b0b7824 */ /* 0x000fe200018e0600 */
[----:B------:R-:W-:Y:S01]  /*afac0*/  STL [R1+0x3d5c], R9 ;  /* 0x003d5c0901007387 */ /* 0x000fe20000100800 */
[----:B---3--:R-:W-:Y:S02]  /*afad0*/  IMAD.MOV.U32 R6, RZ, RZ, R9 ;  /* 0x000000ffff067224 */ /* 0x008fe400078e0009 */
[----:B------:R-:W-:Y:S01]  /*afae0*/  IMAD.MOV.U32 R7, RZ, RZ, R11 ;  /* 0x000000ffff077224 */ /* 0x000fe200078e000b */
[----:B------:R2:W-:Y:S04]  /*afaf0*/  STL [R1+0x3d50], R11 ;  /* 0x003d500b01007387 */ /* 0x0005e80000100800 */
[----:B-1----:R-:W3:Y:S04]  /*afb00*/  LDL.LU R13, [R1+0x3d38] ;  /* 0x003d3800010d7983 */ /* 0x002ee80000300800 */
[----:B------:R1:W-:Y:S04]  /*afb10*/  LDGSTS.E [R4+0x1ea00], [R6.64], P1 ;  /* 0x1ea0000006047fae */ /* 0x0003e80008921844 */
[----:B--2---:R-:W2:Y:S04]  /*afb20*/  LDL.LU R11, [R1+0x3d40] ;  /* 0x003d4000010b7983 */ /* 0x004ea80000300800 */
[----:B------:R-:W4:Y:S04]  /*afb30*/  LDL.LU R9, [R1+0x3d30] ;  /* 0x003d300001097983 */ /* 0x000f280000300800 */
[----:B------:R-:W4:Y:S01]  /*afb40*/  LDL.LU R5, [R1+0x3d3c] ;  /* 0x003d3c0001057983 */ /* 0x000f220000300800 */
[----:B------:R-:W-:-:S02]  /*afb50*/  IADD3 R18, P0, R18, R16, RZ ;  /* 0x0000001012127210 */ /* 0x000fc40007f1e0ff */
[----:B------:R-:W-:-:S03]  /*afb60*/  IADD3 R12, P3, R12, R16, RZ ;  /* 0x000000100c0c7210 */ /* 0x000fc60007f7e0ff */
[--C-:B------:R-:W-:Y:S01]  /*afb70*/  IMAD.X R19, R19, 0x1, R0.reuse, P0 ;  /* 0x0000000113137824 */ /* 0x100fe200000e0600 */
[----:B------:R1:W-:Y:S01]  /*afb80*/  STL [R1+0x3d54], R18 ;  /* 0x003d541201007387 */ /* 0x0003e20000100800 */
[----:B------:R-:W-:-:S03]  /*afb90*/  IMAD.X R17, R17, 0x1, R0, P3 ;  /* 0x0000000111117824 */ /* 0x000fc600018e0600 */
[----:B------:R-:W-:Y:S01]  /*afba0*/  STL [R1+0x3d48], R19 ;  /* 0x003d481301007387 */ /* 0x000fe20000100800 */
[----:B-1----:R-:W-:Y:S01]  /*afbb0*/  MOV R6, R18 ;  /* 0x0000001200067202 */ /* 0x002fe20000000f00 */
[----:B------:R-:W-:Y:S02]  /*afbc0*/  IMAD.MOV.U32 R7, RZ, RZ, R19 ;  /* 0x000000ffff077224 */ /* 0x000fe400078e0013 */
[----:B------:R-:W-:Y:S04]  /*afbd0*/  STL [R1+0x3d4c], R12 ;  /* 0x003d4c0c01007387 */ /* 0x000fe80000100800 */
[----:B------:R1:W-:Y:S04]  /*afbe0*/  STL [R1+0x3d44], R17 ;  /* 0x003d441101007387 */ /* 0x0003e80000100800 */
[----:B------:R-:W4:Y:S04]  /*afbf0*/  LDL.LU R20, [R1+0x3d28] ;  /* 0x003d280001147983 */ /* 0x000f280000300800 */
[----:B------:R-:W4:Y:S04]  /*afc00*/  LDL.LU R18, [R1+0x3d34] ;  /* 0x003d340001127983 */ /* 0x000f280000300800 */
[----:B------:R1:W-:Y:S04]  /*afc10*/  LDGSTS.E [R4+0x1ec00], [R6.64], P1 ;  /* 0x1ec0000006047fae */ /* 0x0003e80008921844 */
[----:B------:R-:W-:Y:S04]  /*afc20*/  STL.64 [R1+0x1e80], R24 ;  /* 0x001e801801007387 */ /* 0x000fe80000100a00 */
[----:B------:R1:W-:Y:S02]  /*afc30*/  STL.64 [R1+0x1e88], R26 ;  /* 0x001e881a01007387 */ /* 0x0003e40000100a00 */
[----:B-1----:R-:W-:-:S02]  /*afc40*/  IMAD.MOV.U32 R7, RZ, RZ, R17 ;  /* 0x000000ffff077224 */ /* 0x002fc400078e0011 */
[----:B------:R-:W-:Y:S01]  /*afc50*/  IMAD.MOV.U32 R6, RZ, RZ, R12 ;  /* 0x000000ffff067224 */ /* 0x000fe200078e000c */
[----:B------:R-:W4:Y:S04]  /*afc60*/  LDL.LU R17, [R1+0x4118] ;  /* 0x0041180001117983 */ /* 0x000f280000300800 */
[----:B------:R-:W4:Y:S01]  /*afc70*/  LDL.LU R12, [R1+0x4124] ;  /* 0x00412400010c7983 */ /* 0x000f220000300800 */
[----:B------:R-:W-:Y:S01]  /*afc80*/  HMMA.1688.F32.TF32 R24, R236, R46, R28 ;  /* 0x0000002eec18723c */ /* 0x000fe2000008101c */
[----:B------:R-:W-:Y:S02]  /*afc90*/  ISETP.GT.AND P0, PT, R3, 0x2, PT ;  /* 0x000000020300780c */ /* 0x000fe40003f04270 */
[----:B------:R1:W-:Y:S01]  /*afca0*/  LDGSTS.E [R4+0x1ee00], [R6.64], P1 ;  /* 0x1ee0000006047fae */ /* 0x0003e20008921844 */
[----:B------:R-:W-:-:S02]  /*afcb0*/  LOP3.LUT R19, R153, 0x40, RZ, 0x3c, !PT ;  /* 0x0000004099137812 */ /* 0x000fc400078e3cff */
[----:B------:R-:W-:Y:S02]  /*afcc0*/  IADD3 R8, P1, R8, R16, RZ ;  /* 0x0000001008087210 */ /* 0x000fe40007f3e0ff */
[----:B-1----:R-:W-:-:S03]  /*afcd0*/  SEL R4, RZ, 0x4, !P0 ;  /* 0x00000004ff047807 */ /* 0x002fc60004000000 */
[----:B------:R-:W-:Y:S11]  /*afce0*/  IMAD.X R15, R15, 0x1, R0, P1 ;  /* 0x000000010f0f7824 */ /* 0x000ff600008e0600 */
[----:B------:R-:W-:Y:S01]  /*afcf0*/  @!UPT UIADD3 URZ, URZ, URZ, URZ ;  /* 0x0000003f3f3ff290 */ /* 0x000fe2000fffe03f */
[----:B------:R-:W-:Y:S01]  /*afd00*/  STL.64 [R1+0x1e70], R24 ;  /* 0x001e701801007387 */ /* 0x000fe20000100a00 */
[----:B------:R-:W-:-:S03]  /*afd10*/  SEL R4, R4, RZ, !P2 ;  /* 0x000000ff04047207 */ /* 0x000fc60005000000 */
[----:B------:R-:W-:Y:S04]  /*afd20*/  STL.64 [R1+0x1e78], R26 ;  /* 0x001e781a01007387 */ /* 0x000fe80000100a00 */
[----:B------:R1:W-:Y:S01]  /*afd30*/  STL [R1+0x4128], R8 ;  /* 0x0041280801007387 */ /* 0x0003e20000100800 */
[----:B------:R-:W-:-:S03]  /*afd40*/  ISETP.NE.U32.AND P0, PT, R4, RZ, PT ;  /* 0x000000ff0400720c */ /* 0x000fc60003f05070 */
[----:B------:R1:W-:Y:S01]  /*afd50*/  STL [R1+0x4120], R15 ;  /* 0x0041200f01007387 */ /* 0x0003e20000100800 */
[----:B------:R-:W-:-:S03]  /*afd60*/  LEA R4, R10, R19, 0x11 ;  /* 0x000000130a047211 */ /* 0x000fc600078e88ff */
[----:B------:R-:W4:Y:S01]  /*afd70*/  LDL.LU R22, [R1+0x3d20] ;  /* 0x003d200001167983 */ /* 0x000f220000300800 */
[----:B------:R-:W-:-:S03]  /*afd80*/  IMAD.MOV.U32 R6, RZ, RZ, R8 ;  /* 0x000000ffff067224 */ /* 0x000fc600078e0008 */
[----:B------:R-:W4:Y:S04]  /*afd90*/  LDL.LU R21, [R1+0x3d2c] ;  /* 0x003d2c0001157983 */ /* 0x000f280000300800 */
[----:B------:R-:W4:Y:S04]  /*afda0*/  LDL.LU R19, [R1+0x3d18] ;  /* 0x003d180001137983 */ /* 0x000f280000300800 */
[----:B-1----:R-:W4:Y:S01]  /*afdb0*/  LDL.LU R8, [R1+0x3d24] ;  /* 0x003d240001087983 */ /* 0x002f220000300800 */
[----:B------:R-:W-:-:S05]  /*afdc0*/  IMAD.MOV.U32 R7, RZ, RZ, R15 ;  /* 0x000000ffff077224 */ /* 0x000fca00078e000f */
[----:B------:R1:W-:Y:S01]  /*afdd0*/  LDGSTS.E [R4+0x1000], [R6.64], P0 ;  /* 0x0100000006047fae */ /* 0x0003e20008121844 */
[----:B--2---:R-:W-:-:S05]  /*afde0*/  IADD3 R11, P1, R11, R16, RZ ;  /* 0x000000100b0b7210 */ /* 0x004fca0007f3e0ff */
[--C-:B---3--:R-:W-:Y:S01]  /*afdf0*/  IMAD.X R13, R13, 0x1, R0.reuse, P1 ;  /* 0x000000010d0d7824 */ /* 0x108fe200008e0600 */
[-C--:B----4-:R-:W-:Y:S01]  /*afe00*/  IADD3 R5, P3, R5, R16.reuse, RZ ;  /* 0x0000001005057210 */ /* 0x090fe20007f7e0ff */
[----:B------:R-:W-:Y:S04]  /*afe10*/  STL [R1+0x3d40], R11 ;  /* 0x003d400b01007387 */ /* 0x000fe80000100800 */
[----:B------:R-:W-:Y:S01]  /*afe20*/  IMAD.X R9, R9, 0x1, R0, P3 ;  /* 0x0000000109097824 */ /* 0x000fe200018e0600 */
[----:B------:R2:W-:Y:S01]  /*afe30*/  STL [R1+0x3d38], R13 ;  /* 0x003d380d01007387 */ /* 0x0005e20000100800 */
[----:B-1----:R-:W-:Y:S01]  /*afe40*/  IMAD.MOV.U32 R6, RZ, RZ, R11 ;  /* 0x000000ffff067224 */ /* 0x002fe200078e000b */
[----:B------:R-:W-:Y:S02]  /*afe50*/  MOV R7, R13 ;  /* 0x0000000d00077202 */ /* 0x000fe40000000f00 */
[----:B------:R-:W-:Y:S04]  /*afe60*/  STL [R1+0x3d3c], R5 ;  /* 0x003d3c0501007387 */ /* 0x000fe80000100800 */
[----:B------:R1:W-:Y:S04]  /*afe70*/  STL [R1+0x3d30], R9 ;  /* 0x003d300901007387 */ /* 0x0003e80000100800 */
[----:B------:R-:W3:Y:S04]  /*afe80*/  LDL.LU R15, [R1+0x3d10] ;  /* 0x003d1000010f7983 */ /* 0x000ee80000300800 */
[----:B--2---:R-:W2:Y:S04]  /*afe90*/  LDL.LU R13, [R1+0x3d1c] ;  /* 0x003d1c00010d7983 */ /* 0x004ea80000300800 */
[----:B------:R4:W-:Y:S04]  /*afea0*/  LDGSTS.E [R4+0x1200], [R6.64], P0 ;  /* 0x0120000006047fae */ /* 0x0009e80008121844 */
[----:B------:R-:W3:Y:S01]  /*afeb0*/  LDL.LU R11, [R1+0x4110] ;  /* 0x00411000010b7983 */ /* 0x000ee20000300800 */
[----:B------:R-:W-:Y:S01]  /*afec0*/  IADD3 R18, P3, R18, R16, RZ ;  /* 0x0000001012127210 */ /* 0x000fe20007f7e0ff */
[----:B----4-:R-:W-:-:S02]  /*afed0*/  IMAD.MOV.U32 R7, RZ, RZ, R9 ;  /* 0x000000ffff077224 */ /* 0x010fc400078e0009 */
[----:B-1----:R-:W4:Y:S01]  /*afee0*/  LDL.LU R9, [R1+0x411c] ;  /* 0x00411c0001097983 */ /* 0x002f220000300800 */
[----:B------:R-:W-:Y:S02]  /*afef0*/  IMAD.MOV.U32 R6, RZ, RZ, R5 ;  /* 0x000000ffff067224 */ /* 0x000fe400078e0005 */
[----:B------:R-:W-:Y:S01]  /*aff00*/  IMAD.X R20, R20, 0x1, R0, P3 ;  /* 0x0000000114147824 */ /* 0x000fe200018e0600 */
[----:B------:R-:W-:Y:S04]  /*aff10*/  STL [R1+0x3d34], R18 ;  /* 0x003d341201007387 */ /* 0x000fe80000100800 */
[----:B------:R1:W-:Y:S01]  /*aff20*/  LDGSTS.E [R4+0x1400], [R6.64], P0 ;  /* 0x0140000006047fae */ /* 0x0003e20008121844 */
[----:B------:R-:W-:-:S03]  /*aff30*/  IADD3 R12, P4, R12, R16, RZ ;  /* 0x000000100c0c7210 */ /* 0x000fc60007f9e0ff */
[----:B------:R1:W-:Y:S02]  /*aff40*/  STL [R1+0x3d28], R20 ;  /* 0x003d281401007387 */ /* 0x0003e40000100800 */
[----:B-1----:R-:W-:Y:S02]  /*aff50*/  IMAD.MOV.U32 R6, RZ, RZ, R18 ;  /* 0x000000ffff067224 */ /* 0x002fe400078e0012 */
[----:B------:R-:W-:Y:S01]  /*aff60*/  IMAD.X R17, R17, 0x1, R0, P4 ;  /* 0x0000000111117824 */ /* 0x000fe200020e0600 */
[----:B------:R-:W-:Y:S01]  /*aff70*/  MOV R7, R20 ;  /* 0x0000001400077202 */ /* 0x000fe20000000f00 */
[----:B------:R-:W-:Y:S04]  /*aff80*/  STL [R1+0x4124], R12 ;  /* 0x0041240c01007387 */ /* 0x000fe80000100800 */
[----:B------:R1:W-:Y:S04]  /*aff90*/  STL [R1+0x4118], R17 ;  /* 0x0041181101007387 */ /* 0x0003e80000100800 */
[----:B------:R-:W4:Y:S01]  /*affa0*/  LDL.LU R20, [R1+0x3d08] ;  /* 0x003d080001147983 */ /* 0x000f220000300800 */
[----:B------:R-:W-:-:S03]  /*affb0*/  ISETP.GT.AND P1, PT, R3, 0x6, PT ;  /* 0x000000060300780c */ /* 0x000fc60003f24270 */
[----:B------:R-:W4:Y:S04]  /*affc0*/  LDL.LU R18, [R1+0x3d14] ;  /* 0x003d140001127983 */ /* 0x000f280000300800 */
[----:B------:R1:W-:Y:S01]  /*affd0*/  LDGSTS.E [R4+0x1600], [R6.64], P0 ;  /* 0x0160000006047fae */ /* 0x0003e20008121844 */
[----:B------:R-:W-:Y:S01]  /*affe0*/  SEL R5, RZ, 0x4, !P1 ;  /* 0x00000004ff057807 */ /* 0x000fe20004800000 */
[----:B-1----:R-:W-:Y:S02]  /*afff0*/  IMAD.MOV.U32 R7, RZ, RZ, R17 ;  /* 0x000000ffff077224 */ /* 0x002fe400078e0011 */
[----:B------:R-:W-:Y:S01]  /*b0000*/  IMAD.MOV.U32 R6, RZ, RZ, R12 ;  /* 0x000000ffff067224 */ /* 0x000fe200078e000c */
[----:B------:R-:W4:Y:S04]  /*b0010*/  LDL.LU R17, [R1+0x3d00] ;  /* 0x003d000001117983 */ /* 0x000f280000300800 */
[----:B------:R-:W4:Y:S01]  /*b0020*/  LDL.LU R12, [R1+0x3d0c] ;  /* 0x003d0c00010c7983 */ /* 0x000f220000300800 */
[----:B------:R-:W-:-:S04]  /*b0030*/  SEL R5, R5, RZ, !P2 ;  /* 0x000000ff05057207 */ /* 0x000fc80005000000 */
[----:B------:R-:W-:Y:S02]  /*b0040*/  ISETP.NE.U32.AND P1, PT, R5, RZ, PT ;  /* 0x000000ff0500720c */ /* 0x000fe40003f25070 */
[-C--:B------:R-:W-:Y:S02]  /*b0050*/  IADD3 R21, P0, R21, R16.reuse, RZ ;  /* 0x0000001015157210 */ /* 0x080fe40007f1e0ff */
[----:B------:R-:W-:-:S03]  /*b0060*/  IADD3 R8, P3, R8, R16, RZ ;  /* 0x0000001008087210 */ /* 0x000fc60007f7e0ff */
[--C-:B------:R-:W-:Y:S01]  /*b0070*/  IMAD.X R22, R22, 0x1, R0.reuse, P0 ;  /* 0x0000000116167824 */ /* 0x100fe200000e0600 */
[----:B------:R-:W-:Y:S01]  /*b0080*/  STL [R1+0x3d2c], R21 ;  /* 0x003d2c1501007387 */ /* 0x000fe20000100800 */
[----:B------:R-:W-:-:S04]  /*b0090*/  IMAD.X R19, R19, 0x1, R0, P3 ;  /* 0x0000000113137824 */ /* 0x000fc800018e0600 */
[----:B------:R1:W-:Y:S04]  /*b00a0*/  LDGSTS.E [R4+0x3000], [R6.64], P1 ;  /* 0x0300000006047fae */ /* 0x0003e80008921844 */
[----:B------:R1:W-:Y:S04]  /*b00b0*/  STL [R1+0x3d20], R22 ;  /* 0x003d201601007387 */ /* 0x0003e80000100800 */
[----:B------:R-:W-:Y:S01]  /*b00c0*/  STL [R1+0x3d24], R8 ;  /* 0x003d240801007387 */ /* 0x000fe20000100800 */
[----:B-1----:R-:W-:Y:S01]  /*b00d0*/  IMAD.MOV.U32 R6, RZ, RZ, R21 ;  /* 0x000000ffff067224 */ /* 0x002fe200078e0015 */
[----:B------:R-:W-:-:S02]  /*b00e0*/  MOV R7, R22 ;  /* 0x0000001600077202 */ /* 0x000fc40000000f00 */
[----:B------:R1:W-:Y:S04]  /*b00f0*/  STL [R1+0x3d18], R19 ;  /* 0x003d181301007387 */ /* 0x0003e80000100800 */
[----:B------:R1:W-:Y:S04]  /*b0100*/  LDGSTS.E [R4+0x3200], [R6.64], P1 ;  /* 0x0320000006047fae */ /* 0x0003e80008921844 */
[----:B------:R-:W4:Y:S04]  /*b0110*/  LDL.LU R22, [R1+0x3cf8] ;  /* 0x003cf80001167983 */ /* 0x000f280000300800 */
[----:B------:R-:W4:Y:S01]  /*b0120*/  LDL.LU R21, [R1+0x3d04] ;  /* 0x003d040001157983 */ /* 0x000f220000300800 */
[----:B-1----:R-:W-:-:S02]  /*b0130*/  IMAD.MOV.U32 R7, RZ, RZ, R19 ;  /* 0x000000ffff077224 */ /* 0x002fc400078e0013 */
[----:B------:R-:W-:Y:S01]  /*b0140*/  IMAD.MOV.U32 R6, RZ, RZ, R8 ;  /* 0x000000ffff067224 */ /* 0x000fe200078e0008 */
[----:B------:R-:W4:Y:S04]  /*b0150*/  LDL.LU R19, [R1+0x4108] ;  /* 0x0041080001137983 */ /* 0x000f280000300800 */
[----:B------:R-:W4:Y:S01]  /*b0160*/  LDL.LU R8, [R1+0x4114] ;  /* 0x0041140001087983 */ /* 0x000f220000300800 */
[----:B------:R-:W-:-:S03]  /*b0170*/  ISETP.GT.AND P0, PT, R3, 0xa, PT ;  /* 0x0000000a0300780c */ /* 0x000fc60003f04270 */
[----:B------:R1:W-:Y:S01]  /*b0180*/  LDGSTS.E [R4+0x3400], [R6.64], P1 ;  /* 0x0340000006047fae */ /* 0x0003e20008921844 */
[----:B------:R-:W-:-:S04]  /*b0190*/  SEL R5, RZ, 0x4, !P0 ;  /* 0x00000004ff057807 */ /* 0x000fc80004000000 */
[----:B------:R-:W-:-:S04]  /*b01a0*/  SEL R5, R5, RZ, !P2 ;  /* 0x000000ff05057207 */ /* 0x000fc80005000000 */
[----:B------:R-:W-:Y:S02]  /*b01b0*/  ISETP.NE.U32.AND P0, PT, R5, RZ, PT ;  /* 0x000000ff0500720c */ /* 0x000fe40003f05070 */
[----:B--2---:R-:W-:-:S05]  /*b01c0*/  IADD3 R13, P3, R13, R16, RZ ;  /* 0x000000100d0d7210 */ /* 0x004fca0007f7e0ff */
[----:B---3--:R-:W-:Y:S01]  /*b01d0*/  IMAD.X R15, R15, 0x1, R0, P3 ;  /* 0x000000010f0f7824 */ /* 0x008fe200018e0600 */
[----:B------:R-:W-:Y:S01]  /*b01e0*/  STL [R1+0x3d1c], R13 ;  /* 0x003d1c0d01007387 */ /* 0x000fe20000100800 */
[----:B-1----:R-:W-:-:S03]  /*b01f0*/  IMAD.MOV.U32 R6, RZ, RZ, R13 ;  /* 0x000000ffff067224 */ /* 0x002fc600078e000d */
[----:B------:R-:W-:Y:S02]  /*b0200*/  MOV R7, R15 ;  /* 0x0000000f00077202 */ /* 0x000fe40000000f00 */
[----:B----4-:R-:W-:Y:S01]  /*b0210*/  IADD3 R9, P4, R9, R16, RZ ;  /* 0x0000001009097210 */ /* 0x010fe20007f9e0ff */
        /* <DEDUP_REMOVED lines=37> */
[----:B------:R-:W-:-:S03]  /*b0470*/  MOV R7, R22 ;  /* 0x0000001600077202 */ /* 0x000fc60000000f00 */
        /* <DEDUP_REMOVED lines=22> */
[----:B------:R-:W-:-:S03]  /*b05e0*/  MOV R7, R15 ;  /* 0x0000000f00077202 */ /* 0x000fc60000000f00 */
        /* <DEDUP_REMOVED lines=11> */
[--C-:B------:R-:W-:Y:S01]  /*b06a0*/  IMAD.X R20, R20, 0x1, R0.reuse, P3 ;  /* 0x0000000114147824 */ /* 0x100fe200018e0600 */
[----:B------:R-:W-:Y:S01]  /*b06b0*/  IADD3 R12, P4, R12, R16, RZ ;  /* 0x000000100c0c7210 */ /* 0x000fe20007f9e0ff */
[----:B------:R-:W-:Y:S04]  /*b06c0*/  STL [R1+0x3cec], R18 ;  /* 0x003cec1201007387 */ /* 0x000fe80000100800 */
[----:B------:R-:W-:Y:S01]  /*b06d0*/  IMAD.X R17, R17, 0x1, R0, P4 ;  /* 0x0000000111117824 */ /* 0x000fe200020e0600 */
[----:B------:R1:W-:Y:S02]  /*b06e0*/  STL [R1+0x3ce0], R20 ;  /* 0x003ce01401007387 */ /* 0x0003e40000100800 */
[----:B-1----:R-:W-:Y:S01]  /*b06f0*/  IMAD.MOV.U32 R6, RZ, RZ, R18 ;  /* 0x000000ffff067224 */ /* 0x002fe200078e0012 */
[----:B------:R-:W-:Y:S01]  /*b0700*/  MOV R7, R20 ;  /* 0x0000001400077202 */ /* 0x000fe20000000f00 */
[----:B------:R-:W-:Y:S04]  /*b0710*/  STL [R1+0x410c], R12 ;  /* 0x00410c0c01007387 */ /* 0x000fe80000100800 */
[----:B------:R1:W-:Y:S04]  /*b0720*/  STL [R1+0x4100], R17 ;  /* 0x0041001101007387 */ /* 0x0003e80000100800 */
[----:B------:R-:W2:Y:S01]  /*b0730*/  LDL.LU R20, [R1+0x3cc0] ;  /* 0x003cc00001147983 */ /* 0x000ea20000300800 */
[----:B------:R-:W-:-:S03]  /*b0740*/  ISETP.GT.AND P0, PT, R3, 0x12, PT ;  /* 0x000000120300780c */ /* 0x000fc60003f04270 */
[----:B------:R-:W2:Y:S04]  /*b0750*/  LDL.LU R18, [R1+0x3ccc] ;  /* 0x003ccc0001127983 */ /* 0x000ea80000300800 */
        /* <DEDUP_REMOVED lines=8> */
[----:B------:R-:W-:-:S05]  /*b07e0*/  IADD3 R21, P1, R21, R16, RZ ;  /* 0x0000001015157210 */ /* 0x000fca0007f3e0ff */
[----:B------:R-:W-:Y:S01]  /*b07f0*/  IMAD.X R22, R22, 0x1, R0, P1 ;  /* 0x0000000116167824 */ /* 0x000fe200008e0600 */
[----:B------:R-:W-:Y:S05]  /*b0800*/  STL [R1+0x3ce4], R21 ;  /* 0x003ce41501007387 */ /* 0x000fea0000100800 */
[----:B------:R1:W-:Y:S01]  /*b0810*/  LDGSTS.E [R4+0x9000], [R6.64], P0 ;  /* 0x0900000006047fae */ /* 0x0003e20008121844 */
        /* <DEDUP_REMOVED lines=80> */
[----:B--2---:R-:W-:Y:S01]  /*b0d20*/  IADD3 R9, P3, R9, R16, RZ ;  /* 0x0000001009097210 */ /* 0x004fe20007f7e0ff */
[----:B------:R-:W-:Y:S01]  /*b0d30*/  STL [R1+0x3cb4], R13 ;  /* 0x003cb40d01007387 */ /* 0x000fe20000100800 */
[----:B-1----:R-:W-:-:S03]  /*b0d40*/  IMAD.MOV.U32 R6, RZ, RZ, R13 ;  /* 0x000000ffff067224 */ /* 0x002fc600078e000d */
[----:B------:R-:W-:Y:S01]  /*b0d50*/  IMAD.X R11, R11, 0x1, R0, P3 ;  /* 0x000000010b0b7824 */ /* 0x000fe200018e0600 */
        /* <DEDUP_REMOVED lines=36> */
[----:B------:R-:W-:Y:S04]  /*b0fa0*/  STL [R1+0x3c9c], R21 ;  /* 0x003c9c1501007387 */ /* 0x000fe80000100800 */
[----:B------:R1:W-:Y:S02]  /*b0fb0*/  STL [R1+0x3c90], R22 ;  /* 0x003c901601007387 */ /* 0x0003e40000100800 */
[----:B-1----:R-:W-:Y:S01]  /*b0fc0*/  IMAD.MOV.U32 R6, RZ, RZ, R21 ;  /* 0x000000ffff067224 */ /* 0x002fe200078e0015 */
[----:B------:R-:W-:-:S05]  /*b0fd0*/  MOV R7, R22 ;  /* 0x0000001600077202 */ /* 0x000fca0000000f00 */
[----:B------:R1:W-:Y:S01]  /*b0fe0*/  LDGSTS.E [R4+0xf200], [R6.64], P1 ;  /* 0x0f20000006047fae */ /* 0x0003e20008921844 */
[----:B------:R-:W-:-:S05]  /*b0ff0*/  IADD3 R8, P3, R8, R16, RZ ;  /* 0x0000001008087210 */ /* 0x000fca0007f7e0ff */
[----:B------:R-:W-:Y:S01]  /*b1000*/  IMAD.X R19, R19, 0x1, R0, P3 ;  /* 0x0000000113137824 */ /* 0x000fe200018e0600 */
[----:B------:R-:W-:Y:S04]  /*b1010*/  STL [R1+0x3c94], R8 ;  /* 0x003c940801007387 */ /* 0x000fe80000100800 */
[----:B------:R1:W-:Y:S02]  /*b1020*/  STL [R1+0x3c88], R19 ;  /* 0x003c881301007387 */ /* 0x0003e40000100800 */
[----:B-1----:R-:W-:Y:S02]  /*b1030*/  IMAD.MOV.U32 R7, RZ, RZ, R19 ;  /* 0x000000ffff077224 */ /* 0x002fe400078e0013 */
[----:B------:R-:W2:Y:S01]  /*b1040*/  LDL.LU R22, [R1+0x3c68] ;  /* 0x003c680001167983 */ /* 0x000ea20000300800 */
[----:B------:R-:W-:-:S03]  /*b1050*/  IMAD.MOV.U32 R6, RZ, RZ, R8 ;  /* 0x000000ffff067224 */ /* 0x000fc600078e0008 */
[----:B------:R-:W2:Y:S04]  /*b1060*/  LDL.LU R21, [R1+0x3c74] ;  /* 0x003c740001157983 */ /* 0x000ea80000300800 */
        /* <DEDUP_REMOVED lines=148> */
[----:B------:R1:W-:Y:S02]  /*b19b0*/  STL [R1+0x3c3c], R18 ;  /* 0x003c3c1201007387 */ /* 0x0003e40000100800 */
[----:B-1----:R-:W-:Y:S02]  /*b19c0*/  IMAD.MOV.U32 R6, RZ, RZ, R18 ;  /* 0x000000ffff067224 */ /* 0x002fe400078e0012 */
[----:B------:R-:W-:Y:S01]  /*b19d0*/  MOV R7, R20 ;  /* 0x0000001400077202 */ /* 0x000fe20000000f00 */
        /* <DEDUP_REMOVED lines=37> */
[--C-:B---3--:R-:W-:Y:S01]  /*b1c30*/  IMAD.X R15, R15, 0x1, R0.reuse, P1 ;  /* 0x000000010f0f7824 */ /* 0x108fe200008e0600 */
[----:B--2---:R-:W-:Y:S01]  /*b1c40*/  IADD3 R9, P3, R9, R16, RZ ;  /* 0x0000001009097210 */ /* 0x004fe20007f7e0ff */
[----:B------:R-:W-:Y:S04]  /*b1c50*/  STL [R1+0x3c24], R13 ;  /* 0x003c240d01007387 */ /* 0x000fe80000100800 */
[----:B------:R-:W-:Y:S01]  /*b1c60*/  IMAD.X R11, R11, 0x1, R0, P3 ;  /* 0x000000010b0b7824 */ /* 0x000fe200018e0600 */
[----:B------:R2:W-:Y:S01]  /*b1c70*/  STL [R1+0x3c18], R15 ;  /* 0x003c180f01007387 */ /* 0x0005e20000100800 */
[----:B-1----:R-:W-:Y:S01]  /*b1c80*/  MOV R7, R15 ;  /* 0x0000000f00077202 */ /* 0x002fe20000000f00 */
[----:B------:R-:W-:Y:S02]  /*b1c90*/  IMAD.MOV.U32 R6, RZ, RZ, R13 ;  /* 0x000000ffff067224 */ /* 0x000fe400078e000d */
[----:B------:R-:W-:Y:S04]  /*b1ca0*/  STL [R1+0x3c1c], R9 ;  /* 0x003c1c0901007387 */ /* 0x000fe80000100800 */
[----:B------:R1:W-:Y:S04]  /*b1cb0*/  STL [R1+0x3c10], R11 ;  /* 0x003c100b01007387 */ /* 0x0003e80000100800 */
[----:B--2---:R-:W2:Y:S04]  /*b1cc0*/  LDL.LU R15, [R1+0x3bf0] ;  /* 0x003bf000010f7983 */ /* 0x004ea80000300800 */
[----:B------:R-:W3:Y:S04]  /*b1cd0*/  LDL.LU R13, [R1+0x3bfc] ;  /* 0x003bfc00010d7983 */ /* 0x000ee80000300800 */
[----:B------:R4:W-:Y:S02]  /*b1ce0*/  LDGSTS.E [R4+0x19200], [R6.64], P0 ;  /* 0x1920000006047fae */ /* 0x0009e40008121844 */
[----:B----4-:R-:W-:-:S02]  /*b1cf0*/  IMAD.MOV.U32 R7, RZ, RZ, R11 ;  /* 0x000000ffff077224 */ /* 0x010fc400078e000b */
[----:B------:R-:W-:Y:S01]  /*b1d00*/  IMAD.MOV.U32 R6, RZ, RZ, R9 ;  /* 0x000000ffff067224 */ /* 0x000fe200078e0009 */
[----:B-1----:R-:W4:Y:S04]  /*b1d10*/  LDL.LU R11, [R1+0x40b0] ;  /* 0x0040b000010b7983 */ /* 0x002f280000300800 */
[----:B------:R-:W4:Y:S01]  /*b1d20*/  LDL.LU R9, [R1+0x40bc] ;  /* 0x0040bc0001097983 */ /* 0x000f220000300800 */
        /* <DEDUP_REMOVED lines=9> */
[----:B------:R-:W-:Y:S01]  /*b1dc0*/  STL [R1+0x40c4], R17 ;  /* 0x0040c41101007387 */ /* 0x000fe20000100800 */
[----:B------:R-:W-:-:S03]  /*b1dd0*/  ISETP.GT.AND P1, PT, R3, 0x36, PT ;  /* 0x000000360300780c */ /* 0x000fc60003f24270 */
[----:B------:R1:W-:Y:S04]  /*b1de0*/  LDGSTS.E [R4+0x19600], [R6.64], P0 ;  /* 0x1960000006047fae */ /* 0x0003e80008121844 */
[----:B------:R-:W4:Y:S04]  /*b1df0*/  LDL.LU R18, [R1+0x3bf4] ;  /* 0x003bf40001127983 */ /* 0x000f280000300800 */
[----:B------:R1:W-:Y:S04]  /*b1e00*/  STL [R1+0x40b8], R20 ;  /* 0x0040b81401007387 */ /* 0x0003e80000100800 */
[----:B------:R-:W4:Y:S01]  /*b1e10*/  LDL.LU R12, [R1+0x3bec] ;  /* 0x003bec00010c7983 */ /* 0x000f220000300800 */
[----:B-1----:R-:W-:Y:S01]  /*b1e20*/  IMAD.MOV.U32 R7, RZ, RZ, R20 ;  /* 0x000000ffff077224 */ /* 0x002fe200078e0014 */
[----:B------:R-:W-:Y:S01]  /*b1e30*/  SEL R5, RZ, 0x4, !P1 ;  /* 0x00000004ff057807 */ /* 0x000fe20004800000 */
[----:B------:R-:W-:Y:S01]  /*b1e40*/  IMAD.MOV.U32 R6, RZ, RZ, R17 ;  /* 0x000000ffff067224 */ /* 0x000fe200078e0011 */
[----:B------:R-:W4:Y:S04]  /*b1e50*/  LDL.LU R20, [R1+0x3be8] ;  /* 0x003be80001147983 */ /* 0x000f280000300800 */
[----:B------:R-:W4:Y:S01]  /*b1e60*/  LDL.LU R17, [R1+0x3be0] ;  /* 0x003be00001117983 */ /* 0x000f220000300800 */
[----:B------:R-:W-:-:S04]  /*b1e70*/  SEL R5, R5, RZ, !P2 ;  /* 0x000000ff05057207 */ /* 0x000fc80005000000 */
[----:B------:R-:W-:Y:S11]  /*b1e80*/  ISETP.NE.U32.AND P1, PT, R5, RZ, PT ;  /* 0x000000ff0500720c */ /* 0x000ff60003f25070 */
[----:B------:R-:W-:Y:S02]  /*b1e90*/  @!UPT UIADD3 URZ, URZ, URZ, URZ ;  /* 0x0000003f3f3ff290 */ /* 0x000fe4000fffe03f */
[----:B------:R1:W-:Y:S01]  /*b1ea0*/  LDGSTS.E [R4+0x1b000], [R6.64], P1 ;  /* 0x1b00000006047fae */ /* 0x0003e20008921844 */
[----:B------:R-:W-:-:S05]  /*b1eb0*/  IADD3 R21, P0, R21, R16, RZ ;  /* 0x0000001015157210 */ /* 0x000fca0007f1e0ff */
[----:B------:R-:W-:Y:S02]  /*b1ec0*/  IMAD.X R22, R22, 0x1, R0, P0 ;  /* 0x0000000116167824 */ /* 0x000fe400000e0600 */
[----:B-1----:R-:W-:-:S03]  /*b1ed0*/  IMAD.MOV.U32 R6, RZ, RZ, R21 ;  /* 0x000000ffff067224 */ /* 0x002fc600078e0015 */
[----:B------:R-:W-:Y:S01]  /*b1ee0*/  MOV R7, R22 ;  /* 0x0000001600077202 */ /* 0x000fe20000000f00 */
[----:B------:R-:W-:Y:S04]  /*b1ef0*/  STL [R1+0x3c0c], R21 ;  /* 0x003c0c1501007387 */ /* 0x000fe80000100800 */
[----:B------:R-:W-:Y:S04]  /*b1f00*/  STL [R1+0x3c00], R22 ;  /* 0x003c001601007387 */ /* 0x000fe80000100800 */
[----:B------:R1:W-:Y:S01]  /*b1f10*/  LDGSTS.E [R4+0x1b200], [R6.64], P1 ;  /* 0x1b20000006047fae */ /* 0x0003e20008921844 */
[----:B------:R-:W-:-:S05]  /*b1f20*/  IADD3 R8, P3, R8, R16, RZ ;  /* 0x0000001008087210 */ /* 0x000fca0007f7e0ff */
[----:B------:R-:W-:Y:S01]  /*b1f30*/  IMAD.X R19, R19, 0x1, R0, P3 ;  /* 0x0000000113137824 */ /* 0x000fe200018e0600 */
[----:B------:R-:W-:Y:S01]  /*b1f40*/  STL [R1+0x3c04], R8 ;  /* 0x003c040801007387 */ /* 0x000fe20000100800 */
[----:B-1----:R-:W-:-:S03]  /*b1f50*/  IMAD.MOV.U32 R6, RZ, RZ, R8 ;  /* 0x000000ffff067224 */ /* 0x002fc600078e0008 */
[----:B------:R1:W-:Y:S01]  /*b1f60*/  STL [R1+0x3bf8], R19 ;  /* 0x003bf81301007387 */ /* 0x0003e20000100800 */
[----:B------:R-:W-:Y:S01]  /*b1f70*/  IMAD.MOV.U32 R7, RZ, RZ, R19 ;  /* 0x000000ffff077224 */ /* 0x000fe200078e0013 */
[----:B------:R-:W-:Y:S02]  /*b1f80*/  ISETP.GT.AND P0, PT, R3, 0x3a, PT ;  /* 0x0000003a0300780c */ /* 0x000fe40003f04270 */
[----:B-1----:R-:W4:Y:S04]  /*b1f90*/  LDL.LU R19, [R1+0x3bd8] ;  /* 0x003bd80001137983 */ /* 0x002f280000300800 */
[----:B------:R-:W4:Y:S01]  /*b1fa0*/  LDL.LU R8, [R1+0x3be4] ;  /* 0x003be40001087983 */ /* 0x000f220000300800 */
[----:B------:R-:W-:-:S03]  /*b1fb0*/  SEL R5, RZ, 0x4, !P0 ;  /* 0x00000004ff057807 */ /* 0x000fc60004000000 */
[----:B------:R1:W-:Y:S01]  /*b1fc0*/  LDGSTS.E [R4+0x1b400], [R6.64], P1 ;  /* 0x1b40000006047fae */ /* 0x0003e20008921844 */
[----:B------:R-:W-:-:S04]  /*b1fd0*/  SEL R5, R5, RZ, !P2 ;  /* 0x000000ff05057207 */ /* 0x000fc80005000000 */
[----:B------:R-:W-:Y:S02]  /*b1fe0*/  ISETP.NE.U32.AND P0, PT, R5, RZ, PT ;  /* 0x000000ff0500720c */ /* 0x000fe40003f05070 */
[----:B---3--:R-:W-:-:S05]  /*b1ff0*/  IADD3 R13, P3, R13, R16, RZ ;  /* 0x000000100d0d7210 */ /* 0x008fca0007f7e0ff */
[----:B--2---:R-:W-:Y:S02]  /*b2000*/  IMAD.X R15, R15, 0x1, R0, P3 ;  /* 0x000000010f0f7824 */ /* 0x004fe400018e0600 */
[----:B-1----:R-:W-:-:S03]  /*b2010*/  IMAD.MOV.U32 R6, RZ, RZ, R13 ;  /* 0x000000ffff067224 */ /* 0x002fc600078e000d */
[----:B------:R-:W-:Y:S01]  /*b2020*/  MOV R7, R15 ;  /* 0x0000000f00077202 */ /* 0x000fe20000000f00 */
[----:B------:R-:W-:Y:S04]  /*b2030*/  STL [R1+0x3bfc], R13 ;  /* 0x003bfc0d01007387 */ /* 0x000fe80000100800 */
[----:B------:R1:W-:Y:S04]  /*b2040*/  STL [R1+0x3bf0], R15 ;  /* 0x003bf00f01007387 */ /* 0x0003e80000100800 */
[----:B------:R2:W-:Y:S01]  /*b2050*/  LDGSTS.E [R4+0x1b600], [R6.64], P1 ;  /* 0x1b60000006047fae */ /* 0x0005e20008921844 */
[----:B----4-:R-:W-:-:S05]  /*b2060*/  IADD3 R9, P4, R9, R16, RZ ;  /* 0x0000001009097210 */ /* 0x010fca0007f9e0ff */
[----:B------:R-:W-:Y:S01]  /*b2070*/  IMAD.X R11, R11, 0x1, R0, P4 ;  /* 0x000000010b0b7824 */ /* 0x000fe200020e0600 */
[----:B------:R-:W-:Y:S04]  /*b2080*/  STL [R1+0x40bc], R9 ;  /* 0x0040bc0901007387 */ /* 0x000fe80000100800 */
[----:B------:R3:W-:Y:S01]  /*b2090*/  STL [R1+0x40b0], R11 ;  /* 0x0040b00b01007387 */ /* 0x0007e20000100800 */
[----:B--2---:R-:W-:-:S03]  /*b20a0*/  IMAD.MOV.U32 R6, RZ, RZ, R9 ;  /* 0x000000ffff067224 */ /* 0x004fc600078e0009 */
[----:B-1----:R-:W2:Y:S01]  /*b20b0*/  LDL.LU R15, [R1+0x40ac] ;  /* 0x0040ac00010f7983 */ /* 0x002ea20000300800 */
[----:B------:R-:W-:-:S03]  /*b20c0*/  IMAD.MOV.U32 R7, RZ, RZ, R11 ;  /* 0x000000ffff077224 */ /* 0x000fc600078e000b */
[----:B------:R-:W4:Y:S04]  /*b20d0*/  LDL.LU R13, [R1+0x40b4] ;  /* 0x0040b400010d7983 */ /* 0x000f280000300800 */
[----:B---3--:R-:W3:Y:S04]  /*b20e0*/  LDL.LU R11, [R1+0x3bd0] ;  /* 0x003bd000010b7983 */ /* 0x008ee80000300800 */
[----:B------:R-:W3:Y:S01]  /*b20f0*/  LDL.LU R9, [R1+0x3bdc] ;  /* 0x003bdc0001097983 */ /* 0x000ee20000300800 */
[----:B------:R-:W-:-:S03]  /*b2100*/  IADD3 R18, P1, R18, R16, RZ ;  /* 0x0000001012127210 */ /* 0x000fc60007f3e0ff */
[----:B------:R1:W-:Y:S01]  /*b2110*/  LDGSTS.E [R4+0x1d000], [R6.64], P0 ;  /* 0x1d00000006047fae */ /* 0x0003e20008121844 */
[----:B------:R-:W-:-:S03]  /*b2120*/  IADD3 R12, P3, R12, R16, RZ ;  /* 0x000000100c0c7210 */ /* 0x000fc60007f7e0ff */
[----:B------:R-:W-:Y:S01]  /*b2130*/  STL [R1+0x3bf4], R18 ;  /* 0x003bf41201007387 */ /* 0x000fe20000100800 */
[----:B------:R-:W-:Y:S02]  /*b2140*/  IMAD.X R20, R20, 0x1, R0, P1 ;  /* 0x0000000114147824 */ /* 0x000fe400008e0600 */
[----:B-1----:R-:W-:Y:S02]  /*b2150*/  IMAD.MOV.U32 R6, RZ, RZ, R18 ;  /* 0x000000ffff067224 */ /* 0x002fe400078e0012 */
[----:B------:R-:W-:Y:S01]  /*b2160*/  IMAD.X R17, R17, 0x1, R0, P3 ;  /* 0x0000000111117824 */ /* 0x000fe200018e0600 */
[----:B------:R-:W-:Y:S01]  /*b2170*/  MOV R7, R20 ;  /* 0x0000001400077202 */ /* 0x000fe20000000f00 */
        /* <DEDUP_REMOVED lines=8> */
[----:B------:R-:W3:Y:S04]  /*b2200*/  LDL.LU R17, [R1+0x3bc4] ;  /* 0x003bc40001117983 */ /* 0x000ee80000300800 */
[----:B------:R-:W3:Y:S01]  /*b2210*/  LDL.LU R12, [R1+0x3bcc] ;  /* 0x003bcc00010c7983 */ /* 0x000ee20000300800 */
[----:B------:R-:W-:-:S03]  /*b2220*/  ISETP.GT.AND P1, PT, R3, 0x3e, PT ;  /* 0x0000003e0300780c */ /* 0x000fc60003f24270 */
[----:B------:R1:W-:Y:S01]  /*b2230*/  LDGSTS.E [R4+0x1d400], [R6.64], P0 ;  /* 0x1d40000006047fae */ /* 0x0003e20008121844 */
[----:B------:R-:W-:-:S04]  /*b2240*/  SEL R5, RZ, 0x4, !P1 ;  /* 0x00000004ff057807 */ /* 0x000fc80004800000 */
[----:B------:R-:W-:-:S04]  /*b2250*/  SEL R5, R5, RZ, !P2 ;  /* 0x000000ff05057207 */ /* 0x000fc80005000000 */
[----:B------:R-:W-:Y:S02]  /*b2260*/  ISETP.NE.U32.AND P1, PT, R5, RZ, PT ;  /* 0x000000ff0500720c */ /* 0x000fe40003f25070 */
[----:B------:R-:W-:-:S05]  /*b2270*/  IADD3 R8, P3, R8, R16, RZ ;  /* 0x0000001008087210 */ /* 0x000fca0007f7e0ff */
[----:B------:R-:W-:Y:S01]  /*b2280*/  IMAD.X R19, R19, 0x1, R0, P3 ;  /* 0x0000000113137824 */ /* 0x000fe200018e0600 */
[----:B------:R1:W-:Y:S02]  /*b2290*/  STL [R1+0x3be4], R8 ;  /* 0x003be40801007387 */ /* 0x0003e40000100800 */
[----:B-1----:R-:W-:Y:S02]  /*b22a0*/  IMAD.MOV.U32 R6, RZ, RZ, R8 ;  /* 0x000000ffff067224 */ /* 0x002fe400078e0008 */
[----:B------:R-:W-:Y:S04]  /*b22b0*/  STL [R1+0x3bd8], R19 ;  /* 0x003bd81301007387 */ /* 0x000fe80000100800 */
[----:B------:R-:W3:Y:S04]  /*b22c0*/  LDL.LU R8, [R1+0x40a0] ;  /* 0x0040a00001087983 */ /* 0x000ee80000300800 */
[----:B------:R-:W3:Y:S01]  /*b22d0*/  LDL.LU R5, [R1+0x40a8] ;  /* 0x0040a80001057983 */ /* 0x000ee20000300800 */
[----:B------:R-:W-:Y:S01]  /*b22e0*/  IMAD.MOV.U32 R7, RZ, RZ, R19 ;  /* 0x000000ffff077224 */ /* 0x000fe200078e0013 */
[----:B------:R-:W-:Y:S01]  /*b22f0*/  MOV R27, R44 ;  /* 0x0000002c001b7202 */ /* 0x000fe20000000f00 */
[----:B------:R-:W-:-:S02]  /*b2300*/  IMAD.MOV.U32 R24, RZ, RZ, R49 ;  /* 0x000000ffff187224 */ /* 0x000fc400078e0031 */
[----:B------:R-:W-:Y:S01]  /*b2310*/  IMAD.MOV.U32 R25, RZ, RZ, R48 ;  /* 0x000000ffff197224 */ /* 0x000fe200078e0030 */
[----:B------:R1:W-:Y:S01]  /*b2320*/  LDGSTS.E [R4+0x1d600], [R6.64], P0 ;  /* 0x1d60000006047fae */ /* 0x0003e20008121844 */
[----:B------:R-:W-:-:S07]  /*b2330*/  IMAD.MOV.U32 R26, RZ, RZ, R45 ;  /* 0x000000ffff1a7224 */ /* 0x000fce00078e002d */
[----:B------:R-:W-:Y:S01]  /*b2340*/  HMMA.1688.F32.TF32 R24, R236, R42, R24 ;  /* 0x0000002aec18723c */ /* 0x000fe20000081018 */
[----:B------:R-:W-:Y:S01]  /*b2350*/  IMAD.MOV.U32 R28, RZ, RZ, R41 ;  /* 0x000000ffff1c7224 */ /* 0x000fe200078e0029 */
[----:B------:R-:W-:Y:S01]  /*b2360*/  MOV R30, R37 ;  /* 0x00000025001e7202 */ /* 0x000fe20000000f00 */
[----:B------:R-:W-:Y:S02]  /*b2370*/  IMAD.MOV.U32 R29, RZ, RZ, R40 ;  /* 0x000000ffff1d7224 */ /* 0x000fe400078e0028 */
[----:B------:R-:W-:Y:S01]  /*b2380*/  IMAD.MOV.U32 R31, RZ, RZ, R36 ;  /* 0x000000ffff1f7224 */ /* 0x000fe200078e0024 */
[----:B------:R-:W-:Y:S02]  /*b2390*/  LOP3.LUT R14, R14, 0x60, RZ, 0x3c, !PT ;  /* 0x000000600e0e7812 */ /* 0x000fe400078e3cff */
[----:B----4-:R-:W-:-:S05]  /*b23a0*/  IADD3 R13, P0, R13, R16, RZ ;  /* 0x000000100d0d7210 */ /* 0x010fca0007f1e0ff */
[--C-:B--2---:R-:W-:Y:S01]  /*b23b0*/  IMAD.X R15, R15, 0x1, R0.reuse, P0 ;  /* 0x000000010f0f7824 */ /* 0x104fe200000e0600 */
[----:B---3--:R-:W-:Y:S01]  /*b23c0*/  IADD3 R9, P3, R9, R16, RZ ;  /* 0x0000001009097210 */ /* 0x008fe20007f7e0ff */
[----:B-1----:R-:W-:Y:S02]  /*b23d0*/  IMAD.MOV.U32 R6, RZ, RZ, R13 ;  /* 0x000000ffff067224 */ /* 0x002fe400078e000d */
[----:B------:R-:W-:Y:S02]  /*b23e0*/  IMAD.MOV.U32 R7, RZ, RZ, R15 ;  /* 0x000000ffff077224 */ /* 0x000fe400078e000f */
[----:B------:R-:W-:Y:S01]  /*b23f0*/  IMAD.X R11, R11, 0x1, R0, P3 ;  /* 0x000000010b0b7824 */ /* 0x000fe200018e0600 */
[----:B------:R-:W-:Y:S04]  /*b2400*/  STL [R1+0x40b4], R13 ;  /* 0x0040b40d01007387 */ /* 0x000fe80000100800 */
[----:B------:R1:W-:Y:S04]  /*b2410*/  STL [R1+0x40ac], R15 ;  /* 0x0040ac0f01007387 */ /* 0x0003e80000100800 */
[----:B------:R2:W-:Y:S04]  /*b2420*/  LDGSTS.E [R4+0x1f000], [R6.64], P1 ;  /* 0x1f00000006047fae */ /* 0x0005e80008921844 */
[----:B------:R-:W-:Y:S04]  /*b2430*/  STL [R1+0x3bdc], R9 ;  /* 0x003bdc0901007387 */ /* 0x000fe80000100800 */
[----:B------:R3:W-:Y:S01]  /*b2440*/  STL [R1+0x3bd0], R11 ;  /* 0x003bd00b01007387 */ /* 0x0007e20000100800 */
[----:B--2---:R-:W-:Y:S01]  /*b2450*/  MOV R6, R9 ;  /* 0x0000000900067202 */ /* 0x004fe20000000f00 */
[----:B------:R-:W-:-:S02]  /*b2460*/  IMAD.MOV.U32 R7, RZ, RZ, R11 ;  /* 0x000000ffff077224 */ /* 0x000fc400078e000b */
[----:B-1----:R-:W2:Y:S04]  /*b2470*/  LDL.LU R15, [R1+0x3bb8] ;  /* 0x003bb800010f7983 */ /* 0x002ea80000300800 */
[----:B---3--:R-:W3:Y:S04]  /*b2480*/  LDL.LU R11, [R1+0x3bc0] ;  /* 0x003bc000010b7983 */ /* 0x008ee80000300800 */
[----:B------:R-:W4:Y:S04]  /*b2490*/  LDL.LU R19, [R1+0x3bbc] ;  /* 0x003bbc0001137983 */ /* 0x000f280000300800 */
[----:B------:R-:W4:Y:S01]  /*b24a0*/  LDL.LU R13, [R1+0x3bb4] ;  /* 0x003bb400010d7983 */ /* 0x000f220000300800 */
[----:B------:R-:W-:-:S03]  /*b24b0*/  IADD3 R18, P0, R18, R16, RZ ;  /* 0x0000001012127210 */ /* 0x000fc60007f1e0ff */
[----:B------:R1:W-:Y:S02]  /*b24c0*/  LDGSTS.E [R4+0x1f200], [R6.64], P1 ;  /* 0x1f20000006047fae */ /* 0x0003e40008921844 */
[----:B------:R-:W-:Y:S02]  /*b24d0*/  IMAD.X R20, R20, 0x1, R0, P0 ;  /* 0x0000000114147824 */ /* 0x000fe400000e0600 */
[----:B------:R-:W4:Y:S01]  /*b24e0*/  LDL.LU R9, [R1+0x40a4] ;  /* 0x0040a40001097983 */ /* 0x000f220000300800 */
[----:B------:R-:W-:Y:S01]  /*b24f0*/  IADD3 R12, P3, R12, R16, RZ ;  /* 0x000000100c0c7210 */ /* 0x000fe20007f7e0ff */
[----:B-1----:R-:W-:Y:S02]  /*b2500*/  IMAD.MOV.U32 R6, RZ, RZ, R18 ;  /* 0x000000ffff067224 */ /* 0x002fe400078e0012 */
[----:B------:R-:W-:Y:S01]  /*b2510*/  STL [R1+0x3bd4], R18 ;  /* 0x003bd41201007387 */ /* 0x000fe20000100800 */
[----:B------:R-:W-:Y:S02]  /*b2520*/  IMAD.MOV.U32 R7, RZ, RZ, R20 ;  /* 0x000000ffff077224 */ /* 0x000fe400078e0014 */
[----:B------:R-:W-:Y:S01]  /*b2530*/  IMAD.X R17, R17, 0x1, R0, P3 ;  /* 0x0000000111117824 */ /* 0x000fe200018e0600 */
[----:B------:R1:W-:Y:S04]  /*b2540*/  STL [R1+0x3bc8], R20 ;  /* 0x003bc81401007387 */ /* 0x0003e80000100800 */
[----:B------:R1:W-:Y:S04]  /*b2550*/  STL [R1+0x3bcc], R12 ;  /* 0x003bcc0c01007387 */ /* 0x0003e80000100800 */
[----:B------:R-:W-:Y:S04]  /*b2560*/  STL [R1+0x3bc4], R17 ;  /* 0x003bc41101007387 */ /* 0x000fe80000100800 */
[----:B------:R1:W-:Y:S04]  /*b2570*/  LDGSTS.E [R4+0x1f400], [R6.64], P1 ;  /* 0x1f40000006047fae */ /* 0x0003e80008921844 */
[----:B-1----:R-:W4:Y:S04]  /*b2580*/  LDL.LU R20, [R1+0x3bb0] ;  /* 0x003bb00001147983 */ /* 0x002f280000300800 */
[----:B------:R-:W4:Y:S01]  /*b2590*/  LDL.LU R18, [R1+0x3ba8] ;  /* 0x003ba80001127983 */ /* 0x000f220000300800 */
[----:B------:R-:W-:-:S03]  /*b25a0*/  MOV R6, R12 ;  /* 0x0000000c00067202 */ /* 0x000fc60000000f00 */
[----:B------:R-:W4:Y:S04]  /*b25b0*/  LDL.LU R12, [R1+0x4098] ;  /* 0x00409800010c7983 */ /* 0x000f280000300800 */
[----:B------:R-:W-:Y:S04]  /*b25c0*/  STL.64 [R1+0x1e50], R24 ;  /* 0x001e501801007387 */ /* 0x000fe80000100a00 */
[----:B------:R1:W-:Y:S01]  /*b25d0*/  STL.64 [R1+0x1e58], R26 ;  /* 0x001e581a01007387 */ /* 0x0003e20000100a00 */
[----:B------:R-:W-:Y:S01]  /*b25e0*/  IMAD.MOV.U32 R7, RZ, RZ, R17 ;  /* 0x000000ffff077224 */ /* 0x000fe200078e0011 */
[----:B------:R-:W-:-:S04]  /*b25f0*/  ISETP.GT.AND P0, PT, R3, 0x3, PT ;  /* 0x000000030300780c */ /* 0x000fc80003f04270 */
[----:B------:R1:W-:Y:S02]  /*b2600*/  LDGSTS.E [R4+0x1f600], [R6.64], P1 ;  /* 0x1f60000006047fae */ /* 0x0003e40008921844 */
[----:B-1----:R-:W-:Y:S01]  /*b2610*/  HMMA.1688.F32.TF32 R24, R236, R38, R28 ;  /* 0x00000026ec18723c */ /* 0x002fe2000008101c */
[----:B------:R-:W-:Y:S02]  /*b2620*/  IADD3 R5, P1, R5, R16, RZ ;  /* 0x0000001005057210 */ /* 0x000fe40007f3e0ff */
[----:B------:R-:W-:-:S03]  /*b2630*/  SEL R4, RZ, 0x4, !P0 ;  /* 0x00000004ff047807 */ /* 0x000fc60004000000 */
[----:B------:R-:W-:Y:S01]  /*b2640*/  IMAD.X R8, R8, 0x1, R0, P1 ;  /* 0x0000000108087824 */ /* 0x000fe200008e0600 */
[----:B------:R-:W-:-:S04]  /*b2650*/  SEL R4, R4, RZ, !P2 ;  /* 0x000000ff04047207 */ /* 0x000fc80005000000 */
[----:B------:R-:W-:Y:S01]  /*b2660*/  ISETP.NE.U32.AND P0, PT, R4, RZ, PT ;  /* 0x000000ff0400720c */ /* 0x000fe20003f05070 */
[----:B------:R-:W-:-:S11]  /*b2670*/  IMAD R4, R10, 0x20000, R14 ;  /* 0x000200000a047824 */ /* 0x000fd600078e020e */
[----:B------:R-:W-:Y:S04]  /*b2680*/  STL.64 [R1+0x1e30], R24 ;  /* 0x001e301801007387 */ /* 0x000fe80000100a00 */
[----:B------:R-:W-:Y:S04]  /*b2690*/  STL.64 [R1+0x1e38], R26 ;  /* 0x001e381a01007387 */ /* 0x000fe80000100a00 */
[----:B------:R-:W-:Y:S04]  /*b26a0*/  STL [R1+0x40a8], R5 ;  /* 0x0040a80501007387 */ /* 0x000fe80000100800 */
[----:B------:R1:W-:Y:S04]  /*b26b0*/  STL [R1+0x40a0], R8 ;  /* 0x0040a00801007387 */ /* 0x0003e80000100800 */
[----:B------:R-:W4:Y:S04]  /*b26c0*/  LDL.LU R17, [R1+0x3ba0] ;  /* 0x003ba00001117983 */ /* 0x000f280000300800 */
[----:B------:R-:W4:Y:S04]  /*b26d0*/  LDL.LU R10, [R1+0x3bac] ;  /* 0x003bac00010a7983 */ /* 0x000f280000300800 */
[----:B------:R-:W4:Y:S04]  /*b26e0*/  LDL.LU R22, [R1+0x3b98] ;  /* 0x003b980001167983 */ /* 0x000f280000300800 */
[----:B------:R-:W4:Y:S01]  /*b26f0*/  LDL.LU R21, [R1+0x3ba4] ;  /* 0x003ba40001157983 */ /* 0x000f220000300800 */
[----:B------:R-:W-:-:S03]  /*b2700*/  IMAD.MOV.U32 R7, RZ, RZ, R8 ;  /* 0x000000ffff077224 */ /* 0x000fc600078e0008 */
[----:B------:R-:W4:Y:S04]  /*b2710*/  LDL.LU R14, [R1+0x3b9c] ;  /* 0x003b9c00010e7983 */ /* 0x000f280000300800 */
[----:B-1----:R-:W4:Y:S01]  /*b2720*/  LDL.LU R8, [R1+0x409c] ;  /* 0x00409c0001087983 */ /* 0x002f220000300800 */
[----:B------:R-:W-:Y:S01]  /*b2730*/  ISETP.GT.AND P1, PT, R3, 0x7, PT ;  /* 0x000000070300780c */ /* 0x000fe20003f24270 */
[----:B------:R-:W-:-:S03]  /*b2740*/  IMAD.MOV.U32 R6, RZ, RZ, R5 ;  /* 0x000000ffff067224 */ /* 0x000fc600078e0005 */
[----:B------:R-:W-:Y:S02]  /*b2750*/  SEL R5, RZ, 0x4, !P1 ;  /* 0x00000004ff057807 */ /* 0x000fe40004800000 */
[----:B------:R1:W-:Y:S02]  /*b2760*/  LDGSTS.E [R4+0x1800], [R6.64], P0 ;  /* 0x0180000006047fae */ /* 0x0003e40008121844 */
[----:B------:R-:W-:Y:S02]  /*b2770*/  SEL R5, R5, RZ, !P2 ;  /* 0x000000ff05057207 */ /* 0x000fe40005000000 */
[----:B---3--:R-:W-:-:S04]  /*b2780*/  IADD3 R11, P1, R11, R16, RZ ;  /* 0x000000100b0b7210 */ /* 0x008fc80007f3e0ff */
[----:B--2---:R-:W-:Y:S02]  /*b2790*/  IADD3.X R15, R15, R0, RZ, P1, !PT ;  /* 0x000000000f0f7210 */ /* 0x004fe40000ffe4ff */
[-C--:B----4-:R-:W-:Y:S01]  /*b27a0*/  IADD3 R19, P3, R19, R16.reuse, RZ ;  /* 0x0000001013137210 */ /* 0x090fe20007f7e0ff */
[----:B-1----:R-:W-:Y:S01]  /*b27b0*/  IMAD.MOV.U32 R6, RZ, RZ, R11 ;  /* 0x000000ffff067224 */ /* 0x002fe200078e000b */
[-C--:B------:R-:W-:Y:S01]  /*b27c0*/  IADD3 R13, P4, R13, R16.reuse, RZ ;  /* 0x000000100d0d7210 */ /* 0x080fe20007f9e0ff */
[----:B------:R-:W-:Y:S01]  /*b27d0*/  IMAD.MOV.U32 R7, RZ, RZ, R15 ;  /* 0x000000ffff077224 */ /* 0x000fe200078e000f */
[----:B------:R-:W-:Y:S04]  /*b27e0*/  STL [R1+0x3bc0], R11 ;  /* 0x003bc00b01007387 */ /* 0x000fe80000100800 */
[----:B------:R1:W-:Y:S01]  /*b27f0*/  STL [R1+0x3bb8], R15 ;  /* 0x003bb80f01007387 */ /* 0x0003e20000100800 */
[----:B------:R-:W-:-:S03]  /*b2800*/  IADD3 R9, P5, R9, R16, RZ ;  /* 0x0000001009097210 */ /* 0x000fc60007fbe0ff */
[----:B------:R-:W-:Y:S04]  /*b2810*/  STL [R1+0x3bbc], R19 ;  /* 0x003bbc1301007387 */ /* 0x000fe80000100800 */
[----:B------:R2:W-:Y:S04]  /*b2820*/  LDGSTS.E [R4+0x1a00], [R6.64], P0 ;  /* 0x01a0000006047fae */ /* 0x0005e80008121844 */
[----:B------:R-:W-:Y:S04]  /*b2830*/  STL [R1+0x3bb4], R13 ;  /* 0x003bb40d01007387 */ /* 0x000fe80000100800 */
[----:B-1----:R-:W3:Y:S01]  /*b2840*/  LDL.LU R15, [R1+0x3b90] ;  /* 0x003b9000010f7983 */ /* 0x002ee20000300800 */
[----:B--2---:R-:W-:Y:S01]  /*b2850*/  MOV R6, R19 ;  /* 0x0000001300067202 */ /* 0x004fe20000000f00 */
[----:B------:R-:W-:-:S04]  /*b2860*/  IMAD.X R20, R20, 0x1, R0, P3 ;  /* 0x0000000114147824 */ /* 0x000fc800018e0600 */
[----:B------:R-:W-:Y:S01]  /*b2870*/  IMAD.MOV.U32 R7, RZ, RZ, R20 ;  /* 0x000000ffff077224 */ /* 0x000fe200078e0014 */
[----:B------:R-:W-:Y:S01]  /*b2880*/  STL [R1+0x3bb0], R20 ;  /* 0x003bb01401007387 */ /* 0x000fe20000100800 */
[----:B------:R-:W-:-:S03]  /*b2890*/  IMAD.X R18, R18, 0x1, R0, P4 ;  /* 0x0000000112127824 */ /* 0x000fc600020e0600 */
[----:B------:R-:W-:Y:S01]  /*b28a0*/  STL [R1+0x40a4], R9 ;  /* 0x0040a40901007387 */ /* 0x000fe20000100800 */
[----:B------:R-:W-:-:S03]  /*b28b0*/  IMAD.X R12, R12, 0x1, R0, P5 ;  /* 0x000000010c0c7824 */ /* 0x000fc600028e0600 */
[----:B------:R-:W2:Y:S04]  /*b28c0*/  LDL.LU R11, [R1+0x4090] ;  /* 0x00409000010b7983 */ /* 0x000ea80000300800 */
[----:B------:R1:W-:Y:S04]  /*b28d0*/  LDGSTS.E [R4+0x1c00], [R6.64], P0 ;  /* 0x01c0000006047fae */ /* 0x0003e80008121844 */
[----:B------:R4:W-:Y:S01]  /*b28e0*/  STL [R1+0x3ba8], R18 ;  /* 0x003ba81201007387 */ /* 0x0009e20000100800 */
[----:B-1----:R-:W-:Y:S02]  /*b28f0*/  IMAD.MOV.U32 R6, RZ, RZ, R13 ;  /* 0x000000ffff067224 */ /* 0x002fe400078e000d */
[----:B------:R-:W-:Y:S01]  /*b2900*/  IMAD.MOV.U32 R7, RZ, RZ, R18 ;  /* 0x000000ffff077224 */ /* 0x000fe200078e0012 */
[----:B------:R1:W-:Y:S04]  /*b2910*/  STL [R1+0x4098], R12 ;  /* 0x0040980c01007387 */ /* 0x0003e80000100800 */
[----:B------:R1:W-:Y:S01]  /*b2920*/  LDGSTS.E [R4+0x1e00], [R6.64], P0 ;  /* 0x01e0000006047fae */ /* 0x0003e20008121844 */
[----:B------:R-:W-:-:S03]  /*b2930*/  ISETP.NE.U32.AND P1, PT, R5, RZ, PT ;  /* 0x000000ff0500720c */ /* 0x000fc60003f25070 */
[----:B----4-:R-:W4:Y:S01]  /*b2940*/  LDL.LU R18, [R1+0x3b88] ;  /* 0x003b880001127983 */ /* 0x010f220000300800 */
[----:B------:R-:W-:Y:S01]  /*b2950*/  ISETP.GT.AND P3, PT, R3, 0xb, PT ;  /* 0x0000000b0300780c */ /* 0x000fe20003f64270 */
[----:B-1----:R-:W-:Y:S02]  /*b2960*/  IMAD.MOV.U32 R7, RZ, RZ, R12 ;  /* 0x000000ffff077224 */ /* 0x002fe400078e000c */
[----:B------:R-:W4:Y:S01]  /*b2970*/  LDL.LU R12, [R1+0x3b94] ;  /* 0x003b9400010c7983 */ /* 0x000f220000300800 */
[----:B------:R-:W-:-:S03]  /*b2980*/  SEL R5, RZ, 0x4, !P3 ;  /* 0x00000004ff057807 */ /* 0x000fc60005800000 */
[----:B------:R-:W4:Y:S04]  /*b2990*/  LDL.LU R20, [R1+0x3b80] ;  /* 0x003b800001147983 */ /* 0x000f280000300800 */
[----:B------:R-:W4:Y:S01]  /*b29a0*/  LDL.LU R19, [R1+0x3b8c] ;  /* 0x003b8c0001137983 */ /* 0x000f220000300800 */
[----:B------:R-:W-:-:S03]  /*b29b0*/  IMAD.MOV.U32 R6, RZ, RZ, R9 ;  /* 0x000000ffff067224 */ /* 0x000fc600078e0009 */
[----:B------:R-:W4:Y:S04]  /*b29c0*/  LDL.LU R13, [R1+0x3b84] ;  /* 0x003b8400010d7983 */ /* 0x000f280000300800 */
[----:B------:R-:W4:Y:S04]  /*b29d0*/  LDL.LU R9, [R1+0x4094] ;  /* 0x0040940001097983 */ /* 0x000f280000300800 */
[----:B------:R1:W-:Y:S01]  /*b29e0*/  LDGSTS.E [R4+0x3800], [R6.64], P1 ;  /* 0x0380000006047fae */ /* 0x0003e20008921844 */
[----:B------:R-:W-:-:S04]  /*b29f0*/  IADD3 R10, P0, R10, R16, RZ ;  /* 0x000000100a0a7210 */ /* 0x000fc80007f1e0ff */
[----:B------:R-:W-:Y:S02]  /*b2a00*/  IADD3.X R17, R17, R0, RZ, P0, !PT ;  /* 0x0000000011117210 */ /* 0x000fe400007fe4ff */
[-C--:B------:R-:W-:Y:S01]  /*b2a10*/  IADD3 R21, P3, R21, R16.reuse, RZ ;  /* 0x0000001015157210 */ /* 0x080fe20007f7e0ff */
[----:B------:R-:W-:Y:S01]  /*b2a20*/  STL [R1+0x3bac], R10 ;  /* 0x003bac0a01007387 */ /* 0x000fe20000100800 */
[----:B------:R-:W-:-:S03]  /*b2a30*/  IADD3 R14, P4, R14, R16, RZ ;  /* 0x000000100e0e7210 */ /* 0x000fc60007f9e0ff */
[----:B------:R1:W-:Y:S01]  /*b2a40*/  STL [R1+0x3ba0], R17 ;  /* 0x003ba01101007387 */ /* 0x0003e20000100800 */
[----:B------:R-:W-:Y:S01]  /*b2a50*/  IMAD.X R22, R22, 0x1, R0, P3 ;  /* 0x0000000116167824 */ /* 0x000fe200018e0600 */
[----:B------:R-:W-:Y:S02]  /*b2a60*/  IADD3 R8, P5, R8, R16, RZ ;  /* 0x0000001008087210 */ /* 0x000fe40007fbe0ff */
[----:B------:R-:W-:Y:S01]  /*b2a70*/  STL [R1+0x3ba4], R21 ;  /* 0x003ba41501007387 */ /* 0x000fe20000100800 */
[----:B-1----:R-:W-:-:S03]  /*b2a80*/  IMAD.MOV.U32 R7, RZ, RZ, R17 ;  /* 0x000000ffff077224 */ /* 0x002fc600078e0011 */
[----:B------:R-:W-:Y:S01]  /*b2a90*/  STL [R1+0x3b9c], R14 ;  /* 0x003b9c0e01007387 */ /* 0x000fe20000100800 */
[----:B------:R-:W-:-:S03]  /*b2aa0*/  IMAD.MOV.U32 R6, RZ, RZ, R10 ;  /* 0x000000ffff067224 */ /* 0x000fc600078e000a */
[----:B------:R-:W4:Y:S04]  /*b2ab0*/  LDL.LU R17, [R1+0x3b78] ;  /* 0x003b780001117983 */ /* 0x000f280000300800 */
[----:B------:R-:W-:Y:S04]  /*b2ac0*/  STL [R1+0x3b98], R22 ;  /* 0x003b981601007387 */ /* 0x000fe80000100800 */
[----:B------:R-:W-:Y:S04]  /*b2ad0*/  STL [R1+0x409c], R8 ;  /* 0x00409c0801007387 */ /* 0x000fe80000100800 */
[----:B------:R-:W4:Y:S04]  /*b2ae0*/  LDL.LU R10, [R1+0x4088] ;  /* 0x00408800010a7983 */ /* 0x000f280000300800 */
[----:B------:R1:W-:Y:S01]  /*b2af0*/  LDGSTS.E [R4+0x3a00], [R6.64], P1 ;  /* 0x03a0000006047fae */ /* 0x0003e20008921844 */
[----:B------:R-:W-:-:S02]  /*b2b00*/  SEL R5, R5, RZ, !P2 ;  /* 0x000000ff05057207 */ /* 0x000fc40005000000 */
[----:B-1----:R-:W-:Y:S01]  /*b2b10*/  MOV R6, R21 ;  /* 0x0000001500067202 */ /* 0x002fe20000000f00 */
[----:B------:R-:W-:Y:S01]  /*b2b20*/  IMAD.MOV.U32 R7, RZ, RZ, R22 ;  /* 0x000000ffff077224 */ /* 0x000fe200078e0016 */
[----:B------:R-:W-:-:S04]  /*b2b30*/  ISETP.NE.U32.AND P0, PT, R5, RZ, PT ;  /* 0x000000ff0500720c */ /* 0x000fc80003f05070 */
[----:B------:R1:W-:Y:S01]  /*b2b40*/  LDGSTS.E [R4+0x3c00], [R6.64], P1 ;  /* 0x03c0000006047fae */ /* 0x0003e20008921844 */
[----:B------:R-:W-:Y:S01]  /*b2b50*/  ISETP.GT.AND P3, PT, R3, 0xf, PT ;  /* 0x0000000f0300780c */ /* 0x000fe20003f64270 */
[----:B-1----:R-:W-:-:S03]  /*b2b60*/  IMAD.MOV.U32 R6, RZ, RZ, R14 ;  /* 0x000000ffff067224 */ /* 0x002fc600078e000e */
[----:B------:R-:W-:Y:S01]  /*b2b70*/  SEL R5, RZ, 0x4, !P3 ;  /* 0x00000004ff057807 */ /* 0x000fe20005800000 */
[----:B---3--:R-:W-:-:S04]  /*b2b80*/  IMAD.X R15, R15, 0x1, R0, P4 ;  /* 0x000000010f0f7824 */ /* 0x008fc800020e0600 */
[----:B------:R-:W-:Y:S01]  /*b2b90*/  IMAD.MOV.U32 R7, RZ, RZ, R15 ;  /* 0x000000ffff077224 */ /* 0x000fe200078e000f */
[----:B------:R1:W-:Y:S04]  /*b2ba0*/  STL [R1+0x3b90], R15 ;  /* 0x003b900f01007387 */ /* 0x0003e80000100800 */
[----:B------:R3:W-:Y:S01]  /*b2bb0*/  LDGSTS.E [R4+0x3e00], [R6.64], P1 ;  /* 0x03e0000006047fae */ /* 0x0007e20008921844 */
[----:B--2---:R-:W-:-:S04]  /*b2bc0*/  IMAD.X R11, R11, 0x1, R0, P5 ;  /* 0x000000010b0b7824 */ /* 0x004fc800028e0600 */
[----:B---3--:R-:W-:Y:S01]  /*b2bd0*/  IMAD.MOV.U32 R7, RZ, RZ, R11 ;  /* 0x000000ffff077224 */ /* 0x008fe200078e000b */
[----:B------:R2:W-:Y:S04]  /*b2be0*/  STL [R1+0x4090], R11 ;  /* 0x0040900b01007387 */ /* 0x0005e80000100800 */
[----:B-1----:R-:W3:Y:S01]  /*b2bf0*/  LDL.LU R15, [R1+0x3b70] ;  /* 0x003b7000010f7983 */ /* 0x002ee20000300800 */
[----:B------:R-:W-:-:S03]  /*b2c00*/  IMAD.MOV.U32 R6, RZ, RZ, R8 ;  /* 0x000000ffff067224 */ /* 0x000fc600078e0008 */
[----:B--2---:R-:W2:Y:S04]  /*b2c10*/  LDL.LU R11, [R1+0x3b7c] ;  /* 0x003b7c00010b7983 */ /* 0x004ea80000300800 */
[----:B------:R-:W3:Y:S04]  /*b2c20*/  LDL.LU R22, [R1+0x3b68] ;  /* 0x003b680001167983 */ /* 0x000ee80000300800 */
[----:B------:R-:W3:Y:S04]  /*b2c30*/  LDL.LU R21, [R1+0x3b74] ;  /* 0x003b740001157983 */ /* 0x000ee80000300800 */
[----:B------:R-:W3:Y:S04]  /*b2c40*/  LDL.LU R14, [R1+0x3b6c] ;  /* 0x003b6c00010e7983 */ /* 0x000ee80000300800 */
[----:B------:R1:W-:Y:S04]  /*b2c50*/  LDGSTS.E [R4+0x5800], [R6.64], P0 ;  /* 0x0580000006047fae */ /* 0x0003e80008121844 */
[----:B------:R-:W3:Y:S01]  /*b2c60*/  LDL.LU R8, [R1+0x408c] ;  /* 0x00408c0001087983 */ /* 0x000ee20000300800 */
[----:B----4-:R-:W-:-:S04]  /*b2c70*/  IADD3 R12, P1, R12, R16, RZ ;  /* 0x000000100c0c7210 */ /* 0x010fc80007f3e0ff */
[----:B------:R-:W-:Y:S02]  /*b2c80*/  IADD3.X R18, R18, R0, RZ, P1, !PT ;  /* 0x0000000012127210 */ /* 0x000fe40000ffe4ff */
[-C--:B------:R-:W-:Y:S01]  /*b2c90*/  IADD3 R19, P3, R19, R16.reuse, RZ ;  /* 0x0000001013137210 */ /* 0x080fe20007f7e0ff */
[----:B-1----:R-:W-:Y:S02]  /*b2ca0*/  IMAD.MOV.U32 R6, RZ, RZ, R12 ;  /* 0x000000ffff067224 */ /* 0x002fe400078e000c */
[----:B------:R-:W-:Y:S01]  /*b2cb0*/  IMAD.MOV.U32 R7, RZ, RZ, R18 ;  /* 0x000000ffff077224 */ /* 0x000fe200078e0012 */
[-C--:B------:R-:W-:Y:S01]  /*b2cc0*/  IADD3 R13, P4, R13, R16.reuse, RZ ;  /* 0x000000100d0d7210 */ /* 0x080fe20007f9e0ff */
[----:B------:R-:W-:Y:S01]  /*b2cd0*/  IMAD.X R20, R20, 0x1, R0, P3 ;  /* 0x0000000114147824 */ /* 0x000fe200018e0600 */
[----:B------:R-:W-:Y:S01]  /*b2ce0*/  STL [R1+0x3b94], R12 ;  /* 0x003b940c01007387 */ /* 0x000fe20000100800 */
[----:B------:R-:W-:-:S03]  /*b2cf0*/  IADD3 R9, P5, R9, R16, RZ ;  /* 0x0000001009097210 */ /* 0x000fc60007fbe0ff */
[----:B------:R1:W-:Y:S04]  /*b2d00*/  STL [R1+0x3b88], R18 ;  /* 0x003b881201007387 */ /* 0x0003e80000100800 */
[----:B------:R-:W-:Y:S04]  /*b2d10*/  STL [R1+0x3b8c], R19 ;  /* 0x003b8c1301007387 */ /* 0x000fe80000100800 */
[----:B------:R4:W-:Y:S04]  /*b2d20*/  LDGSTS.E [R4+0x5a00], [R6.64], P0 ;  /* 0x05a0000006047fae */ /* 0x0009e80008121844 */
[----:B------:R-:W-:Y:S04]  /*b2d30*/  STL [R1+0x3b84], R13 ;  /* 0x003b840d01007387 */ /* 0x000fe80000100800 */
[----:B-1----:R-:W3:Y:S01]  /*b2d40*/  LDL.LU R18, [R1+0x3b60] ;  /* 0x003b600001127983 */ /* 0x002ee20000300800 */
[----:B----4-:R-:W-:Y:S01]  /*b2d50*/  MOV R6, R19 ;  /* 0x0000001300067202 */ /* 0x010fe20000000f00 */
[----:B------:R-:W-:-:S02]  /*b2d60*/  IMAD.MOV.U32 R7, RZ, RZ, R20 ;  /* 0x000000ffff077224 */ /* 0x000fc400078e0014 */
[----:B------:R-:W-:Y:S04]  /*b2d70*/  STL [R1+0x3b80], R20 ;  /* 0x003b801401007387 */ /* 0x000fe80000100800 */
[----:B------:R-:W-:Y:S01]  /*b2d80*/  STL [R1+0x4094], R9 ;  /* 0x0040940901007387 */ /* 0x000fe20000100800 */
[----:B------:R-:W-:-:S03]  /*b2d90*/  IMAD.X R17, R17, 0x1, R0, P4 ;  /* 0x0000000111117824 */ /* 0x000fc600020e0600 */
[----:B------:R-:W4:Y:S04]  /*b2da0*/  LDL.LU R12, [R1+0x4080] ;  /* 0x00408000010c7983 */ /* 0x000f280000300800 */
[----:B------:R1:W-:Y:S01]  /*b2db0*/  LDGSTS.E [R4+0x5c00], [R6.64], P0 ;  /* 0x05c0000006047fae */ /* 0x0003e20008121844 */
[----:B------:R-:W-:-:S03]  /*b2dc0*/  IMAD.X R10, R10, 0x1, R0, P5 ;  /* 0x000000010a0a7824 */ /* 0x000fc600028e0600 */
[----:B------:R1:W-:Y:S02]  /*b2dd0*/  STL [R1+0x3b78], R17 ;  /* 0x003b781101007387 */ /* 0x0003e40000100800 */
[----:B-1----:R-:W-:Y:S02]  /*b2de0*/  IMAD.MOV.U32 R6, RZ, RZ, R13 ;  /* 0x000000ffff067224 */ /* 0x002fe400078e000d */
[----:B------:R-:W-:Y:S01]  /*b2df0*/  IMAD.MOV.U32 R7, RZ, RZ, R17 ;  /* 0x000000ffff077224 */ /* 0x000fe200078e0011 */
[----:B------:R1:W-:Y:S04]  /*b2e00*/  STL [R1+0x4088], R10 ;  /* 0x0040880a01007387 */ /* 0x0003e80000100800 */
[----:B------:R1:W-:Y:S04]  /*b2e10*/  LDGSTS.E [R4+0x5e00], [R6.64], P0 ;  /* 0x05e0000006047fae */ /* 0x0003e80008121844 */
[----:B------:R-:W4:Y:S01]  /*b2e20*/  LDL.LU R17, [R1+0x3b58] ;  /* 0x003b580001117983 */ /* 0x000f220000300800 */
[----:B-1----:R-:W-:-:S03]  /*b2e30*/  IMAD.MOV.U32 R7, RZ, RZ, R10 ;  /* 0x000000ffff077224 */ /* 0x002fc600078e000a */
[----:B------:R-:W4:Y:S04]  /*b2e40*/  LDL.LU R10, [R1+0x3b64] ;  /* 0x003b6400010a7983 */ /* 0x000f280000300800 */
[----:B------:R-:W4:Y:S04]  /*b2e50*/  LDL.LU R20, [R1+0x3b50] ;  /* 0x003b500001147983 */ /* 0x000f280000300800 */
[----:B------:R-:W4:Y:S01]  /*b2e60*/  LDL.LU R19, [R1+0x3b5c] ;  /* 0x003b5c0001137983 */ /* 0x000f220000300800 */
[----:B------:R-:W-:-:S03]  /*b2e70*/  IMAD.MOV.U32 R6, RZ, RZ, R9 ;  /* 0x000000ffff067224 */ /* 0x000fc600078e0009 */
[----:B------:R-:W4:Y:S04]  /*b2e80*/  LDL.LU R13, [R1+0x3b54] ;  /* 0x003b5400010d7983 */ /* 0x000f280000300800 */
[----:B------:R-:W4:Y:S01]  /*b2e90*/  LDL.LU R9, [R1+0x4084] ;  /* 0x0040840001097983 */ /* 0x000f220000300800 */
[----:B------:R-:W-:-:S04]  /*b2ea0*/  SEL R5, R5, RZ, !P2 ;  /* 0x000000ff05057207 */ /* 0x000fc80005000000 */
[----:B------:R-:W-:Y:S02]  /*b2eb0*/  ISETP.NE.U32.AND P1, PT, R5, RZ, PT ;  /* 0x000000ff0500720c */ /* 0x000fe40003f25070 */
[----:B------:R-:W-:-:S04]  /*b2ec0*/  ISETP.GT.AND P3, PT, R3, 0x13, PT ;  /* 0x000000130300780c */ /* 0x000fc80003f64270 */
[----:B------:R-:W-:-:S07]  /*b2ed0*/  SEL R5, RZ, 0x4, !P3 ;  /* 0x00000004ff057807 */ /* 0x000fce0005800000 */
[----:B------:R1:W-:Y:S01]  /*b2ee0*/  LDGSTS.E [R4+0x7800], [R6.64], P1 ;  /* 0x0780000006047fae */ /* 0x0003e20008921844 */
[----:B------:R-:W-:Y:S02]  /*b2ef0*/  SEL R5, R5, RZ, !P2 ;  /* 0x000000ff05057207 */ /* 0x000fe40005000000 */
[----:B--2---:R-:W-:-:S04]  /*b2f00*/  IADD3 R11, P0, R11, R16, RZ ;  /* 0x000000100b0b7210 */ /* 0x004fc80007f1e0ff */
[----:B---3--:R-:W-:Y:S02]  /*b2f10*/  IADD3.X R15, R15, R0, RZ, P0, !PT ;  /* 0x000000000f0f7210 */ /* 0x008fe400007fe4ff */
[-C--:B------:R-:W-:Y:S01]  /*b2f20*/  IADD3 R21, P3, R21, R16.reuse, RZ ;  /* 0x0000001015157210 */ /* 0x080fe20007f7e0ff */
[----:B------:R-:W-:Y:S01]  /*b2f30*/  STL [R1+0x3b7c], R11 ;  /* 0x003b7c0b01007387 */ /* 0x000fe20000100800 */
[----:B-1----:R-:W-:Y:S01]  /*b2f40*/  IMAD.MOV.U32 R6, RZ, RZ, R11 ;  /* 0x000000ffff067224 */ /* 0x002fe200078e000b */
[----:B------:R-:W-:Y:S01]  /*b2f50*/  IADD3 R14, P4, R14, R16, RZ ;  /* 0x000000100e0e7210 */ /* 0x000fe20007f9e0ff */
[----:B------:R-:W-:Y:S01]  /*b2f60*/  IMAD.MOV.U32 R7, RZ, RZ, R15 ;  /* 0x000000ffff077224 */ /* 0x000fe200078e000f */
[----:B------:R1:W-:Y:S01]  /*b2f70*/  STL [R1+0x3b70], R15 ;  /* 0x003b700f01007387 */ /* 0x0003e20000100800 */
[----:B------:R-:W-:-:S03]  /*b2f80*/  IMAD.X R22, R22, 0x1, R0, P3 ;  /* 0x0000000116167824 */ /* 0x000fc600018e0600 */
[----:B------:R-:W-:Y:S01]  /*b2f90*/  STL [R1+0x3b74], R21 ;  /* 0x003b741501007387 */ /* 0x000fe20000100800 */
[----:B------:R-:W-:-:S03]  /*b2fa0*/  IADD3 R8, P5, R8, R16, RZ ;  /* 0x0000001008087210 */ /* 0x000fc60007fbe0ff */
[----:B------:R-:W-:Y:S04]  /*b2fb0*/  STL [R1+0x3b6c], R14 ;  /* 0x003b6c0e01007387 */ /* 0x000fe80000100800 */
[----:B-1----:R-:W2:Y:S04]  /*b2fc0*/  LDL.LU R15, [R1+0x3b48] ;  /* 0x003b4800010f7983 */ /* 0x002ea80000300800 */
[----:B------:R1:W-:Y:S04]  /*b2fd0*/  LDGSTS.E [R4+0x7a00], [R6.64], P1 ;  /* 0x07a0000006047fae */ /* 0x0003e80008921844 */
[----:B------:R-:W-:Y:S04]  /*b2fe0*/  STL [R1+0x3b68], R22 ;  /* 0x003b681601007387 */ /* 0x000fe80000100800 */
[----:B------:R-:W-:Y:S01]  /*b2ff0*/  STL [R1+0x408c], R8 ;  /* 0x00408c0801007387 */ /* 0x000fe20000100800 */
[----:B-1----:R-:W-:Y:S01]  /*b3000*/  MOV R6, R21 ;  /* 0x0000001500067202 */ /* 0x002fe20000000f00 */
[----:B------:R-:W-:-:S02]  /*b3010*/  IMAD.MOV.U32 R7, RZ, RZ, R22 ;  /* 0x000000ffff077224 */ /* 0x000fc400078e0016 */
[----:B------:R-:W3:Y:S04]  /*b3020*/  LDL.LU R11, [R1+0x4078] ;  /* 0x00407800010b7983 */ /* 0x000ee80000300800 */
[----:B------:R1:W-:Y:S01]  /*b3030*/  LDGSTS.E [R4+0x7c00], [R6.64], P1 ;  /* 0x07c0000006047fae */ /* 0x0003e20008921844 */
[----:B------:R-:W-:Y:S02]  /*b3040*/  IMAD.X R18, R18, 0x1, R0, P4 ;  /* 0x0000000112127824 */ /* 0x000fe400020e0600 */
[----:B-1----:R-:W-:Y:S02]  /*b3050*/  IMAD.MOV.U32 R6, RZ, RZ, R14 ;  /* 0x000000ffff067224 */ /* 0x002fe400078e000e */
[----:B------:R-:W-:Y:S01]  /*b3060*/  IMAD.MOV.U32 R7, RZ, RZ, R18 ;  /* 0x000000ffff077224 */ /* 0x000fe200078e0012 */
[----:B------:R1:W-:Y:S01]  /*b3070*/  STL [R1+0x3b60], R18 ;  /* 0x003b601201007387 */ /* 0x0003e20000100800 */
[----:B------:R-:W-:-:S02]  /*b3080*/  ISETP.NE.U32.AND P0, PT, R5, RZ, PT ;  /* 0x000000ff0500720c */ /* 0x000fc40003f05070 */
[----:B------:R-:W-:Y:S01]  /*b3090*/  ISETP.GT.AND P3, PT, R3, 0x17, PT ;  /* 0x000000170300780c */ /* 0x000fe20003f64270 */
[----:B------:R1:W-:Y:S01]  /*b30a0*/  LDGSTS.E [R4+0x7e00], [R6.64], P1 ;  /* 0x07e0000006047fae */ /* 0x0003e20008921844 */
[----:B----4-:R-:W-:-:S05]  /*b30b0*/  IMAD.X R12, R12, 0x1, R0, P5 ;  /* 0x000000010c0c7824 */ /* 0x010fca00028e0600 */
[----:B------:R4:W-:Y:S01]  /*b30c0*/  STL [R1+0x4080], R12 ;  /* 0x0040800c01007387 */ /* 0x0009e20000100800 */
[----:B-1----:R-:W-:-:S03]  /*b30d0*/  IMAD.MOV.U32 R7, RZ, RZ, R12 ;  /* 0x000000ffff077224 */ /* 0x002fc600078e000c */
[----:B------:R-:W3:Y:S01]  /*b30e0*/  LDL.LU R18, [R1+0x3b40] ;  /* 0x003b400001127983 */ /* 0x000ee20000300800 */
[----:B------:R-:W-:-:S03]  /*b30f0*/  SEL R5, RZ, 0x4, !P3 ;  /* 0x00000004ff057807 */ /* 0x000fc60005800000 */
[----:B----4-:R-:W4:Y:S01]  /*b3100*/  LDL.LU R12, [R1+0x3b4c] ;  /* 0x003b4c00010c7983 */ /* 0x010f220000300800 */
[----:B------:R-:W-:-:S03]  /*b3110*/  IMAD.MOV.U32 R6, RZ, RZ, R8 ;  /* 0x000000ffff067224 */ /* 0x000fc600078e0008 */
[----:B------:R-:W4:Y:S04]  /*b3120*/  LDL.LU R22, [R1+0x3b38] ;  /* 0x003b380001167983 */ /* 0x000f280000300800 */
[----:B------:R-:W4:Y:S04]  /*b3130*/  LDL.LU R21, [R1+0x3b44] ;  /* 0x003b440001157983 */ /* 0x000f280000300800 */
        /* <DEDUP_REMOVED lines=8> */
[----:B------:R-:W-:Y:S01]  /*b31c0*/  IMAD.X R20, R20, 0x1, R0, P3 ;  /* 0x0000000114147824 */ /* 0x000fe200018e0600 */
[----:B------:R1:W-:Y:S01]  /*b31d0*/  STL [R1+0x3b58], R17 ;  /* 0x003b581101007387 */ /* 0x0003e20000100800 */
[----:B------:R-:W-:Y:S01]  /*b31e0*/  IADD3 R9, P5, R9, R16, RZ ;  /* 0x0000001009097210 */ /* 0x000fe20007fbe0ff */
[----:B-1----:R-:W-:Y:S02]  /*b31f0*/  IMAD.MOV.U32 R7, RZ, RZ, R17 ;  /* 0x000000ffff077224 */ /* 0x002fe400078e0011 */
[----:B------:R-:W-:Y:S01]  /*b3200*/  STL [R1+0x3b5c], R19 ;  /* 0x003b5c1301007387 */ /* 0x000fe20000100800 */
[----:B------:R-:W-:-:S03]  /*b3210*/  IMAD.MOV.U32 R6, RZ, RZ, R10 ;  /* 0x000000ffff067224 */ /* 0x000fc600078e000a */
[----:B------:R1:W-:Y:S04]  /*b3220*/  STL [R1+0x3b54], R13 ;  /* 0x003b540d01007387 */ /* 0x0003e80000100800 */
[----:B------:R-:W4:Y:S04]  /*b3230*/  LDL.LU R17, [R1+0x3b30] ;  /* 0x003b300001117983 */ /* 0x000f280000300800 */
[----:B------:R-:W-:Y:S04]  /*b3240*/  STL [R1+0x3b50], R20 ;  /* 0x003b501401007387 */ /* 0x000fe80000100800 */
[----:B------:R1:W-:Y:S04]  /*b3250*/  STL [R1+0x4084], R9 ;  /* 0x0040840901007387 */ /* 0x0003e80000100800 */
[----:B------:R-:W4:Y:S04]  /*b3260*/  LDL.LU R10, [R1+0x4070] ;  /* 0x00407000010a7983 */ /* 0x000f280000300800 */
[----:B------:R1:W-:Y:S01]  /*b3270*/  LDGSTS.E [R4+0x9a00], [R6.64], P0 ;  /* 0x09a0000006047fae */ /* 0x0003e20008121844 */
[----:B------:R-:W-:-:S02]  /*b3280*/  SEL R5, R5, RZ, !P2 ;  /* 0x000000ff05057207 */ /* 0x000fc40005000000 */
[----:B-1----:R-:W-:Y:S01]  /*b3290*/  MOV R6, R19 ;  /* 0x0000001300067202 */ /* 0x002fe20000000f00 */
[----:B------:R-:W-:-:S05]  /*b32a0*/  IMAD.MOV.U32 R7, RZ, RZ, R20 ;  /* 0x000000ffff077224 */ /* 0x000fca00078e0014 */
[----:B------:R1:W-:Y:S01]  /*b32b0*/  LDGSTS.E [R4+0x9c00], [R6.64], P0 ;  /* 0x09c0000006047fae */ /* 0x0003e20008121844 */
[----:B------:R-:W-:Y:S01]  /*b32c0*/  ISETP.NE.U32.AND P1, PT, R5, RZ, PT ;  /* 0x000000ff0500720c */ /* 0x000fe20003f25070 */
[----:B-1----:R-:W-:Y:S01]  /*b32d0*/  IMAD.MOV.U32 R6, RZ, RZ, R13 ;  /* 0x000000ffff067224 */ /* 0x002fe200078e000d */
[----:B------:R-:W-:-:S04]  /*b32e0*/  ISETP.GT.AND P3, PT, R3, 0x1b, PT ;  /* 0x0000001b0300780c */ /* 0x000fc80003f64270 */
[----:B------:R-:W-:Y:S01]  /*b32f0*/  SEL R5, RZ, 0x4, !P3 ;  /* 0x00000004ff057807 */ /* 0x000fe20005800000 */
[----:B--2---:R-:W-:-:S04]  /*b3300*/  IMAD.X R15, R15, 0x1, R0, P4 ;  /* 0x000000010f0f7824 */ /* 0x004fc800020e0600 */
[----:B------:R-:W-:Y:S01]  /*b3310*/  IMAD.MOV.U32 R7, RZ, RZ, R15 ;  /* 0x000000ffff077224 */ /* 0x000fe200078e000f */
[----:B------:R1:W-:Y:S04]  /*b3320*/  STL [R1+0x3b48], R15 ;  /* 0x003b480f01007387 */ /* 0x0003e80000100800 */
[----:B------:R2:W-:Y:S01]  /*b3330*/  LDGSTS.E [R4+0x9e00], [R6.64], P0 ;  /* 0x09e0000006047fae */ /* 0x0005e20008121844 */
[----:B---3--:R-:W-:Y:S02]  /*b3340*/  IMAD.X R11, R11, 0x1, R0, P5 ;  /* 0x000000010b0b7824 */ /* 0x008fe400028e0600 */
[----:B--2---:R-:W-:-:S03]  /*b3350*/  IMAD.MOV.U32 R6, RZ, RZ, R9 ;  /* 0x000000ffff067224 */ /* 0x004fc600078e0009 */
[----:B------:R2:W-:Y:S04]  /*b3360*/  STL [R1+0x4078], R11 ;  /* 0x0040780b01007387 */ /* 0x0005e80000100800 */
[----:B------:R-:W3:Y:S04]  /*b3370*/  LDL.LU R13, [R1+0x3b28] ;  /* 0x003b2800010d7983 */ /* 0x000ee80000300800 */
[----:B------:R-:W3:Y:S01]  /*b3380*/  LDL.LU R9, [R1+0x3b34] ;  /* 0x003b340001097983 */ /* 0x000ee20000300800 */
[----:B------:R-:W-:-:S03]  /*b3390*/  IMAD.MOV.U32 R7, RZ, RZ, R11 ;  /* 0x000000ffff077224 */ /* 0x000fc600078e000b */
[----:B------:R-:W3:Y:S04]  /*b33a0*/  LDL.LU R20, [R1+0x3b20] ;  /* 0x003b200001147983 */ /* 0x000ee80000300800 */
[----:B------:R-:W3:Y:S04]  /*b33b0*/  LDL.LU R19, [R1+0x3b2c] ;  /* 0x003b2c0001137983 */ /* 0x000ee80000300800 */
[----:B-1----:R-:W3:Y:S04]  /*b33c0*/  LDL.LU R15, [R1+0x3b24] ;  /* 0x003b2400010f7983 */ /* 0x002ee80000300800 */
[----:B--2---:R-:W2:Y:S04]  /*b33d0*/  LDL.LU R11, [R1+0x4074] ;  /* 0x00407400010b7983 */ /* 0x004ea80000300800 */
[----:B------:R1:W-:Y:S01]  /*b33e0*/  LDGSTS.E [R4+0xb800], [R6.64], P1 ;  /* 0x0b80000006047fae */ /* 0x0003e20008921844 */
[----:B----4-:R-:W-:-:S04]  /*b33f0*/  IADD3 R12, P0, R12, R16, RZ ;  /* 0x000000100c0c7210 */ /* 0x010fc80007f1e0ff */
[----:B------:R-:W-:Y:S01]  /*b3400*/  IADD3.X R18, R18, R0, RZ, P0, !PT ;  /* 0x0000000012127210 */ /* 0x000fe200007fe4ff */
[----:B------:R-:W-:Y:S01]  /*b3410*/  STL [R1+0x3b4c], R12 ;  /* 0x003b4c0c01007387 */ /* 0x000fe20000100800 */
[-C--:B------:R-:W-:Y:S01]  /*b3420*/  IADD3 R21, P3, R21, R16.reuse, RZ ;  /* 0x0000001015157210 */ /* 0x080fe20007f7e0ff */
[----:B-1----:R-:W-:Y:S01]  /*b3430*/  IMAD.MOV.U32 R6, RZ, RZ, R12 ;  /* 0x000000ffff067224 */ /* 0x002fe200078e000c */
[-C--:B------:R-:W-:Y:S01]  /*b3440*/  IADD3 R14, P4, R14, R16.reuse, RZ ;  /* 0x000000100e0e7210 */ /* 0x080fe20007f9e0ff */
[----:B------:R-:W-:Y:S01]  /*b3450*/  IMAD.MOV.U32 R7, RZ, RZ, R18 ;  /* 0x000000ffff077224 */ /* 0x000fe200078e0012 */
[----:B------:R1:W-:Y:S01]  /*b3460*/  STL [R1+0x3b40], R18 ;  /* 0x003b401201007387 */ /* 0x0003e20000100800 */
[----:B------:R-:W-:Y:S01]  /*b3470*/  IMAD.X R22, R22, 0x1, R0, P3 ;  /* 0x0000000116167824 */ /* 0x000fe200018e0600 */
[----:B------:R-:W-:Y:S02]  /*b3480*/  IADD3 R8, P5, R8, R16, RZ ;  /* 0x0000001008087210 */ /* 0x000fe40007fbe0ff */
[----:B------:R-:W-:Y:S04]  /*b3490*/  STL [R1+0x3b44], R21 ;  /* 0x003b441501007387 */ /* 0x000fe80000100800 */
[----:B------:R-:W-:Y:S04]  /*b34a0*/  STL [R1+0x3b3c], R14 ;  /* 0x003b3c0e01007387 */ /* 0x000fe80000100800 */
[----:B-1----:R-:W4:Y:S04]  /*b34b0*/  LDL.LU R18, [R1+0x3b18] ;  /* 0x003b180001127983 */ /* 0x002f280000300800 */
[----:B------:R1:W-:Y:S04]  /*b34c0*/  LDGSTS.E [R4+0xba00], [R6.64], P1 ;  /* 0x0ba0000006047fae */ /* 0x0003e80008921844 */
[----:B------:R-:W-:Y:S04]  /*b34d0*/  STL [R1+0x3b38], R22 ;  /* 0x003b381601007387 */ /* 0x000fe80000100800 */
[----:B------:R-:W-:Y:S01]  /*b34e0*/  STL [R1+0x407c], R8 ;  /* 0x00407c0801007387 */ /* 0x000fe20000100800 */
[----:B-1----:R-:W-:Y:S01]  /*b34f0*/  MOV R6, R21 ;  /* 0x0000001500067202 */ /* 0x002fe20000000f00 */
[----:B------:R-:W-:-:S02]  /*b3500*/  IMAD.MOV.U32 R7, RZ, RZ, R22 ;  /* 0x000000ffff077224 */ /* 0x000fc400078e0016 */
[----:B------:R-:W4:Y:S01]  /*b3510*/  LDL.LU R12, [R1+0x4068] ;  /* 0x00406800010c7983 */ /* 0x000f220000300800 */
[----:B------:R-:W-:-:S03]  /*b3520*/  IMAD.X R17, R17, 0x1, R0, P4 ;  /* 0x0000000111117824 */ /* 0x000fc600020e0600 */
[----:B------:R1:W-:Y:S04]  /*b3530*/  LDGSTS.E [R4+0xbc00], [R6.64], P1 ;  /* 0x0bc0000006047fae */ /* 0x0003e80008921844 */
[----:B------:R1:W-:Y:S01]  /*b3540*/  STL [R1+0x3b30], R17 ;  /* 0x003b301101007387 */ /* 0x0003e20000100800 */
[----:B------:R-:W-:Y:S02]  /*b3550*/  IMAD.X R10, R10, 0x1, R0, P5 ;  /* 0x000000010a0a7824 */ /* 0x000fe400028e0600 */
[----:B-1----:R-:W-:Y:S02]  /*b3560*/  IMAD.MOV.U32 R7, RZ, RZ, R17 ;  /* 0x000000ffff077224 */ /* 0x002fe400078e0011 */
[----:B------:R-:W-:Y:S01]  /*b3570*/  IMAD.MOV.U32 R6, RZ, RZ, R14 ;  /* 0x000000ffff067224 */ /* 0x000fe200078e000e */
[----:B------:R1:W-:Y:S04]  /*b3580*/  STL [R1+0x4070], R10 ;  /* 0x0040700a01007387 */ /* 0x0003e80000100800 */
[----:B------:R-:W4:Y:S04]  /*b3590*/  LDL.LU R17, [R1+0x3b10] ;  /* 0x003b100001117983 */ /* 0x000f280000300800 */
[----:B------:R-:W4:Y:S04]  /*b35a0*/  LDL.LU R14, [R1+0x3b1c] ;  /* 0x003b1c00010e7983 */ /* 0x000f280000300800 */
[----:B------:R-:W4:Y:S04]  /*b35b0*/  LDL.LU R22, [R1+0x3b08] ;  /* 0x003b080001167983 */ /* 0x000f280000300800 */
[----:B------:R-:W4:Y:S04]  /*b35c0*/  LDL.LU R21, [R1+0x3b14] ;  /* 0x003b140001157983 */ /* 0x000f280000300800 */
[----:B------:R1:W-:Y:S02]  /*b35d0*/  LDGSTS.E [R4+0xbe00], [R6.64], P1 ;  /* 0x0be0000006047fae */ /* 0x0003e40008921844 */
[----:B-1----:R-:W-:-:S02]  /*b35e0*/  IMAD.MOV.U32 R7, RZ, RZ, R10 ;  /* 0x000000ffff077224 */ /* 0x002fc400078e000a */
[----:B------:R-:W4:Y:S01]  /*b35f0*/  LDL.LU R10, [R1+0x3b0c] ;  /* 0x003b0c00010a7983 */ /* 0x000f220000300800 */
[----:B------:R-:W-:-:S03]  /*b3600*/  IMAD.MOV.U32 R6, RZ, RZ, R8 ;  /* 0x000000ffff067224 */ /* 0x000fc600078e0008 */
[----:B------:R-:W4:Y:S01]  /*b3610*/  LDL.LU R8, [R1+0x406c] ;  /* 0x00406c0001087983 */ /* 0x000f220000300800 */
[----:B------:R-:W-:-:S04]  /*b3620*/  SEL R5, R5, RZ, !P2 ;  /* 0x000000ff05057207 */ /* 0x000fc80005000000 */
[----:B------:R-:W-:Y:S02]  /*b3630*/  ISETP.NE.U32.AND P0, PT, R5, RZ, PT ;  /* 0x000000ff0500720c */ /* 0x000fe40003f05070 */
[----:B------:R-:W-:-:S04]  /*b3640*/  ISETP.GT.AND P3, PT, R3, 0x1f, PT ;  /* 0x0000001f0300780c */ /* 0x000fc80003f64270 */
[----:B------:R-:W-:-:S07]  /*b3650*/  SEL R5, RZ, 0x4, !P3 ;  /* 0x00000004ff057807 */ /* 0x000fce0005800000 */
[----:B------:R1:W-:Y:S01]  /*b3660*/  LDGSTS.E [R4+0xd800], [R6.64], P0 ;  /* 0x0d80000006047fae */ /* 0x0003e20008121844 */
[----:B------:R-:W-:Y:S02]  /*b3670*/  SEL R5, R5, RZ, !P2 ;  /* 0x000000ff05057207 */ /* 0x000fe40005000000 */
[----:B---3--:R-:W-:-:S04]  /*b3680*/  IADD3 R9, P1, R9, R16, RZ ;  /* 0x0000001009097210 */ /* 0x008fc80007f3e0ff */
[----:B------:R-:W-:Y:S02]  /*b3690*/  IADD3.X R13, R13, R0, RZ, P1, !PT ;  /* 0x000000000d0d7210 */ /* 0x000fe40000ffe4ff */
[-C--:B------:R-:W-:Y:S01]  /*b36a0*/  IADD3 R19, P3, R19, R16.reuse, RZ ;  /* 0x0000001013137210 */ /* 0x080fe20007f7e0ff */
[----:B------:R-:W-:Y:S01]  /*b36b0*/  STL [R1+0x3b34], R9 ;  /* 0x003b340901007387 */ /* 0x000fe20000100800 */
[----:B-1----:R-:W-:Y:S01]  /*b36c0*/  IMAD.MOV.U32 R6, RZ, RZ, R9 ;  /* 0x000000ffff067224 */ /* 0x002fe200078e0009 */
[-C--:B------:R-:W-:Y:S01]  /*b36d0*/  IADD3 R15, P4, R15, R16.reuse, RZ ;  /* 0x000000100f0f7210 */ /* 0x080fe20007f9e0ff */
[----:B------:R-:W-:Y:S01]  /*b36e0*/  IMAD.MOV.U32 R7, RZ, RZ, R13 ;  /* 0x000000ffff077224 */ /* 0x000fe200078e000d */
[----:B------:R1:W-:Y:S01]  /*b36f0*/  STL [R1+0x3b28], R13 ;  /* 0x003b280d01007387 */ /* 0x0003e20000100800 */
[----:B------:R-:W-:Y:S01]  /*b3700*/  IMAD.X R20, R20, 0x1, R0, P3 ;  /* 0x0000000114147824 */ /* 0x000fe200018e0600 */
[----:B--2---:R-:W-:Y:S02]  /*b3710*/  IADD3 R11, P5, R11, R16, RZ ;  /* 0x000000100b0b7210 */ /* 0x004fe40007fbe0ff */
[----:B------:R-:W-:Y:S04]  /*b3720*/  STL [R1+0x3b2c], R19 ;  /* 0x003b2c1301007387 */ /* 0x000fe80000100800 */
[----:B------:R-:W-:Y:S04]  /*b3730*/  STL [R1+0x3b24], R15 ;  /* 0x003b240f01007387 */ /* 0x000fe80000100800 */
[----:B-1----:R-:W2:Y:S04]  /*b3740*/  LDL.LU R13, [R1+0x3b00] ;  /* 0x003b0000010d7983 */ /* 0x002ea80000300800 */
[----:B------:R1:W-:Y:S04]  /*b3750*/  LDGSTS.E [R4+0xda00], [R6.64], P0 ;  /* 0x0da0000006047fae */ /* 0x0003e80008121844 */
[----:B------:R3:W-:Y:S04]  /*b3760*/  STL [R1+0x3b20], R20 ;  /* 0x003b201401007387 */ /* 0x0007e80000100800 */
[----:B------:R-:W-:Y:S01]  /*b3770*/  STL [R1+0x4074], R11 ;  /* 0x0040740b01007387 */ /* 0x000fe20000100800 */
[----:B-1----:R-:W-:Y:S01]  /*b3780*/  MOV R6, R19 ;  /* 0x0000001300067202 */ /* 0x002fe20000000f00 */
[----:B------:R-:W-:-:S02]  /*b3790*/  IMAD.MOV.U32 R7, RZ, RZ, R20 ;  /* 0x000000ffff077224 */ /* 0x000fc400078e0014 */
[----:B------:R-:W2:Y:S04]  /*b37a0*/  LDL.LU R9, [R1+0x4060] ;  /* 0x0040600001097983 */ /* 0x000ea80000300800 */
[----:B------:R1:W-:Y:S01]  /*b37b0*/  LDGSTS.E [R4+0xdc00], [R6.64], P0 ;  /* 0x0dc0000006047fae */ /* 0x0003e20008121844 */
[----:B----4-:R-:W-:Y:S01]  /*b37c0*/  IMAD.X R18, R18, 0x1, R0, P4 ;  /* 0x0000000112127824 */ /* 0x010fe200020e0600 */
[----:B------:R-:W-:Y:S01]  /*b37d0*/  ISETP.NE.U32.AND P1, PT, R5, RZ, PT ;  /* 0x000000ff0500720c */ /* 0x000fe20003f25070 */
[----:B-1----:R-:W-:Y:S02]  /*b37e0*/  IMAD.MOV.U32 R6, RZ, RZ, R15 ;  /* 0x000000ffff067224 */ /* 0x002fe400078e000f */
[----:B------:R-:W-:Y:S01]  /*b37f0*/  IMAD.MOV.U32 R7, RZ, RZ, R18 ;  /* 0x000000ffff077224 */ /* 0x000fe200078e0012 */
[----:B------:R-:W-:Y:S01]  /*b3800*/  ISETP.GT.AND P3, PT, R3, 0x23, PT ;  /* 0x000000230300780c */ /* 0x000fe20003f64270 */
[----:B------:R1:W-:Y:S04]  /*b3810*/  STL [R1+0x3b18], R18 ;  /* 0x003b181201007387 */ /* 0x0003e80000100800 */
[----:B------:R4:W-:Y:S01]  /*b3820*/  LDGSTS.E [R4+0xde00], [R6.64], P0 ;  /* 0x0de0000006047fae */ /* 0x0009e20008121844 */
[----:B------:R-:W-:Y:S01]  /*b3830*/  IMAD.X R12, R12, 0x1, R0, P5 ;  /* 0x000000010c0c7824 */ /* 0x000fe200028e0600 */
[----:B------:R-:W-:-:S04]  /*b3840*/  SEL R5, RZ, 0x4, !P3 ;  /* 0x00000004ff057807 */ /* 0x000fc80005800000 */
[----:B------:R1:W-:Y:S04]  /*b3850*/  STL [R1+0x4068], R12 ;  /* 0x0040680c01007387 */ /* 0x0003e80000100800 */
[----:B---3--:R-:W4:Y:S02]  /*b3860*/  LDL.LU R20, [R1+0x3af8] ;  /* 0x003af80001147983 */ /* 0x008f240000300800 */
[----:B----4-:R-:W-:Y:S02]  /*b3870*/  IMAD.MOV.U32 R6, RZ, RZ, R11 ;  /* 0x000000ffff067224 */ /* 0x010fe400078e000b */
[----:B------:R-:W4:Y:S01]  /*b3880*/  LDL.LU R19, [R1+0x3b04] ;  /* 0x003b040001137983 */ /* 0x000f220000300800 */
[----:B------:R-:W-:-:S03]  /*b3890*/  IMAD.MOV.U32 R7, RZ, RZ, R12 ;  /* 0x000000ffff077224 */ /* 0x000fc600078e000c */
[----:B-1----:R-:W4:Y:S04]  /*b38a0*/  LDL.LU R18, [R1+0x3af0] ;  /* 0x003af00001127983 */ /* 0x002f280000300800 */
[----:B------:R-:W4:Y:S04]  /*b38b0*/  LDL.LU R11, [R1+0x3afc] ;  /* 0x003afc00010b7983 */ /* 0x000f280000300800 */
[----:B------:R-:W4:Y:S01]  /*b38c0*/  LDL.LU R15, [R1+0x3af4] ;  /* 0x003af400010f7983 */ /* 0x000f220000300800 */
[----:B------:R-:W-:-:S03]  /*b38d0*/  IADD3 R14, P0, R14, R16, RZ ;  /* 0x000000100e0e7210 */ /* 0x000fc60007f1e0ff */
[----:B------:R-:W4:Y:S01]  /*b38e0*/  LDL.LU R12, [R1+0x4064] ;  /* 0x00406400010c7983 */ /* 0x000f220000300800 */
[----:B------:R-:W-:Y:S02]  /*b38f0*/  IADD3.X R17, R17, R0, RZ, P0, !PT ;  /* 0x0000000011117210 */ /* 0x000fe400007fe4ff */
[-C--:B------:R-:W-:Y:S01]  /*b3900*/  IADD3 R21, P3, R21, R16.reuse, RZ ;  /* 0x0000001015157210 */ /* 0x080fe20007f7e0ff */
[----:B------:R-:W-:Y:S04]  /*b3910*/  STL [R1+0x3b1c], R14 ;  /* 0x003b1c0e01007387 */ /* 0x000fe80000100800 */
[----:B------:R-:W-:Y:S01]  /*b3920*/  IMAD.X R22, R22, 0x1, R0, P3 ;  /* 0x0000000116167824 */ /* 0x000fe200018e0600 */
[----:B------:R1:W-:Y:S04]  /*b3930*/  STL [R1+0x3b10], R17 ;  /* 0x003b101101007387 */ /* 0x0003e80000100800 */
[----:B------:R1:W-:Y:S04]  /*b3940*/  LDGSTS.E [R4+0xf800], [R6.64], P1 ;  /* 0x0f80000006047fae */ /* 0x0003e80008921844 */
[----:B------:R-:W-:Y:S01]  /*b3950*/  STL [R1+0x3b14], R21 ;  /* 0x003b141501007387 */ /* 0x000fe20000100800 */
[----:B------:R-:W-:-:S02]  /*b3960*/  IADD3 R10, P4, R10, R16, RZ ;  /* 0x000000100a0a7210 */ /* 0x000fc40007f9e0ff */
[----:B------:R-:W-:Y:S01]  /*b3970*/  IADD3 R8, P5, R8, R16, RZ ;  /* 0x0000001008087210 */ /* 0x000fe20007fbe0ff */
[----:B-1----:R-:W-:Y:S02]  /*b3980*/  IMAD.MOV.U32 R7, RZ, RZ, R17 ;  /* 0x000000ffff077224 */ /* 0x002fe400078e0011 */
[----:B------:R1:W-:Y:S01]  /*b3990*/  STL [R1+0x3b0c], R10 ;  /* 0x003b0c0a01007387 */ /* 0x0003e20000100800 */
[----:B------:R-:W-:-:S03]  /*b39a0*/  IMAD.MOV.U32 R6, RZ, RZ, R14 ;  /* 0x000000ffff067224 */ /* 0x000fc600078e000e */
        /* <DEDUP_REMOVED lines=17> */
[----:B------:R-:W-:Y:S02]  /*b3ac0*/  IMAD.X R9, R9, 0x1, R0, P5 ;  /* 0x0000000109097824 */ /* 0x000fe400028e0600 */
[----:B--2---:R-:W-:-:S03]  /*b3ad0*/  IMAD.MOV.U32 R6, RZ, RZ, R8 ;  /* 0x000000ffff067224 */ /* 0x004fc600078e0008 */
[----:B------:R2:W-:Y:S04]  /*b3ae0*/  STL [R1+0x4060], R9 ;  /* 0x0040600901007387 */ /* 0x0005e80000100800 */
[----:B------:R-:W3:Y:S04]  /*b3af0*/  LDL.LU R10, [R1+0x3ae0] ;  /* 0x003ae000010a7983 */ /* 0x000ee80000300800 */
[----:B------:R-:W3:Y:S04]  /*b3b00*/  LDL.LU R8, [R1+0x3aec] ;  /* 0x003aec0001087983 */ /* 0x000ee80000300800 */
[----:B------:R-:W3:Y:S01]  /*b3b10*/  LDL.LU R25, [R1+0x3ad8] ;  /* 0x003ad80001197983 */ /* 0x000ee20000300800 */
[----:B------:R-:W-:-:S03]  /*b3b20*/  IMAD.MOV.U32 R7, RZ, RZ, R9 ;  /* 0x000000ffff077224 */ /* 0x000fc600078e0009 */
[----:B-1----:R-:W3:Y:S04]  /*b3b30*/  LDL.LU R13, [R1+0x3ae4] ;  /* 0x003ae400010d7983 */ /* 0x002ee80000300800 */
[----:B--2---:R-:W2:Y:S04]  /*b3b40*/  LDL.LU R9, [R1+0x3adc] ;  /* 0x003adc0001097983 */ /* 0x004ea80000300800 */
[----:B------:R1:W-:Y:S01]  /*b3b50*/  LDGSTS.E [R4+0x11800], [R6.64], P0 ;  /* 0x1180000006047fae */ /* 0x0003e20008121844 */
[----:B----4-:R-:W-:-:S04]  /*b3b60*/  IADD3 R19, P1, R19, R16, RZ ;  /* 0x0000001013137210 */ /* 0x010fc80007f3e0ff */
[----:B------:R-:W-:Y:S02]  /*b3b70*/  IADD3.X R20, R20, R0, RZ, P1, !PT ;  /* 0x0000000014147210 */ /* 0x000fe40000ffe4ff */
[-C--:B------:R-:W-:Y:S01]  /*b3b80*/  IADD3 R11, P3, R11, R16.reuse, RZ ;  /* 0x000000100b0b7210 */ /* 0x080fe20007f7e0ff */
[----:B------:R-:W-:Y:S01]  /*b3b90*/  STL [R1+0x3b04], R19 ;  /* 0x003b041301007387 */ /* 0x000fe20000100800 */
[----:B------:R-:W-:-:S03]  /*b3ba0*/  IADD3 R15, P4, R15, R16, RZ ;  /* 0x000000100f0f7210 */ /* 0x000fc60007f9e0ff */
[----:B------:R-:W-:Y:S01]  /*b3bb0*/  IMAD.X R18, R18, 0x1, R0, P3 ;  /* 0x0000000112127824 */ /* 0x000fe200018e0600 */
[----:B------:R-:W-:Y:S01]  /*b3bc0*/  STL [R1+0x3af8], R20 ;  /* 0x003af81401007387 */ /* 0x000fe20000100800 */
[----:B-1----:R-:W-:Y:S01]  /*b3bd0*/  IMAD.MOV.U32 R6, RZ, RZ, R19 ;  /* 0x000000ffff067224 */ /* 0x002fe200078e0013 */
[----:B------:R-:W-:Y:S01]  /*b3be0*/  IADD3 R12, P5, R12, R16, RZ ;  /* 0x000000100c0c7210 */ /* 0x000fe20007fbe0ff */
[----:B------:R-:W-:Y:S01]  /*b3bf0*/  IMAD.MOV.U32 R7, RZ, RZ, R20 ;  /* 0x000000ffff077224 */ /* 0x000fe200078e0014 */
[----:B------:R1:W-:Y:S04]  /*b3c00*/  STL [R1+0x3afc], R11 ;  /* 0x003afc0b01007387 */ /* 0x0003e80000100800 */
[----:B------:R-:W-:Y:S04]  /*b3c10*/  STL [R1+0x3af4], R15 ;  /* 0x003af40f01007387 */ /* 0x000fe80000100800 */
[----:B------:R-:W2:Y:S04]  /*b3c20*/  LDL.LU R23, [R1+0x405c] ;  /* 0x00405c0001177983 */ /* 0x000ea80000300800 */
[----:B------:R-:W-:Y:S04]  /*b3c30*/  STL [R1+0x3af0], R18 ;  /* 0x003af01201007387 */ /* 0x000fe80000100800 */
[----:B------:R-:W-:Y:S04]  /*b3c40*/  STL [R1+0x4064], R12 ;  /* 0x0040640c01007387 */ /* 0x000fe80000100800 */
[----:B------:R1:W-:Y:S04]  /*b3c50*/  LDGSTS.E [R4+0x11a00], [R6.64], P0 ;  /* 0x11a0000006047fae */ /* 0x0003e80008121844 */
[----:B------:R-:W2:Y:S01]  /*b3c60*/  LDL.LU R21, [R1+0x3ad4] ;  /* 0x003ad40001157983 */ /* 0x000ea20000300800 */
[----:B------:R-:W-:Y:S01]  /*b3c70*/  IMAD.X R17, R17, 0x1, R0, P4 ;  /* 0x0000000111117824 */ /* 0x000fe200020e0600 */
[----:B-1----:R-:W-:-:S02]  /*b3c80*/  MOV R6, R11 ;  /* 0x0000000b00067202 */ /* 0x002fc40000000f00 */
[----:B------:R-:W2:Y:S04]  /*b3c90*/  LDL.LU R11, [R1+0x3ad0] ;  /* 0x003ad000010b7983 */ /* 0x000ea80000300800 */
[----:B------:R1:W-:Y:S01]  /*b3ca0*/  STL [R1+0x3ae8], R17 ;  /* 0x003ae81101007387 */ /* 0x0003e20000100800 */
[----:B------:R-:W-:-:S05]  /*b3cb0*/  IMAD.X R14, R14, 0x1, R0, P5 ;  /* 0x000000010e0e7824 */ /* 0x000fca00028e0600 */
[----:B------:R1:W-:Y:S04]  /*b3cc0*/  STL [R1+0x4058], R14 ;  /* 0x0040580e01007387 */ /* 0x0003e80000100800 */
[----:B------:R-:W2:Y:S01]  /*b3cd0*/  LDL.LU R24, [R1+0x4050] ;  /* 0x0040500001187983 */ /* 0x000ea20000300800 */
[----:B------:R-:W-:Y:S01]  /*b3ce0*/  IMAD.MOV.U32 R7, RZ, RZ, R18 ;  /* 0x000000ffff077224 */ /* 0x000fe200078e0012 */
[----:B------:R-:W-:Y:S02]  /*b3cf0*/  SEL R5, R5, RZ, !P2 ;  /* 0x000000ff05057207 */ /* 0x000fe40005000000 */
[----:B------:R-:W2:Y:S04]  /*b3d00*/  LDL.LU R22, [R1+0x3ac8] ;  /* 0x003ac80001167983 */ /* 0x000ea80000300800 */
[----:B------:R1:W-:Y:S01]  /*b3d10*/  LDGSTS.E [R4+0x11c00], [R6.64], P0 ;  /* 0x11c0000006047fae */ /* 0x0003e20008121844 */
[----:B------:R-:W-:-:S03]  /*b3d20*/  ISETP.GT.AND P3, PT, R3, 0x2b, PT ;  /* 0x0000002b0300780c */ /* 0x000fc60003f64270 */
[----:B------:R-:W2:Y:S01]  /*b3d30*/  LDL.LU R20, [R1+0x3ac0] ;  /* 0x003ac00001147983 */ /* 0x000ea20000300800 */
[----:B------:R-:W-:-:S03]  /*b3d40*/  ISETP.NE.U32.AND P1, PT, R5, RZ, PT ;  /* 0x000000ff0500720c */ /* 0x000fc60003f25070 */
[----:B------:R-:W2:Y:S01]  /*b3d50*/  LDL.LU R19, [R1+0x3acc] ;  /* 0x003acc0001137983 */ /* 0x000ea20000300800 */
[----:B-1----:R-:W-:Y:S02]  /*b3d60*/  IMAD.MOV.U32 R6, RZ, RZ, R15 ;  /* 0x000000ffff067224 */ /* 0x002fe400078e000f */
[----:B------:R-:W-:Y:S01]  /*b3d70*/  IMAD.MOV.U32 R7, RZ, RZ, R17 ;  /* 0x000000ffff077224 */ /* 0x000fe200078e0011 */
[----:B------:R-:W-:Y:S01]  /*b3d80*/  SEL R5, RZ, 0x4, !P3 ;  /* 0x00000004ff057807 */ /* 0x000fe20005800000 */
[----:B------:R-:W2:Y:S04]  /*b3d90*/  LDL.LU R17, [R1+0x3ac4] ;  /* 0x003ac40001117983 */ /* 0x000ea80000300800 */
[----:B------:R1:W-:Y:S02]  /*b3da0*/  LDGSTS.E [R4+0x11e00], [R6.64], P0 ;  /* 0x11e0000006047fae */ /* 0x0003e40008121844 */
[----:B-1----:R-:W-:-:S02]  /*b3db0*/  IMAD.MOV.U32 R7, RZ, RZ, R14 ;  /* 0x000000ffff077224 */ /* 0x002fc400078e000e */
[----:B------:R-:W2:Y:S01]  /*b3dc0*/  LDL.LU R14, [R1+0x4054] ;  /* 0x00405400010e7983 */ /* 0x000ea20000300800 */
[----:B------:R-:W-:-:S05]  /*b3dd0*/  IMAD.MOV.U32 R6, RZ, RZ, R12 ;  /* 0x000000ffff067224 */ /* 0x000fca00078e000c */
[----:B------:R1:W-:Y:S01]  /*b3de0*/  LDGSTS.E [R4+0x13800], [R6.64], P1 ;  /* 0x1380000006047fae */ /* 0x0003e20008921844 */
[----:B---3--:R-:W-:-:S04]  /*b3df0*/  IADD3 R8, P0, R8, R16, RZ ;  /* 0x0000001008087210 */ /* 0x008fc80007f1e0ff */
[----:B------:R-:W-:Y:S01]  /*b3e00*/  IADD3.X R10, R10, R0, RZ, P0, !PT ;  /* 0x000000000a0a7210 */ /* 0x000fe200007fe4ff */
[----:B------:R-:W-:Y:S01]  /*b3e10*/  STL [R1+0x3aec], R8 ;  /* 0x003aec0801007387 */ /* 0x000fe20000100800 */
[----:B------:R-:W-:-:S03]  /*b3e20*/  IADD3 R13, P3, R13, R16, RZ ;  /* 0x000000100d0d7210 */ /* 0x000fc60007f7e0ff */
[----:B------:R3:W-:Y:S01]  /*b3e30*/  STL [R1+0x3ae0], R10 ;  /* 0x003ae00a01007387 */ /* 0x0007e20000100800 */
[----:B--2---:R-:W-:-:S03]  /*b3e40*/  IADD3 R9, P4, R9, R16, RZ ;  /* 0x0000001009097210 */ /* 0x004fc60007f9e0ff */
[----:B------:R2:W-:Y:S01]  /*b3e50*/  STL [R1+0x3ae4], R13 ;  /* 0x003ae40d01007387 */ /* 0x0005e20000100800 */
[----:B------:R-:W-:-:S03]  /*b3e60*/  IMAD.X R25, R25, 0x1, R0, P3 ;  /* 0x0000000119197824 */ /* 0x000fc600018e0600 */
[----:B------:R-:W4:Y:S01]  /*b3e70*/  LDL.LU R18, [R1+0x3ab8] ;  /* 0x003ab80001127983 */ /* 0x000f220000300800 */
[----:B-1----:R-:W-:Y:S02]  /*b3e80*/  IMAD.MOV.U32 R6, RZ, RZ, R8 ;  /* 0x000000ffff067224 */ /* 0x002fe400078e0008 */
[----:B------:R-:W-:Y:S01]  /*b3e90*/  IMAD.MOV.U32 R7, RZ, RZ, R10 ;  /* 0x000000ffff077224 */ /* 0x000fe200078e000a */
[----:B------:R-:W-:Y:S04]  /*b3ea0*/  STL [R1+0x3adc], R9 ;  /* 0x003adc0901007387 */ /* 0x000fe80000100800 */
[----:B------:R-:W-:Y:S04]  /*b3eb0*/  STL [R1+0x3ad8], R25 ;  /* 0x003ad81901007387 */ /* 0x000fe80000100800 */
[----:B------:R-:W4:Y:S04]  /*b3ec0*/  LDL.LU R15, [R1+0x4048] ;  /* 0x00404800010f7983 */ /* 0x000f280000300800 */
[----:B------:R-:W4:Y:S04]  /*b3ed0*/  LDL.LU R12, [R1+0x3abc] ;  /* 0x003abc00010c7983 */ /* 0x000f280000300800 */
[----:B---3--:R-:W3:Y:S04]  /*b3ee0*/  LDL.LU R10, [R1+0x3ab4] ;  /* 0x003ab400010a7983 */ /* 0x008ee80000300800 */
[----:B------:R1:W-:Y:S04]  /*b3ef0*/  LDGSTS.E [R4+0x13a00], [R6.64], P1 ;  /* 0x13a0000006047fae */ /* 0x0003e80008921844 */
[----:B------:R-:W3:Y:S01]  /*b3f00*/  LDL.LU R8, [R1+0x3aac] ;  /* 0x003aac0001087983 */ /* 0x000ee20000300800 */
[----:B--2---:R-:W-:Y:S01]  /*b3f10*/  IADD3 R23, P3, R23, R16, RZ ;  /* 0x0000001017177210 */ /* 0x004fe20007f7e0ff */
[----:B-1----:R-:W-:Y:S01]  /*b3f20*/  IMAD.MOV.U32 R6, RZ, RZ, R13 ;  /* 0x000000ffff067224 */ /* 0x002fe200078e000d */
[----:B------:R-:W-:-:S03]  /*b3f30*/  MOV R7, R25 ;  /* 0x0000001900077202 */ /* 0x000fc60000000f00 */
[----:B------:R-:W-:Y:S04]  /*b3f40*/  STL [R1+0x405c], R23 ;  /* 0x00405c1701007387 */ /* 0x000fe80000100800 */
[----:B------:R-:W2:Y:S04]  /*b3f50*/  LDL.LU R13, [R1+0x3ab0] ;  /* 0x003ab000010d7983 */ /* 0x000ea80000300800 */
[----:B------:R1:W-:Y:S01]  /*b3f60*/  LDGSTS.E [R4+0x13c00], [R6.64], P1 ;  /* 0x13c0000006047fae */ /* 0x0003e20008921844 */
[----:B------:R-:W-:Y:S01]  /*b3f70*/  IADD3 R21, P5, R21, R16, RZ ;  /* 0x0000001015157210 */ /* 0x000fe20007fbe0ff */
[----:B------:R-:W-:-:S02]  /*b3f80*/  IMAD.X R11, R11, 0x1, R0, P4 ;  /* 0x000000010b0b7824 */ /* 0x000fc400020e0600 */
[----:B-1----:R-:W-:Y:S02]  /*b3f90*/  IMAD.MOV.U32 R6, RZ, RZ, R9 ;  /* 0x000000ffff067224 */ /* 0x002fe400078e0009 */
[----:B------:R-:W-:Y:S01]  /*b3fa0*/  IMAD.MOV.U32 R7, RZ, RZ, R11 ;  /* 0x000000ffff077224 */ /* 0x000fe200078e000b */
[----:B------:R1:W-:Y:S04]  /*b3fb0*/  STL [R1+0x3ad0], R11 ;  /* 0x003ad00b01007387 */ /* 0x0003e80000100800 */
[----:B------:R-:W-:Y:S01]  /*b3fc0*/  STL [R1+0x3ad4], R21 ;  /* 0x003ad41501007387 */ /* 0x000fe20000100800 */
[----:B------:R-:W-:-:S03]  /*b3fd0*/  SEL R5, R5, RZ, !P2 ;  /* 0x000000ff05057207 */ /* 0x000fc60005000000 */
[----:B------:R1:W-:Y:S04]  /*b3fe0*/  LDGSTS.E [R4+0x13e00], [R6.64], P1 ;  /* 0x13e0000006047fae */ /* 0x0003e80008921844 */
[----:B-1----:R-:W2:Y:S01]  /*b3ff0*/  LDL.LU R11, [R1+0x3aa8] ;  /* 0x003aa800010b7983 */ /* 0x002ea20000300800 */
[----:B------:R-:W-:-:S05]  /*b4000*/  IMAD.X R24, R24, 0x1, R0, P3 ;  /* 0x0000000118187824 */ /* 0x000fca00018e0600 */
[----:B------:R-:W-:Y:S04]  /*b4010*/  STL [R1+0x4050], R24 ;  /* 0x0040501801007387 */ /* 0x000fe80000100800 */
[----:B------:R-:W2:Y:S01]  /*b4020*/  LDL.LU R9, [R1+0x3aa0] ;  /* 0x003aa00001097983 */ /* 0x000ea20000300800 */
[----:B------:R-:W-:Y:S02]  /*b4030*/  ISETP.NE.U32.AND P0, PT, R5, RZ, PT ;  /* 0x000000ff0500720c */ /* 0x000fe40003f05070 */
[----:B------:R-:W-:Y:S01]  /*b4040*/  ISETP.GT.AND P1, PT, R3, 0x2f, PT ;  /* 0x0000002f0300780c */ /* 0x000fe20003f24270 */
[----:B------:R-:W-:Y:S01]  /*b4050*/  IMAD.MOV.U32 R6, RZ, RZ, R23 ;  /* 0x000000ffff067224 */ /* 0x000fe200078e0017 */
[----:B------:R-:W-:Y:S01]  /*b4060*/  MOV R7, R24 ;  /* 0x0000001800077202 */ /* 0x000fe20000000f00 */
[----:B------:R-:W-:Y:S01]  /*b4070*/  IMAD.X R22, R22, 0x1, R0, P5 ;  /* 0x0000000116167824 */ /* 0x000fe200028e0600 */
[----:B------:R-:W-:-:S02]  /*b4080*/  SEL R5, RZ, 0x4, !P1 ;  /* 0x00000004ff057807 */ /* 0x000fc40004800000 */
[----:B------:R-:W-:-:S05]  /*b4090*/  IADD3 R19, P1, R19, R16, RZ ;  /* 0x0000001013137210 */ /* 0x000fca0007f3e0ff */
[----:B------:R1:W-:Y:S01]  /*b40a0*/  LDGSTS.E [R4+0x15800], [R6.64], P0 ;  /* 0x1580000006047fae */ /* 0x0003e20008121844 */
[----:B------:R-:W-:Y:S01]  /*b40b0*/  IMAD.X R20, R20, 0x1, R0, P1 ;  /* 0x0000000114147824 */ /* 0x000fe200008e0600 */
[----:B------:R-:W-:Y:S01]  /*b40c0*/  IADD3 R17, P3, R17, R16, RZ ;  /* 0x0000001011117210 */ /* 0x000fe20007f7e0ff */
[----:B-1----:R-:W-:Y:S02]  /*b40d0*/  IMAD.MOV.U32 R6, RZ, RZ, R21 ;  /* 0x000000ffff067224 */ /* 0x002fe400078e0015 */
[----:B------:R-:W-:-:S05]  /*b40e0*/  IMAD.MOV.U32 R7, RZ, RZ, R22 ;  /* 0x000000ffff077224 */ /* 0x000fca00078e0016 */
[----:B------:R1:W-:Y:S01]  /*b40f0*/  LDGSTS.E [R4+0x15a00], [R6.64], P0 ;  /* 0x15a0000006047fae */ /* 0x0003e20008121844 */
[----:B------:R-:W-:Y:S01]  /*b4100*/  IADD3 R14, P4, R14, R16, RZ ;  /* 0x000000100e0e7210 */ /* 0x000fe20007f9e0ff */
[----:B-1----:R-:W-:Y:S01]  /*b4110*/  IMAD.MOV.U32 R6, RZ, RZ, R19 ;  /* 0x000000ffff067224 */ /* 0x002fe200078e0013 */
[----:B------:R-:W-:Y:S01]  /*b4120*/  MOV R7, R20 ;  /* 0x0000001400077202 */ /* 0x000fe20000000f00 */
[----:B------:R-:W-:Y:S04]  /*b4130*/  STL [R1+0x3ac8], R22 ;  /* 0x003ac81601007387 */ /* 0x000fe80000100800 */
[----:B------:R1:W-:Y:S04]  /*b4140*/  LDGSTS.E [R4+0x15c00], [R6.64], P0 ;  /* 0x15c0000006047fae */ /* 0x0003e80008121844 */
[----:B------:R-:W-:Y:S01]  /*b4150*/  STL [R1+0x3acc], R19 ;  /* 0x003acc1301007387 */ /* 0x000fe20000100800 */
[----:B-1----:R-:W-:-:S03]  /*b4160*/  IMAD.MOV.U32 R6, RZ, RZ, R17 ;  /* 0x000000ffff067224 */ /* 0x002fc600078e0011 */
[----:B------:R1:W-:Y:S01]  /*b4170*/  STL [R1+0x3ac0], R20 ;  /* 0x003ac01401007387 */ /* 0x0003e20000100800 */
[----:B------:R-:W-:-:S03]  /*b4180*/  SEL R5, R5, RZ, !P2 ;  /* 0x000000ff05057207 */ /* 0x000fc60005000000 */
[----:B------:R-:W-:Y:S04]  /*b4190*/  STL [R1+0x3ac4], R17 ;  /* 0x003ac41101007387 */ /* 0x000fe80000100800 */
[----:B------:R-:W-:Y:S01]  /*b41a0*/  STL [R1+0x4054], R14 ;  /* 0x0040540e01007387 */ /* 0x000fe20000100800 */
[----:B------:R-:W-:Y:S01]  /*b41b0*/  ISETP.NE.U32.AND P1, PT, R5, RZ, PT ;  /* 0x000000ff0500720c */ /* 0x000fe20003f25070 */
[----:B----4-:R-:W-:-:S04]  /*b41c0*/  IMAD.X R18, R18, 0x1, R0, P3 ;  /* 0x0000000112127824 */ /* 0x010fc800018e0600 */
[----:B------:R-:W-:Y:S01]  /*b41d0*/  IMAD.MOV.U32 R7, RZ, RZ, R18 ;  /* 0x000000ffff077224 */ /* 0x000fe200078e0012 */
[----:B------:R-:W-:Y:S04]  /*b41e0*/  STL [R1+0x3ab8], R18 ;  /* 0x003ab81201007387 */ /* 0x000fe80000100800 */
[----:B------:R4:W-:Y:S01]  /*b41f0*/  LDGSTS.E [R4+0x15e00], [R6.64], P0 ;  /* 0x15e0000006047fae */ /* 0x0009e20008121844 */
[----:B------:R-:W-:Y:S01]  /*b4200*/  IMAD.X R15, R15, 0x1, R0, P4 ;  /* 0x000000010f0f7824 */ /* 0x000fe200020e0600 */
[-C--:B------:R-:W-:Y:S02]  /*b4210*/  IADD3 R12, P3, R12, R16.reuse, RZ ;  /* 0x000000100c0c7210 */ /* 0x080fe40007f7e0ff */
[----:B---3--:R-:W-:-:S03]  /*b4220*/  IADD3 R10, P0, R10, R16, RZ ;  /* 0x000000100a0a7210 */ /* 0x008fc60007f1e0ff */
[----:B------:R-:W-:Y:S04]  /*b4230*/  STL [R1+0x3abc], R12 ;  /* 0x003abc0c01007387 */ /* 0x000fe80000100800 */
[----:B------:R2:W-:Y:S01]  /*b4240*/  STL [R1+0x4048], R15 ;  /* 0x0040480f01007387 */ /* 0x0005e20000100800 */
[----:B------:R-:W-:-:S03]  /*b4250*/  IADD3 R8, P4, R8, R16, RZ ;  /* 0x0000001008087210 */ /* 0x000fc60007f9e0ff */
[----:B------:R-:W-:Y:S04]  /*b4260*/  STL [R1+0x3ab4], R10 ;  /* 0x003ab40a01007387 */ /* 0x000fe80000100800 */
[----:B------:R-:W3:Y:S01]  /*b4270*/  LDL.LU.64 R28, [R1+0x3a30] ;  /* 0x003a3000011c7983 */ /* 0x000ee20000300a00 */
[----:B----4-:R-:W-:Y:S01]  /*b4280*/  IMAD.MOV.U32 R6, RZ, RZ, R14 ;  /* 0x000000ffff067224 */ /* 0x010fe200078e000e */
[----:B------:R-:W-:-:S05]  /*b4290*/  MOV R7, R15 ;  /* 0x0000000f00077202 */ /* 0x000fca0000000f00 */
[----:B------:R4:W-:Y:S01]  /*b42a0*/  LDGSTS.E [R4+0x17800], [R6.64], P1 ;  /* 0x1780000006047fae */ /* 0x0009e20008921844 */
[----:B--2---:R-:W-:-:S05]  /*b42b0*/  IMAD.X R13, R13, 0x1, R0, P3 ;  /* 0x000000010d0d7824 */ /* 0x004fca00018e0600 */
[----:B------:R2:W-:Y:S04]  /*b42c0*/  STL [R1+0x3ab0], R13 ;  /* 0x003ab00d01007387 */ /* 0x0005e80000100800 */
[----:B------:R-:W-:Y:S04]  /*b42d0*/  STL [R1+0x3aac], R8 ;  /* 0x003aac0801007387 */ /* 0x000fe80000100800 */
[----:B------:R-:W3:Y:S04]  /*b42e0*/  LDL.LU.64 R26, [R1+0x3a28] ;  /* 0x003a2800011a7983 */ /* 0x000ee80000300a00 */
[----:B-1----:R-:W3:Y:S01]  /*b42f0*/  LDL.LU.64 R20, [R1+0x3a20] ;  /* 0x003a200001147983 */ /* 0x002ee20000300a00 */
[----:B----4-:R-:W-:-:S02]  /*b4300*/  IMAD.MOV.U32 R6, RZ, RZ, R12 ;  /* 0x000000ffff067224 */ /* 0x010fc400078e000c */
[----:B------:R-:W-:-:S05]  /*b4310*/  IMAD.MOV.U32 R7, RZ, RZ, R13 ;  /* 0x000000ffff077224 */ /* 0x000fca00078e000d */
[----:B------:R1:W-:Y:S01]  /*b4320*/  LDGSTS.E [R4+0x17a00], [R6.64], P1 ;  /* 0x17a0000006047fae */ /* 0x0003e20008921844 */
[----:B------:R-:W-:-:S05]  /*b4330*/  IMAD.X R11, R11, 0x1, R0, P0 ;  /* 0x000000010b0b7824 */ /* 0x000fca00000e0600 */
[----:B------:R4:W-:Y:S01]  /*b4340*/  STL [R1+0x3aa8], R11 ;  /* 0x003aa80b01007387 */ /* 0x0009e20000100800 */
[----:B------:R-:W-:-:S05]  /*b4350*/  IMAD.X R9, R9, 0x1, R0, P4 ;  /* 0x0000000109097824 */ /* 0x000fca00020e0600 */
[----:B------:R1:W-:Y:S04]  /*b4360*/  STL [R1+0x3aa0], R9 ;  /* 0x003aa00901007387 */ /* 0x0003e80000100800 */
[----:B------:R-:W3:Y:S04]  /*b4370*/  LDL.LU.64 R14, [R1+0x3a18] ;  /* 0x003a1800010e7983 */ /* 0x000ee80000300a00 */
[----:B------:R-:W3:Y:S04]  /*b4380*/  LDL.LU.64 R18, [R1+0x3a10] ;  /* 0x003a100001127983 */ /* 0x000ee80000300a00 */
[----:B--2---:R-:W2:Y:S04]  /*b4390*/  LDL.LU.64 R12, [R1+0x3a08] ;  /* 0x003a0800010c7983 */ /* 0x004ea80000300a00 */
[----:B------:R-:W2:Y:S04]  /*b43a0*/  LDL.LU.64 R24, [R1+0x3a00] ;  /* 0x003a000001187983 */ /* 0x000ea80000300a00 */
[----:B------:R-:W2:Y:S04]  /*b43b0*/  LDL.LU.64 R30, [R1+0x39f8] ;  /* 0x0039f800011e7983 */ /* 0x000ea80000300a00 */
[----:B------:R-:W2:Y:S01]  /*b43c0*/  LDL.LU.64 R16, [R1+0x39f0] ;  /* 0x0039f00001107983 */ /* 0x000ea20000300a00 */
[----:B-1----:R-:W-:Y:S01]  /*b43d0*/  IMAD.MOV.U32 R6, RZ, RZ, R10 ;  /* 0x000000ffff067224 */ /* 0x002fe200078e000a */
[----:B------:R-:W-:-:S02]  /*b43e0*/  MOV R7, R11 ;  /* 0x0000000b00077202 */ /* 0x000fc40000000f00 */
[----:B------:R-:W2:Y:S04]  /*b43f0*/  LDL.LU.64 R22, [R1+0x39e8] ;  /* 0x0039e80001167983 */ /* 0x000ea80000300a00 */
[----:B------:R1:W-:Y:S04]  /*b4400*/  LDGSTS.E [R4+0x17c00], [R6.64], P1 ;  /* 0x17c0000006047fae */ /* 0x0003e80008921844 */
[----:B----4-:R-:W4:Y:S01]  /*b4410*/  LDL.LU.64 R10, [R1+0x39e0] ;  /* 0x0039e000010a7983 */ /* 0x010f220000300a00 */
[----:B-1----:R-:W-:Y:S02]  /*b4420*/  IMAD.MOV.U32 R6, RZ, RZ, R8 ;  /* 0x000000ffff067224 */ /* 0x002fe400078e0008 */
[----:B------:R-:W-:-:S05]  /*b4430*/  IMAD.MOV.U32 R7, RZ, RZ, R9 ;  /* 0x000000ffff077224 */ /* 0x000fca00078e0009 */
[----:B------:R1:W-:Y:S04]  /*b4440*/  LDGSTS.E [R4+0x17e00], [R6.64], P1 ;  /* 0x17e0000006047fae */ /* 0x0003e80008921844 */
[----:B-1----:R-:W4:Y:S01]  /*b4450*/  LDL.LU.64 R6, [R1+0x39d8] ;  /* 0x0039d80001067983 */ /* 0x002f220000300a00 */
[----:B------:R-:W-:Y:S01]  /*b4460*/  ISETP.GT.AND P0, PT, R3, 0x33, PT ;  /* 0x000000330300780c */ /* 0x000fe20003f04270 */
[----:B------:R-:W-:-:S03]  /*b4470*/  IMAD.MOV.U32 R8, RZ, RZ, c[0x0][0x18c] ;  /* 0x00006300ff087624 */ /* 0x000fc600078e00ff */
[----:B------:R-:W-:Y:S01]  /*b4480*/  SEL R5, RZ, 0x4, !P0 ;  /* 0x00000004ff057807 */ /* 0x000fe20004000000 */
[----:B------:R-:W-:Y:S01]  /*b4490*/  IMAD.SHL.U32 R8, R8, 0x40, RZ ;  /* 0x0000004008087824 */ /* 0x000fe200078e00ff */
[----:B------:R-:W-:Y:S02]  /*b44a0*/  ISETP.GT.AND P5, PT, R3, 0x37, PT ;  /* 0x000000370300780c */ /* 0x000fe40003fa4270 */
[----:B------:R-:W-:Y:S01]  /*b44b0*/  SEL R5, R5, RZ, !P2 ;  /* 0x000000ff05057207 */ /* 0x000fe20005000000 */
[----:B------:R-:W-:-:S03]  /*b44c0*/  IMAD.SHL.U32 R8, R8, 0x4, RZ ;  /* 0x0000000408087824 */ /* 0x000fc600078e00ff */
[----:B------:R-:W-:Y:S02]  /*b44d0*/  ISETP.NE.U32.AND P1, PT, R5, RZ, PT ;  /* 0x000000ff0500720c */ /* 0x000fe40003f25070 */
[----:B------:R-:W-:Y:S02]  /*b44e0*/  SEL R5, RZ, 0x4, !P5 ;  /* 0x00000004ff057807 */ /* 0x000fe40006800000 */
[----:B---3--:R-:W-:-:S04]  /*b44f0*/  IADD3 R127, P6, R28, R8, RZ ;  /* 0x000000081c7f7210 */ /* 0x008fc80007fde0ff */
[----:B------:R-:W-:Y:S02]  /*b4500*/  IADD3.X R32, R29, R2, RZ, P6, !PT ;  /* 0x000000021d207210 */ /* 0x000fe400037fe4ff */
[----:B------:R-:W3:Y:S01]  /*b4510*/  LDL.LU.64 R28, [R1+0x39d0] ;  /* 0x0039d000011c7983 */ /* 0x000ee20000300a00 */
[-C--:B------:R-:W-:Y:S02]  /*b4520*/  IADD3 R36, P5, R26, R8.reuse, RZ ;  /* 0x000000081a247210 */ /* 0x080fe40007fbe0ff */
[----:B------:R-:W-:-:S03]  /*b4530*/  IADD3 R38, P6, R20, R8, RZ ;  /* 0x0000000814267210 */ /* 0x000fc60007fde0ff */
[--C-:B------:R-:W-:Y:S02]  /*b4540*/  IMAD.X R33, R27, 0x1, R2.reuse, P5 ;  /* 0x000000011b217824 */ /* 0x100fe400028e0602 */
[----:B------:R-:W3:Y:S01]  /*b4550*/  LDL.LU.64 R26, [R1+0x39c8] ;  /* 0x0039c800011a7983 */ /* 0x000ee20000300a00 */
[----:B------:R-:W-:-:S03]  /*b4560*/  IMAD.X R37, R21, 0x1, R2, P6 ;  /* 0x0000000115257824 */ /* 0x000fc600030e0602 */
[----:B------:R-:W3:Y:S01]  /*b4570*/  LDL.LU.64 R20, [R1+0x39c0] ;  /* 0x0039c00001147983 */ /* 0x000ee20000300a00 */
[-C--:B------:R-:W-:Y:S02]  /*b4580*/  IADD3 R40, P5, R14, R8.reuse, RZ ;  /* 0x000000080e287210 */ /* 0x080fe40007fbe0ff */
[----:B------:R-:W-:-:S03]  /*b4590*/  IADD3 R42, P6, R18, R8, RZ ;  /* 0x00000008122a7210 */ /* 0x000fc60007fde0ff */
[--C-:B------:R-:W-:Y:S02]  /*b45a0*/  IMAD.X R39, R15, 0x1, R2.reuse, P5 ;  /* 0x000000010f277824 */ /* 0x100fe400028e0602 */
[----:B------:R-:W3:Y:S01]  /*b45b0*/  LDL.LU.64 R14, [R1+0x39b8] ;  /* 0x0039b800010e7983 */ /* 0x000ee20000300a00 */
[-C--:B--2---:R-:W-:Y:S01]  /*b45c0*/  IADD3 R44, P5, R12, R8.reuse, RZ ;  /* 0x000000080c2c7210 */ /* 0x084fe20007fbe0ff */
[--C-:B------:R-:W-:Y:S02]  /*b45d0*/  IMAD.X R41, R19, 0x1, R2.reuse, P6 ;  /* 0x0000000113297824 */ /* 0x100fe400030e0602 */
[----:B------:R-:W2:Y:S01]  /*b45e0*/  LDL.LU.64 R18, [R1+0x39b0] ;  /* 0x0039b00001127983 */ /* 0x000ea20000300a00 */
[-C--:B------:R-:W-:Y:S01]  /*b45f0*/  IADD3 R46, P6, R24, R8.reuse, RZ ;  /* 0x00000008182e7210 */ /* 0x080fe20007fde0ff */
[----:B------:R-:W-:Y:S02]  /*b4600*/  IMAD.X R43, R13, 0x1, R2, P5 ;  /* 0x000000010d2b7824 */ /* 0x000fe400028e0602 */
[----:B------:R-:W2:Y:S01]  /*b4610*/  LDL.LU.64 R12, [R1+0x39a8] ;  /* 0x0039a800010c7983 */ /* 0x000ea20000300a00 */
[----:B------:R-:W-:-:S02]  /*b4620*/  IADD3 R48, P5, R30, R8, RZ ;  /* 0x000000081e307210 */ /* 0x000fc40007fbe0ff */
[----:B------:R-:W-:Y:S02]  /*b4630*/  IADD3.X R45, R25, R2, RZ, P6, !PT ;  /* 0x00000002192d7210 */ /* 0x000fe400037fe4ff */
[----:B------:R-:W-:Y:S01]  /*b4640*/  IADD3 R50, P6, R16, R8, RZ ;  /* 0x0000000810327210 */ /* 0x000fe20007fde0ff */
[----:B------:R-:W2:Y:S01]  /*b4650*/  LDL.LU.64 R24, [R1+0x39a0] ;  /* 0x0039a00001187983 */ /* 0x000ea20000300a00 */
[----:B------:R-:W-:-:S03]  /*b4660*/  IMAD.X R47, R31, 0x1, R2, P5 ;  /* 0x000000011f2f7824 */ /* 0x000fc600028e0602 */
[----:B------:R-:W2:Y:S01]  /*b4670*/  LDL.LU.64 R30, [R1+0x3998] ;  /* 0x00399800011e7983 */ /* 0x000ea20000300a00 */
[----:B------:R-:W-:-:S03]  /*b4680*/  IMAD.X R49, R17, 0x1, R2, P6 ;  /* 0x0000000111317824 */ /* 0x000fc600030e0602 */
[----:B------:R-:W2:Y:S01]  /*b4690*/  LDL.LU.64 R16, [R1+0x3990] ;  /* 0x0039900001107983 */ /* 0x000ea20000300a00 */
[-C--:B------:R-:W-:Y:S02]  /*b46a0*/  IADD3 R52, P5, R22, R8.reuse, RZ ;  /* 0x0000000816347210 */ /* 0x080fe40007fbe0ff */
[----:B----4-:R-:W-:-:S03]  /*b46b0*/  IADD3 R54, P6, R10, R8, RZ ;  /* 0x000000080a367210 */ /* 0x010fc60007fde0ff */
[--C-:B------:R-:W-:Y:S02]  /*b46c0*/  IMAD.X R51, R23, 0x1, R2.reuse, P5 ;  /* 0x0000000117337824 */ /* 0x100fe400028e0602 */
[----:B------:R-:W4:Y:S01]  /*b46d0*/  LDL.LU.64 R22, [R1+0x3988] ;  /* 0x0039880001167983 */ /* 0x000f220000300a00 */
[----:B------:R-:W-:-:S03]  /*b46e0*/  IMAD.X R53, R11, 0x1, R2, P6 ;  /* 0x000000010b357824 */ /* 0x000fc600030e0602 */
[----:B------:R-:W4:Y:S01]  /*b46f0*/  LDL.LU.64 R10, [R1+0x3980] ;  /* 0x00398000010a7983 */ /* 0x000f220000300a00 */
[----:B------:R-:W-:-:S05]  /*b4700*/  IADD3 R56, P5, R6, R8, RZ ;  /* 0x0000000806387210 */ /* 0x000fca0007fbe0ff */
[----:B------:R-:W-:Y:S02]  /*b4710*/  IMAD.X R55, R7, 0x1, R2, P5 ;  /* 0x0000000107377824 */ /* 0x000fe400028e0602 */
[----:B------:R-:W4:Y:S01]  /*b4720*/  LDL.LU.64 R6, [R1+0x3978] ;  /* 0x0039780001067983 */ /* 0x000f220000300a00 */
        /* <DEDUP_REMOVED lines=10> */
[----:B--2---:R-:W-:-:S03]  /*b47d0*/  IADD3 R66, P6, R18, R8, RZ ;  /* 0x0000000812427210 */ /* 0x004fc60007fde0ff */
[--C-:B------:R-:W-:Y:S02]  /*b47e0*/  IMAD.X R63, R15, 0x1, R2.reuse, P5 ;  /* 0x000000010f3f7824 */ /* 0x100fe400028e0602 */
[----:B------:R-:W2:Y:S01]  /*b47f0*/  LDL.LU.64 R14, [R1+0x3958] ;  /* 0x00395800010e7983 */ /* 0x000ea20000300a00 */
[-C--:B------:R-:W-:Y:S01]  /*b4800*/  IADD3 R68, P5, R12, R8.reuse, RZ ;  /* 0x000000080c447210 */ /* 0x080fe20007fbe0ff */
[--C-:B------:R-:W-:Y:S02]  /*b4810*/  IMAD.X R65, R19, 0x1, R2.reuse, P6 ;  /* 0x0000000113417824 */ /* 0x100fe400030e0602 */
[----:B------:R-:W2:Y:S02]  /*b4820*/  LDL.LU.64 R18, [R1+0x3950] ;  /* 0x0039500001127983 */ /* 0x000ea40000300a00 */
[----:B------:R-:W-:Y:S01]  /*b4830*/  IMAD.X R67, R13, 0x1, R2, P5 ;  /* 0x000000010d437824 */ /* 0x000fe200028e0602 */
[----:B------:R-:W-:Y:S01]  /*b4840*/  IADD3 R70, P6, R24, R8, RZ ;  /* 0x0000000818467210 */ /* 0x000fe20007fde0ff */
[----:B------:R-:W2:Y:S03]  /*b4850*/  LDL.LU.64 R12, [R1+0x3948] ;  /* 0x00394800010c7983 */ /* 0x000ea60000300a00 */
[----:B------:R-:W-:-:S02]  /*b4860*/  IADD3.X R69, R25, R2, RZ, P6, !PT ;  /* 0x0000000219457210 */ /* 0x000fc400037fe4ff */
[----:B------:R-:W2:Y:S01]  /*b4870*/  LDL.LU.64 R24, [R1+0x3940] ;  /* 0x0039400001187983 */ /* 0x000ea20000300a00 */
[-C--:B------:R-:W-:Y:S02]  /*b4880*/  IADD3 R74, P6, R16, R8.reuse, RZ ;  /* 0x00000008104a7210 */ /* 0x080fe40007fde0ff */
[----:B------:R-:W-:-:S03]  /*b4890*/  IADD3 R72, P5, R30, R8, RZ ;  /* 0x000000081e487210 */ /* 0x000fc60007fbe0ff */
[--C-:B------:R-:W-:Y:S02]  /*b48a0*/  IMAD.X R73, R17, 0x1, R2.reuse, P6 ;  /* 0x0000000111497824 */ /* 0x100fe400030e0602 */
[----:B------:R-:W2:Y:S01]  /*b48b0*/  LDL.LU.64 R16, [R1+0x3938] ;  /* 0x0039380001107983 */ /* 0x000ea20000300a00 */
[----:B------:R-:W-:Y:S01]  /*b48c0*/  IMAD.X R71, R31, 0x1, R2, P5 ;  /* 0x000000011f477824 */ /* 0x000fe200028e0602 */
[-C--:B----4-:R-:W-:Y:S02]  /*b48d0*/  IADD3 R76, P5, R22, R8.reuse, RZ ;  /* 0x00000008164c7210 */ /* 0x090fe40007fbe0ff */
[----:B------:R-:W-:-:S03]  /*b48e0*/  IADD3 R78, P6, R10, R8, RZ ;  /* 0x000000080a4e7210 */ /* 0x000fc60007fde0ff */
[--C-:B------:R-:W-:Y:S02]  /*b48f0*/  IMAD.X R75, R23, 0x1, R2.reuse, P5 ;  /* 0x00000001174b7824 */ /* 0x100fe400028e0602 */
[----:B------:R-:W4:Y:S01]  /*b4900*/  LDL.LU.64 R22, [R1+0x3930] ;  /* 0x0039300001167983 */ /* 0x000f220000300a00 */
[----:B------:R-:W-:-:S03]  /*b4910*/  IMAD.X R77, R11, 0x1, R2, P6 ;  /* 0x000000010b4d7824 */ /* 0x000fc600030e0602 */
[----:B------:R-:W4:Y:S01]  /*b4920*/  LDL.LU.64 R10, [R1+0x3928] ;  /* 0x00392800010a7983 */ /* 0x000f220000300a00 */
[----:B------:R-:W-:-:S05]  /*b4930*/  IADD3 R80, P5, R6, R8, RZ ;  /* 0x0000000806507210 */ /* 0x000fca0007fbe0ff */
[----:B------:R-:W-:Y:S02]  /*b4940*/  IMAD.X R79, R7, 0x1, R2, P5 ;  /* 0x00000001074f7824 */ /* 0x000fe400028e0602 */
[----:B------:R-:W4:Y:S04]  /*b4950*/  LDL.LU.64 R6, [R1+0x3920] ;  /* 0x0039200001067983 */ /* 0x000f280000300a00 */
[----:B------:R-:W4:Y:S04]  /*b4960*/  LDL.LU.64 R108, [R1+0x3918] ;  /* 0x00391800016c7983 */ /* 0x000f280000300a00 */
[----:B------:R-:W4:Y:S04]  /*b4970*/  LDL.LU.64 R110, [R1+0x3910] ;  /* 0x00391000016e7983 */ /* 0x000f280000300a00 */
[----:B------:R-:W4:Y:S01]  /*b4980*/  LDL.LU.64 R30, [R1+0x3908] ;  /* 0x00390800011e7983 */ /* 0x000f220000300a00 */
[----:B---3--:R-:W-:-:S04]  /*b4990*/  IADD3 R82, P6, R28, R8, RZ ;  /* 0x000000081c527210 */ /* 0x008fc80007fde0ff */
[----:B------:R-:W-:Y:S02]  /*b49a0*/  IADD3.X R81, R29, R2, RZ, P6, !PT ;  /* 0x000000021d517210 */ /* 0x000fe400037fe4ff */
[-C--:B------:R-:W-:Y:S02]  /*b49b0*/  IADD3 R84, P5, R26, R8.reuse, RZ ;  /* 0x000000081a547210 */ /* 0x080fe40007fbe0ff */
[----:B------:R-:W-:-:S03]  /*b49c0*/  IADD3 R86, P6, R20, R8, RZ ;  /* 0x0000000814567210 */ /* 0x000fc60007fde0ff */
[--C-:B------:R-:W-:Y:S02]  /*b49d0*/  IMAD.X R83, R27, 0x1, R2.reuse, P5 ;  /* 0x000000011b537824 */ /* 0x100fe400028e0602 */
[----:B------:R-:W-:Y:S02]  /*b49e0*/  IMAD.X R85, R21, 0x1, R2, P6 ;  /* 0x0000000115557824 */ /* 0x000fe400030e0602 */
[----:B------:R-:W3:Y:S01]  /*b49f0*/  LDL.LU.64 R20, [R1+0x3900] ;  /* 0x0039000001147983 */ /* 0x000ee20000300a00 */
[----:B--2---:R-:W-:-:S05]  /*b4a00*/  IADD3 R88, P5, R14, R8, RZ ;  /* 0x000000080e587210 */ /* 0x004fca0007fbe0ff */
[--C-:B------:R-:W-:Y:S02]  /*b4a10*/  IMAD.X R87, R15, 0x1, R2.reuse, P5 ;  /* 0x000000010f577824 */ /* 0x100fe400028e0602 */
[----:B------:R-:W2:Y:S01]  /*b4a20*/  LDL.LU.64 R14, [R1+0x38f8] ;  /* 0x0038f800010e7983 */ /* 0x000ea20000300a00 */
[-C--:B------:R-:W-:Y:S02]  /*b4a30*/  IADD3 R92, P5, R12, R8.reuse, RZ ;  /* 0x000000080c5c7210 */ /* 0x080fe40007fbe0ff */
[----:B------:R-:W-:Y:S01]  /*b4a40*/  IADD3 R90, P6, R18, R8, RZ ;  /* 0x00000008125a7210 */ /* 0x000fe20007fde0ff */
[----:B------:R-:W2:Y:S02]  /*b4a50*/  LDL.LU.64 R28, [R1+0x38f0] ;  /* 0x0038f000011c7983 */ /* 0x000ea40000300a00 */
[--C-:B------:R-:W-:Y:S02]  /*b4a60*/  IMAD.X R91, R13, 0x1, R2.reuse, P5 ;  /* 0x000000010d5b7824 */ /* 0x100fe400028e0602 */
[----:B------:R-:W2:Y:S01]  /*b4a70*/  LDL.LU.64 R12, [R1+0x38e8] ;  /* 0x0038e800010c7983 */ /* 0x000ea20000300a00 */
[----:B------:R-:W-:-:S03]  /*b4a80*/  IMAD.X R89, R19, 0x1, R2, P6 ;  /* 0x0000000113597824 */ /* 0x000fc600030e0602 */
[----:B------:R-:W2:Y:S01]  /*b4a90*/  LDL.LU.64 R18, [R1+0x38e0] ;  /* 0x0038e00001127983 */ /* 0x000ea20000300a00 */
[----:B------:R-:W-:-:S03]  /*b4aa0*/  IADD3 R96, P5, R16, R8, RZ ;  /* 0x0000000810607210 */ /* 0x000fc60007fbe0ff */
[----:B------:R-:W2:Y:S01]  /*b4ab0*/  LDL.LU.64 R26, [R1+0x38d8] ;  /* 0x0038d800011a7983 */ /* 0x000ea20000300a00 */
[----:B------:R-:W-:Y:S01]  /*b4ac0*/  IADD3 R94, P6, R24, R8, RZ ;  /* 0x00000008185e7210 */ /* 0x000fe20007fde0ff */
[--C-:B------:R-:W-:Y:S02]  /*b4ad0*/  IMAD.X R95, R17, 0x1, R2.reuse, P5 ;  /* 0x00000001115f7824 */ /* 0x100fe400028e0602 */
[----:B------:R-:W2:Y:S01]  /*b4ae0*/  LDL.LU.64 R16, [R1+0x38d0] ;  /* 0x0038d00001107983 */ /* 0x000ea20000300a00 */
[----:B------:R-:W-:Y:S02]  /*b4af0*/  IADD3.X R93, R25, R2, RZ, P6, !PT ;  /* 0x00000002195d7210 */ /* 0x000fe400037fe4ff */
[----:B----4-:R-:W-:Y:S01]  /*b4b00*/  IADD3 R98, P6, R22, R8, RZ ;  /* 0x0000000816627210 */ /* 0x010fe20007fde0ff */
[----:B------:R-:W4:Y:S04]  /*b4b10*/  LDL.LU.64 R24, [R1+0x38c8] ;  /* 0x0038c80001187983 */ /* 0x000f280000300a00 */
[----:B------:R-:W-:-:S02]  /*b4b20*/  IMAD.X R97, R23, 0x1, R2, P6 ;  /* 0x0000000117617824 */ /* 0x000fc400030e0602 */
[----:B------:R-:W4:Y:S01]  /*b4b30*/  LDL.LU.64 R22, [R1+0x38c0] ;  /* 0x0038c00001167983 */ /* 0x000f220000300a00 */
[----:B------:R-:W-:-:S05]  /*b4b40*/  IADD3 R102, P6, R6, R8, RZ ;  /* 0x0000000806667210 */ /* 0x000fca0007fde0ff */
[----:B------:R-:W-:Y:S02]  /*b4b50*/  IMAD.X R101, R7, 0x1, R2, P6 ;  /* 0x0000000107657824 */ /* 0x000fe400030e0602 */
[----:B------:R-:W4:Y:S01]  /*b4b60*/  LDL.LU.64 R6, [R1+0x38b8] ;  /* 0x0038b80001067983 */ /* 0x000f220000300a00 */
[----:B------:R-:W-:-:S05]  /*b4b70*/  IADD3 R100, P5, R10, R8, RZ ;  /* 0x000000080a647210 */ /* 0x000fca0007fbe0ff */
[----:B------:R-:W-:Y:S01]  /*b4b80*/  IMAD.X R99, R11, 0x1, R2, P5 ;  /* 0x000000010b637824 */ /* 0x000fe200028e0602 */
[-C--:B------:R-:W-:Y:S01]  /*b4b90*/  IADD3 R104, P5, R108, R8.reuse, RZ ;  /* 0x000000086c687210 */ /* 0x080fe20007fbe0ff */
[----:B------:R-:W4:Y:S01]  /*b4ba0*/  LDL.LU.64 R10, [R1+0x38b0] ;  /* 0x0038b000010a7983 */ /* 0x000f220000300a00 */
[----:B------:R-:W-:-:S03]  /*b4bb0*/  IADD3 R106, P6, R110, R8, RZ ;  /* 0x000000086e6a7210 */ /* 0x000fc60007fde0ff */
[----:B------:R-:W-:Y:S01]  /*b4bc0*/  IMAD.X R103, R109, 0x1, R2, P5 ;  /* 0x000000016d677824 */ /* 0x000fe200028e0602 */
[----:B------:R-:W-:Y:S02]  /*b4bd0*/  IADD3 R108, P5, R30, R8, RZ ;  /* 0x000000081e6c7210 */ /* 0x000fe40007fbe0ff */
[----:B------:R-:W-:-:S03]  /*b4be0*/  IADD3.X R105, R111, R2, RZ, P6, !PT ;  /* 0x000000026f697210 */ /* 0x000fc600037fe4ff */
[----:B------:R-:W-:Y:S01]  /*b4bf0*/  IMAD.X R107, R31, 0x1, R2, P5 ;  /* 0x000000011f6b7824 */ /* 0x000fe200028e0602 */
[----:B---3--:R-:W-:-:S05]  /*b4c00*/  IADD3 R110, P6, R20, R8, RZ ;  /* 0x00000008146e7210 */ /* 0x008fca0007fde0ff */
[----:B------:R-:W-:Y:S02]  /*b4c10*/  IMAD.X R109, R21, 0x1, R2, P6 ;  /* 0x00000001156d7824 */ /* 0x000fe400030e0602 */
[----:B------:R-:W3:Y:S01]  /*b4c20*/  LDL.LU.64 R20, [R1+0x38a8] ;  /* 0x0038a80001147983 */ /* 0x000ee20000300a00 */
[-C--:B--2---:R-:W-:Y:S02]  /*b4c30*/  IADD3 R112, P5, R14, R8.reuse, RZ ;  /* 0x000000080e707210 */ /* 0x084fe40007fbe0ff */
[----:B------:R-:W-:-:S03]  /*b4c40*/  IADD3 R114, P6, R28, R8, RZ ;  /* 0x000000081c727210 */ /* 0x000fc60007fde0ff */
[--C-:B------:R-:W-:Y:S02]  /*b4c50*/  IMAD.X R111, R15, 0x1, R2.reuse, P5 ;  /* 0x000000010f6f7824 */ /* 0x100fe400028e0602 */
[----:B------:R-:W2:Y:S01]  /*b4c60*/  LDL.LU.64 R14, [R1+0x38a0] ;  /* 0x0038a000010e7983 */ /* 0x000ea20000300a00 */
[-C--:B------:R-:W-:Y:S01]  /*b4c70*/  IADD3 R116, P5, R12, R8.reuse, RZ ;  /* 0x000000080c747210 */ /* 0x080fe20007fbe0ff */
[----:B------:R-:W-:Y:S01]  /*b4c80*/  IMAD.X R113, R29, 0x1, R2, P6 ;  /* 0x000000011d717824 */ /* 0x000fe200030e0602 */
[----:B------:R-:W-:-:S03]  /*b4c90*/  IADD3 R118, P6, R18, R8, RZ ;  /* 0x0000000812767210 */ /* 0x000fc60007fde0ff */
[----:B------:R-:W-:Y:S02]  /*b4ca0*/  IMAD.X R115, R13, 0x1, R2, P5 ;  /* 0x000000010d737824 */ /* 0x000fe400028e0602 */
[----:B------:R-:W2:Y:S01]  /*b4cb0*/  LDL.LU.64 R12, [R1+0x3898] ;  /* 0x00389800010c7983 */ /* 0x000ea20000300a00 */
[----:B------:R-:W-:-:S03]  /*b4cc0*/  IADD3.X R117, R19, R2, RZ, P6, !PT ;  /* 0x0000000213757210 */ /* 0x000fc600037fe4ff */
[----:B------:R-:W2:Y:S01]  /*b4cd0*/  LDL.LU.64 R18, [R1+0x3890] ;  /* 0x0038900001127983 */ /* 0x000ea20000300a00 */
[-C--:B------:R-:W-:Y:S02]  /*b4ce0*/  IADD3 R122, P6, R16, R8.reuse, RZ ;  /* 0x00000008107a7210 */ /* 0x080fe40007fde0ff */
[----:B------:R-:W-:-:S03]  /*b4cf0*/  IADD3 R120, P5, R26, R8, RZ ;  /* 0x000000081a787210 */ /* 0x000fc60007fbe0ff */
[--C-:B------:R-:W-:Y:S02]  /*b4d00*/  IMAD.X R121, R17, 0x1, R2.reuse, P6 ;  /* 0x0000000111797824 */ /* 0x100fe400030e0602 */
[----:B------:R-:W2:Y:S01]  /*b4d10*/  LDL.LU.64 R16, [R1+0x3888] ;  /* 0x0038880001107983 */ /* 0x000ea20000300a00 */
[----:B------:R-:W-:Y:S01]  /*b4d20*/  IMAD.X R119, R27, 0x1, R2, P5 ;  /* 0x000000011b777824 */ /* 0x000fe200028e0602 */
[----:B----4-:R-:W-:-:S05]  /*b4d30*/  IADD3 R124, P5, R24, R8, RZ ;  /* 0x00000008187c7210 */ /* 0x010fca0007fbe0ff */
[----:B------:R-:W-:Y:S02]  /*b4d40*/  IMAD.X R123, R25, 0x1, R2, P5 ;  /* 0x00000001197b7824 */ /* 0x000fe400028e0602 */
[----:B------:R-:W4:Y:S01]  /*b4d50*/  LDL.LU.64 R24, [R1+0x3880] ;  /* 0x0038800001187983 */ /* 0x000f220000300a00 */
[----:B------:R-:W-:-:S05]  /*b4d60*/  IADD3 R129, P5, R6, R8, RZ ;  /* 0x0000000806817210 */ /* 0x000fca0007fbe0ff */
[----:B------:R-:W-:Y:S02]  /*b4d70*/  IMAD.X R128, R7, 0x1, R2, P5 ;  /* 0x0000000107807824 */ /* 0x000fe400028e0602 */
[----:B------:R-:W4:Y:S04]  /*b4d80*/  LDL.LU.64 R6, [R1+0x3878] ;  /* 0x0038780001067983 */ /* 0x000f280000300a00 */
[----:B------:R-:W1:Y:S01]  /*b4d90*/  S2R R153, SR_TID.X ;  /* 0x0000000000997919 */ /* 0x000e620000002100 */
[----:B------:R-:W-:-:S05]  /*b4da0*/  IADD3 R126, P6, R22, R8, RZ ;  /* 0x00000008167e7210 */ /* 0x000fca0007fde0ff */
[----:B------:R-:W-:Y:S01]  /*b4db0*/  IMAD.X R125, R23, 0x1, R2, P6 ;  /* 0x00000001177d7824 */ /* 0x000fe200030e0602 */
[----:B------:R-:W-:Y:S02]  /*b4dc0*/  IADD3 R131, P6, R10, R8, RZ ;  /* 0x000000080a837210 */ /* 0x000fe40007fde0ff */
[----:B-1----:R-:W-:-:S04]  /*b4dd0*/  LOP3.LUT R9, R153, 0x3f, RZ, 0xc0, !PT ;  /* 0x0000003f99097812 */ /* 0x002fc800078ec0ff */
[----:B------:R-:W-:Y:S02]  /*b4de0*/  ISETP.GE.AND P0, PT, R9, R3, PT ;  /* 0x000000030900720c */ /* 0x000fe40003f06270 */
[----:B------:R-:W4:Y:S04]  /*b4df0*/  LDL.LU.64 R8, [R1+0x3870] ;  /* 0x0038700001087983 */ /* 0x000f280000300a00 */
[----:B------:R1:W-:Y:S01]  /*b4e00*/  STL.64 [R1+0x44e8], R128 ;  /* 0x0044e88001007387 */ /* 0x0003e20000100a00 */
[----:B------:R-:W-:-:S03]  /*b4e10*/  IMAD.X R130, R11, 0x1, R2, P6 ;  /* 0x000000010b827824 */ /* 0x000fc600030e0602 */
[----:B------:R-:W4:Y:S01]  /*b4e20*/  LDL.LU.64 R10, [R1+0x3868] ;  /* 0x00386800010a7983 */ /* 0x000f220000300a00 */
[----:B-1----:R-:W-:-:S05]  /*b4e30*/  MOV R129, c[0x0][0x18c] ;  /* 0x0000630000817a02 */ /* 0x002fca0000000f00 */
[----:B------:R-:W-:-:S04]  /*b4e40*/  IMAD.SHL.U32 R129, R129, 0x40, RZ ;  /* 0x0000004081817824 */ /* 0x000fc800078e00ff */
[----:B------:R-:W-:Y:S01]  /*b4e50*/  IMAD.SHL.U32 R129, R129, 0x4, RZ ;  /* 0x0000000481817824 */ /* 0x000fe200078e00ff */
[----:B------:R1:W-:Y:S04]  /*b4e60*/  STL.64 [R1+0x44f0], R130 ;  /* 0x0044f08201007387 */ /* 0x0003e80000100a00 */
[----:B------:R-:W4:Y:S01]  /*b4e70*/  LDL.LU.64 R22, [R1+0x3860] ;  /* 0x0038600001167983 */ /* 0x000f220000300a00 */
[----:B---3--:R-:W-:-:S05]  /*b4e80*/  IADD3 R133, P5, R20, R129, RZ ;  /* 0x0000008114857210 */ /* 0x008fca0007fbe0ff */
[----:B------:R-:W-:-:S05]  /*b4e90*/  IMAD.X R132, R21, 0x1, R2, P5 ;  /* 0x0000000115847824 */ /* 0x000fca00028e0602 */
[----:B------:R-:W-:Y:S01]  /*b4ea0*/  STL.64 [R1+0x44f8], R132 ;  /* 0x0044f88401007387 */ /* 0x000fe20000100a00 */
[----:B--2---:R-:W-:-:S05]  /*b4eb0*/  IADD3 R135, P6, R14, R129, RZ ;  /* 0x000000810e877210 */ /* 0x004fca0007fde0ff */
[----:B------:R-:W-:Y:S02]  /*b4ec0*/  IMAD.X R134, R15, 0x1, R2, P6 ;  /* 0x000000010f867824 */ /* 0x000fe400030e0602 */
[----:B------:R-:W2:Y:S01]  /*b4ed0*/  LDL.LU.64 R14, [R1+0x3858] ;  /* 0x00385800010e7983 */ /* 0x000ea20000300a00 */
[----:B------:R-:W-:-:S04]  /*b4ee0*/  IADD3 R137, P5, R12, R129, RZ ;  /* 0x000000810c897210 */ /* 0x000fc80007fbe0ff */
[----:B------:R-:W-:Y:S02]  /*b4ef0*/  IADD3.X R136, R13, R2, RZ, P5, !PT ;  /* 0x000000020d887210 */ /* 0x000fe40002ffe4ff */
[-C--:B------:R-:W-:Y:S01]  /*b4f00*/  IADD3 R139, P6, R18, R129.reuse, RZ ;  /* 0x00000081128b7210 */ /* 0x080fe20007fde0ff */
[----:B------:R-:W-:Y:S04]  /*b4f10*/  STL.64 [R1+0x4500], R134 ;  /* 0x0045008601007387 */ /* 0x000fe80000100a00 */
[----:B------:R-:W3:Y:S01]  /*b4f20*/  LDL.LU.64 R12, [R1+0x3850] ;  /* 0x00385000010c7983 */ /* 0x000ee20000300a00 */
[--C-:B------:R-:W-:Y:S01]  /*b4f30*/  IMAD.X R138, R19, 0x1, R2.reuse, P6 ;  /* 0x00000001138a7824 */ /* 0x100fe200030e0602 */
[----:B------:R-:W-:Y:S02]  /*b4f40*/  IADD3 R141, P5, R16, R129, RZ ;  /* 0x00000081108d7210 */ /* 0x000fe40007fbe0ff */
[----:B------:R-:W-:Y:S04]  /*b4f50*/  STL.64 [R1+0x4508], R136 ;  /* 0x0045088801007387 */ /* 0x000fe80000100a00 */
[----:B------:R-:W3:Y:S01]  /*b4f60*/  LDL.LU.64 R20, [R1+0x3848] ;  /* 0x0038480001147983 */ /* 0x000ee20000300a00 */
[----:B------:R-:W-:-:S03]  /*b4f70*/  IMAD.X R140, R17, 0x1, R2, P5 ;  /* 0x00000001118c7824 */ /* 0x000fc600028e0602 */
[----:B------:R-:W-:Y:S04]  /*b4f80*/  STL.64 [R1+0x4510], R138 ;  /* 0x0045108a01007387 */ /* 0x000fe80000100a00 */
[----:B------:R-:W3:Y:S01]  /*b4f90*/  LDL.LU.64 R16, [R1+0x3840] ;  /* 0x0038400001107983 */ /* 0x000ee20000300a00 */
[----:B----4-:R-:W-:-:S03]  /*b4fa0*/  IADD3 R143, P6, R24, R129, RZ ;  /* 0x00000081188f7210 */ /* 0x010fc60007fde0ff */
[----:B------:R-:W4:Y:S02]  /*b4fb0*/  LDL.LU.64 R18, [R1+0x3838] ;  /* 0x0038380001127983 */ /* 0x000f240000300a00 */
[----:B------:R-:W-:Y:S02]  /*b4fc0*/  IMAD.X R142, R25, 0x1, R2, P6 ;  /* 0x00000001198e7824 */ /* 0x000fe400030e0602 */
[----:B------:R-:W-:Y:S04]  /*b4fd0*/  STL.64 [R1+0x4518], R140 ;  /* 0x0045188c01007387 */ /* 0x000fe80000100a00 */
[----:B------:R-:W-:Y:S01]  /*b4fe0*/  STL.64 [R1+0x4520], R142 ;  /* 0x0045208e01007387 */ /* 0x000fe20000100a00 */
[----:B------:R-:W-:-:S05]  /*b4ff0*/  IADD3 R145, P5, R6, R129, RZ ;  /* 0x0000008106917210 */ /* 0x000fca0007fbe0ff */
[----:B------:R-:W-:Y:S02]  /*b5000*/  IMAD.X R144, R7, 0x1, R2, P5 ;  /* 0x0000000107907824 */ /* 0x000fe400028e0602 */
[----:B------:R-:W4:Y:S04]  /*b5010*/  LDL.LU.64 R6, [R1+0x3830] ;  /* 0x0038300001067983 */ /* 0x000f280000300a00 */
[----:B------:R-:W-:Y:S01]  /*b5020*/  STL.64 [R1+0x4528], R144 ;  /* 0x0045289001007387 */ /* 0x000fe20000100a00 */
[----:B------:R-:W-:-:S05]  /*b5030*/  IADD3 R147, P6, R8, R129, RZ ;  /* 0x0000008108937210 */ /* 0x000fca0007fde0ff */
[----:B------:R-:W-:Y:S02]  /*b5040*/  IMAD.X R146, R9, 0x1, R2, P6 ;  /* 0x0000000109927824 */ /* 0x000fe400030e0602 */
[----:B------:R-:W4:Y:S01]  /*b5050*/  LDL.LU.64 R8, [R1+0x3828] ;  /* 0x0038280001087983 */ /* 0x000f220000300a00 */
[----:B------:R-:W-:-:S03]  /*b5060*/  IADD3 R149, P5, R10, R129, RZ ;  /* 0x000000810a957210 */ /* 0x000fc60007fbe0ff */
[----:B------:R-:W-:Y:S01]  /*b5070*/  STL.64 [R1+0x4530], R146 ;  /* 0x0045309201007387 */ /* 0x000fe20000100a00 */
[----:B------:R-:W-:-:S03]  /*b5080*/  IADD3.X R148, R11, R2, RZ, P5, !PT ;  /* 0x000000020b947210 */ /* 0x000fc60002ffe4ff */
[----:B------:R-:W4:Y:S04]  /*b5090*/  LDL.LU.64 R10, [R1+0x3820] ;  /* 0x00382000010a7983 */ /* 0x000f280000300a00 */
[----:B------:R-:W-:Y:S01]  /*b50a0*/  STL.64 [R1+0x4538], R148 ;  /* 0x0045389401007387 */ /* 0x000fe20000100a00 */
[----:B------:R-:W-:-:S05]  /*b50b0*/  IADD3 R151, P6, R22, R129, RZ ;  /* 0x0000008116977210 */ /* 0x000fca0007fde0ff */
[----:B------:R-:W-:Y:S02]  /*b50c0*/  IMAD.X R150, R23, 0x1, R2, P6 ;  /* 0x0000000117967824 */ /* 0x000fe400030e0602 */
[----:B------:R-:W4:Y:S04]  /*b50d0*/  LDL.LU.64 R22, [R1+0x3818] ;  /* 0x0038180001167983 */ /* 0x000f280000300a00 */
[----:B------:R-:W-:Y:S01]  /*b50e0*/  STL.64 [R1+0x4540], R150 ;  /* 0x0045409601007387 */ /* 0x000fe20000100a00 */
[----:B--2---:R-:W-:-:S05]  /*b50f0*/  IADD3 R153, P5, R14, R129, RZ ;  /* 0x000000810e997210 */ /* 0x004fca0007fbe0ff */
[----:B------:R-:W-:Y:S02]  /*b5100*/  IMAD.X R152, R15, 0x1, R2, P5 ;  /* 0x000000010f987824 */ /* 0x000fe400028e0602 */
[----:B------:R-:W2:Y:S01]  /*b5110*/  LDL.LU.64 R14, [R1+0x3810] ;  /* 0x00381000010e7983 */ /* 0x000ea20000300a00 */
[----:B---3--:R-:W-:-:S03]  /*b5120*/  IADD3 R155, P6, R12, R129, RZ ;  /* 0x000000810c9b7210 */ /* 0x008fc60007fde0ff */
[----:B------:R-:W-:Y:S01]  /*b5130*/  STL.64 [R1+0x4548], R152 ;  /* 0x0045489801007387 */ /* 0x000fe20000100a00 */
[-C--:B------:R-:W-:Y:S01]  /*b5140*/  IADD3 R157, P5, R20, R129.reuse, RZ ;  /* 0x00000081149d7210 */ /* 0x080fe20007fbe0ff */
[--C-:B------:R-:W-:Y:S02]  /*b5150*/  IMAD.X R154, R13, 0x1, R2.reuse, P6 ;  /* 0x000000010d9a7824 */ /* 0x100fe400030e0602 */
[----:B------:R-:W3:Y:S02]  /*b5160*/  LDL.LU.64 R12, [R1+0x3808] ;  /* 0x00380800010c7983 */ /* 0x000ee40000300a00 */
[--C-:B------:R-:W-:Y:S01]  /*b5170*/  IMAD.X R156, R21, 0x1, R2.reuse, P5 ;  /* 0x00000001159c7824 */ /* 0x100fe200028e0602 */
[----:B------:R-:W-:Y:S01]  /*b5180*/  IADD3 R161, P6, R16, R129, RZ ;  /* 0x0000008110a17210 */ /* 0x000fe20007fde0ff */
[----:B------:R-:W-:Y:S04]  /*b5190*/  STL.64 [R1+0x4550], R154 ;  /* 0x0045509a01007387 */ /* 0x000fe80000100a00 */
[----:B------:R-:W-:Y:S01]  /*b51a0*/  STL.64 [R1+0x4558], R156 ;  /* 0x0045589c01007387 */ /* 0x000fe20000100a00 */
[----:B------:R-:W-:-:S03]  /*b51b0*/  IMAD.X R160, R17, 0x1, R2, P6 ;  /* 0x0000000111a07824 */ /* 0x000fc600030e0602 */
[----:B------:R-:W3:Y:S01]  /*b51c0*/  LDL.LU.64 R28, [R1+0x3800] ;  /* 0x00380000011c7983 */ /* 0x000ee20000300a00 */
[----:B----4-:R-:W-:-:S03]  /*b51d0*/  IADD3 R163, P5, R18, R129, RZ ;  /* 0x0000008112a37210 */ /* 0x010fc60007fbe0ff */
[----:B------:R-:W4:Y:S01]  /*b51e0*/  LDL.LU.64 R16, [R1+0x37f8] ;  /* 0x0037f80001107983 */ /* 0x000f220000300a00 */
[----:B------:R-:W-:-:S03]  /*b51f0*/  IADD3.X R162, R19, R2, RZ, P5, !PT ;  /* 0x0000000213a27210 */ /* 0x000fc60002ffe4ff */
[----:B------:R-:W-:Y:S04]  /*b5200*/  STL.64 [R1+0x4560], R160 ;  /* 0x004560a001007387 */ /* 0x000fe80000100a00 */
[----:B------:R-:W4:Y:S04]  /*b5210*/  LDL.LU.64 R20, [R1+0x37f0] ;  /* 0x0037f00001147983 */ /* 0x000f280000300a00 */
[----:B------:R-:W-:Y:S04]  /*b5220*/  STL.64 [R1+0x4568], R162 ;  /* 0x004568a201007387 */ /* 0x000fe80000100a00 */
[----:B------:R-:W4:Y:S01]  /*b5230*/  LDL.LU.64 R18, [R1+0x37e8] ;  /* 0x0037e80001127983 */ /* 0x000f220000300a00 */
        /* <DEDUP_REMOVED lines=8> */
[----:B------:R-:W-:Y:S02]  /*b52c0*/  STL.64 [R1+0x4578], R166 ;  /* 0x004578a601007387 */ /* 0x000fe40000100a00 */
[----:B------:R-:W-:Y:S02]  /*b52d0*/  IMAD.X R168, R11, 0x1, R2, P6 ;  /* 0x000000010ba87824 */ /* 0x000fe400030e0602 */
[----:B------:R-:W4:Y:S04]  /*b52e0*/  LDL.LU.64 R10, [R1+0x37d0] ;  /* 0x0037d000010a7983 */ /* 0x000f280000300a00 */
[----:B------:R-:W4:Y:S04]  /*b52f0*/  LDL.LU.64 R26, [R1+0x37c8] ;  /* 0x0037c800011a7983 */ /* 0x000f280000300a00 */
[----:B------:R-:W-:Y:S04]  /*b5300*/  STL.64 [R1+0x4580], R168 ;  /* 0x004580a801007387 */ /* 0x000fe80000100a00 */
[----:B------:R-:W4:Y:S01]  /*b5310*/  LDL.LU.64 R24, [R1+0x37c0] ;  /* 0x0037c00001187983 */ /* 0x000f220000300a00 */
[----:B------:R-:W-:-:S05]  /*b5320*/  IADD3 R171, P5, R22, R129, RZ ;  /* 0x0000008116ab7210 */ /* 0x000fca0007fbe0ff */
[----:B------:R-:W-:-:S05]  /*b5330*/  IMAD.X R170, R23, 0x1, R2, P5 ;  /* 0x0000000117aa7824 */ /* 0x000fca00028e0602 */
[----:B------:R-:W-:Y:S04]  /*b5340*/  STL.64 [R1+0x4588], R170 ;  /* 0x004588aa01007387 */ /* 0x000fe80000100a00 */
[----:B------:R-:W4:Y:S01]  /*b5350*/  LDL.LU.64 R22, [R1+0x37b8] ;  /* 0x0037b80001167983 */ /* 0x000f220000300a00 */
[----:B--2---:R-:W-:-:S05]  /*b5360*/  IADD3 R173, P6, R14, R129, RZ ;  /* 0x000000810ead7210 */ /* 0x004fca0007fde0ff */
[----:B------:R-:W-:Y:S02]  /*b5370*/  IMAD.X R172, R15, 0x1, R2, P6 ;  /* 0x000000010fac7824 */ /* 0x000fe400030e0602 */
[----:B------:R-:W2:Y:S04]  /*b5380*/  LDL.LU.64 R14, [R1+0x37b0] ;  /* 0x0037b000010e7983 */ /* 0x000ea80000300a00 */
[----:B------:R-:W-:Y:S01]  /*b5390*/  STL.64 [R1+0x4590], R172 ;  /* 0x004590ac01007387 */ /* 0x000fe20000100a00 */
[----:B---3--:R-:W-:-:S04]  /*b53a0*/  IADD3 R175, P5, R12, R129, RZ ;  /* 0x000000810caf7210 */ /* 0x008fc80007fbe0ff */
[----:B------:R-:W-:Y:S02]  /*b53b0*/  IADD3.X R174, R13, R2, RZ, P5, !PT ;  /* 0x000000020dae7210 */ /* 0x000fe40002ffe4ff */
[----:B------:R-:W3:Y:S01]  /*b53c0*/  LDL.LU.64 R12, [R1+0x37a8] ;  /* 0x0037a800010c7983 */ /* 0x000ee20000300a00 */
        /* <DEDUP_REMOVED lines=9> */
[----:B------:R-:W-:-:S05]  /*b5460*/  IADD3 R183, P5, R18, R129, RZ ;  /* 0x0000008112b77210 */ /* 0x000fca0007fbe0ff */
[----:B------:R-:W-:Y:S02]  /*b5470*/  IMAD.X R182, R19, 0x1, R2, P5 ;  /* 0x0000000113b67824 */ /* 0x000fe400028e0602 */
[----:B------:R-:W4:Y:S01]  /*b5480*/  LDL.LU.64 R18, [R1+0x3788] ;  /* 0x0037880001127983 */ /* 0x000f220000300a00 */
[----:B------:R-:W-:-:S05]  /*b5490*/  IADD3 R185, P6, R6, R129, RZ ;  /* 0x0000008106b97210 */ /* 0x000fca0007fde0ff */
[----:B------:R-:W-:Y:S02]  /*b54a0*/  IMAD.X R184, R7, 0x1, R2, P6 ;  /* 0x0000000107b87824 */ /* 0x000fe400030e0602 */
[----:B------:R-:W4:Y:S01]  /*b54b0*/  LDL.LU.64 R6, [R1+0x3780] ;  /* 0x0037800001067983 */ /* 0x000f220000300a00 */
[----:B------:R-:W-:-:S04]  /*b54c0*/  IADD3 R187, P5, R8, R129, RZ ;  /* 0x0000008108bb7210 */ /* 0x000fc80007fbe0ff */
[----:B------:R-:W-:Y:S02]  /*b54d0*/  IADD3.X R186, R9, R2, RZ, P5, !PT ;  /* 0x0000000209ba7210 */ /* 0x000fe40002ffe4ff */
[----:B------:R-:W4:Y:S01]  /*b54e0*/  LDL.LU.64 R8, [R1+0x3778] ;  /* 0x0037780001087983 */ /* 0x000f220000300a00 */
[----:B------:R-:W-:-:S05]  /*b54f0*/  IADD3 R189, P6, R10, R129, RZ ;  /* 0x000000810abd7210 */ /* 0x000fca0007fde0ff */
[----:B------:R-:W-:Y:S02]  /*b5500*/  IMAD.X R188, R11, 0x1, R2, P6 ;  /* 0x000000010bbc7824 */ /* 0x000fe400030e0602 */
[----:B------:R-:W4:Y:S01]  /*b5510*/  LDL.LU.64 R10, [R1+0x3770] ;  /* 0x00377000010a7983 */ /* 0x000f220000300a00 */
[-C--:B------:R-:W-:Y:S02]  /*b5520*/  IADD3 R191, P5, R26, R129.reuse, RZ ;  /* 0x000000811abf7210 */ /* 0x080fe40007fbe0ff */
[----:B------:R-:W-:-:S03]  /*b5530*/  IADD3 R193, P6, R24, R129, RZ ;  /* 0x0000008118c17210 */ /* 0x000fc60007fde0ff */
[--C-:B------:R-:W-:Y:S02]  /*b5540*/  IMAD.X R190, R27, 0x1, R2.reuse, P5 ;  /* 0x000000011bbe7824 */ /* 0x100fe400028e0602 */
[----:B------:R-:W4:Y:S01]  /*b5550*/  LDL.LU.64 R26, [R1+0x3768] ;  /* 0x00376800011a7983 */ /* 0x000f220000300a00 */
[----:B------:R-:W-:-:S03]  /*b5560*/  IMAD.X R192, R25, 0x1, R2, P6 ;  /* 0x0000000119c07824 */ /* 0x000fc600030e0602 */
[----:B------:R-:W4:Y:S01]  /*b5570*/  LDL.LU.64 R24, [R1+0x3760] ;  /* 0x0037600001187983 */ /* 0x000f220000300a00 */
[----:B------:R-:W-:-:S05]  /*b5580*/  IADD3 R195, P5, R22, R129, RZ ;  /* 0x0000008116c37210 */ /* 0x000fca0007fbe0ff */
[----:B------:R-:W-:Y:S02]  /*b5590*/  IMAD.X R194, R23, 0x1, R2, P5 ;  /* 0x0000000117c27824 */ /* 0x000fe400028e0602 */
[----:B------:R-:W4:Y:S01]  /*b55a0*/  LDL.LU.64 R22, [R1+0x3758] ;  /* 0x0037580001167983 */ /* 0x000f220000300a00 */
[----:B--2---:R-:W-:-:S05]  /*b55b0*/  IADD3 R197, P6, R14, R129, RZ ;  /* 0x000000810ec57210 */ /* 0x004fca0007fde0ff */
[----:B------:R-:W-:Y:S02]  /*b55c0*/  IMAD.X R196, R15, 0x1, R2, P6 ;  /* 0x000000010fc47824 */ /* 0x000fe400030e0602 */
[----:B------:R-:W2:Y:S01]  /*b55d0*/  LDL.LU.64 R14, [R1+0x3750] ;  /* 0x00375000010e7983 */ /* 0x000ea20000300a00 */
[----:B---3--:R-:W-:-:S04]  /*b55e0*/  IADD3 R199, P5, R12, R129, RZ ;  /* 0x000000810cc77210 */ /* 0x008fc80007fbe0ff */
[----:B------:R-:W-:Y:S02]  /*b55f0*/  IADD3.X R198, R13, R2, RZ, P5, !PT ;  /* 0x000000020dc67210 */ /* 0x000fe40002ffe4ff */
[----:B------:R-:W3:Y:S01]  /*b5600*/  LDL.LU.64 R12, [R1+0x3748] ;  /* 0x00374800010c7983 */ /* 0x000ee20000300a00 */
[-C--:B----4-:R-:W-:Y:S02]  /*b5610*/  IADD3 R201, P6, R28, R129.reuse, RZ ;  /* 0x000000811cc97210 */ /* 0x090fe40007fde0ff */
[----:B------:R-:W-:-:S03]  /*b5620*/  IADD3 R203, P5, R16, R129, RZ ;  /* 0x0000008110cb7210 */ /* 0x000fc60007fbe0ff */
[--C-:B------:R-:W-:Y:S02]  /*b5630*/  IMAD.X R200, R29, 0x1, R2.reuse, P6 ;  /* 0x000000011dc87824 */ /* 0x100fe400030e0602 */
        /* <DEDUP_REMOVED lines=15> */
[--C-:B------:R-:W-:Y:S02]  /*b5730*/  IMAD.X R212, R11, 0x1, R2.reuse, P6 ;  /* 0x000000010bd47824 */ /* 0x100fe400030e0602 */
[----:B------:R-:W4:Y:S04]  /*b5740*/  LDL.LU.64 R10, [R1+0x3718] ;  /* 0x00371800010a7983 */ /* 0x000f280000300a00 */
[----:B-1----:R-:W4:Y:S01]  /*b5750*/  LDL.LU.64 R130, [R1+0x3710] ;  /* 0x0037100001827983 */ /* 0x002f220000300a00 */
[-C--:B------:R-:W-:Y:S02]  /*b5760*/  IADD3 R215, P5, R26, R129.reuse, RZ ;  /* 0x000000811ad77210 */ /* 0x080fe40007fbe0ff */
[----:B------:R-:W-:Y:S01]  /*b5770*/  IADD3 R217, P6, R24, R129, RZ ;  /* 0x0000008118d97210 */ /* 0x000fe20007fde0ff */
[----:B------:R-:W4:Y:S04]  /*b5780*/  LDL.LU.64 R30, [R1+0x3708] ;  /* 0x00370800011e7983 */ /* 0x000f280000300a00 */
[----:B------:R-:W4:Y:S01]  /*b5790*/  LDL.LU.64 R28, [R1+0x3700] ;  /* 0x00370000011c7983 */ /* 0x000f220000300a00 */
[----:B------:R-:W-:-:S02]  /*b57a0*/  IMAD.X R214, R27, 0x1, R2, P5 ;  /* 0x000000011bd67824 */ /* 0x000fc400028e0602 */
[----:B------:R-:W-:Y:S01]  /*b57b0*/  IMAD.X R216, R25, 0x1, R2, P6 ;  /* 0x0000000119d87824 */ /* 0x000fe200030e0602 */
[----:B------:R-:W4:Y:S04]  /*b57c0*/  LDL.LU.64 R26, [R1+0x36f8] ;  /* 0x0036f800011a7983 */ /* 0x000f280000300a00 */
        /* <DEDUP_REMOVED lines=10> */
[----:B----4-:R-:W-:-:S05]  /*b5870*/  IADD3 R225, P6, R16, R129, RZ ;  /* 0x0000008110e17210 */ /* 0x010fca0007fde0ff */
        /* <DEDUP_REMOVED lines=12> */
[--C-:B------:R-:W-:Y:S02]  /*b5940*/  IMAD.X R232, R9, 0x1, R2.reuse, P6 ;  /* 0x0000000109e87824 */ /* 0x100fe400030e0602 */
[----:B------:R-:W4:Y:S01]  /*b5950*/  LDL.LU.64 R8, [R1+0x36b0] ;  /* 0x0036b00001087983 */ /* 0x000f220000300a00 */
[-C--:B------:R-:W-:Y:S02]  /*b5960*/  IADD3 R235, P5, R10, R129.reuse, RZ ;  /* 0x000000810aeb7210 */ /* 0x080fe40007fbe0ff */
[-C--:B------:R-:W-:Y:S02]  /*b5970*/  IADD3 R241, P6, R130, R129.reuse, RZ ;  /* 0x0000008182f17210 */ /* 0x080fe40007fde0ff */
[----:B------:R-:W-:Y:S02]  /*b5980*/  IADD3.X R234, R11, R2, RZ, P5, !PT ;  /* 0x000000020bea7210 */ /* 0x000fe40002ffe4ff */
[-C--:B------:R-:W-:Y:S01]  /*b5990*/  IADD3 R243, P5, R30, R129.reuse, RZ ;  /* 0x000000811ef37210 */ /* 0x080fe20007fbe0ff */
[----:B------:R-:W-:Y:S01]  /*b59a0*/  IMAD.X R240, R131, 0x1, R2, P6 ;  /* 0x0000000183f07824 */ /* 0x000fe200030e0602 */
[----:B------:R-:W4:Y:S01]  /*b59b0*/  LDL.LU.64 R10, [R1+0x36a8] ;  /* 0x0036a800010a7983 */ /* 0x000f220000300a00 */
[----:B------:R-:W-:-:S02]  /*b59c0*/  IADD3 R245, P6, R28, R129, RZ ;  /* 0x000000811cf57210 */ /* 0x000fc40007fde0ff */
[--C-:B------:R-:W-:Y:S01]  /*b59d0*/  IMAD.X R242, R31, 0x1, R2.reuse, P5 ;  /* 0x000000011ff27824 */ /* 0x100fe200028e0602 */
[-C--:B------:R-:W-:Y:S02]  /*b59e0*/  IADD3 R247, P5, R26, R129.reuse, RZ ;  /* 0x000000811af77210 */ /* 0x080fe40007fbe0ff */
[--C-:B------:R-:W-:Y:S01]  /*b59f0*/  IMAD.X R244, R29, 0x1, R2.reuse, P6 ;  /* 0x000000011df47824 */ /* 0x100fe200030e0602 */
[----:B------:R-:W-:Y:S02]  /*b5a00*/  IADD3 R249, P6, R24, R129, RZ ;  /* 0x0000008118f97210 */ /* 0x000fe40007fde0ff */
[----:B------:R-:W-:-:S03]  /*b5a10*/  IMAD.X R246, R27, 0x1, R2, P5 ;  /* 0x000000011bf67824 */ /* 0x000fc600028e0602 */
[----:B------:R-:W-:Y:S01]  /*b5a20*/  IMAD.X R248, R25, 0x1, R2, P6 ;  /* 0x0000000119f87824 */ /* 0x000fe200030e0602 */
[-C--:B------:R-:W-:Y:S02]  /*b5a30*/  IADD3 R251, P5, R22, R129.reuse, RZ ;  /* 0x0000008116fb7210 */ /* 0x080fe40007fbe0ff */
[C---:B------:R-:W-:Y:S02]  /*b5a40*/  ISETP.GT.AND P4, PT, R3.reuse, 0x3b, PT ;  /* 0x0000003b0300780c */ /* 0x040fe40003f84270 */
[----:B------:R-:W-:Y:S02]  /*b5a50*/  ISETP.GT.AND P3, PT, R3, 0x3f, PT ;  /* 0x0000003f0300780c */ /* 0x000fe40003f64270 */
[----:B------:R-:W-:Y:S02]  /*b5a60*/  IADD3.X R250, R23, R2, RZ, P5, !PT ;  /* 0x0000000217fa7210 */ /* 0x000fe40002ffe4ff */
[----:B--2---:R-:W-:-:S05]  /*b5a70*/  IADD3 R24, P6, R14, R129, RZ ;  /* 0x000000810e187210 */ /* 0x004fca0007fde0ff */
[----:B------:R-:W-:Y:S01]  /*b5a80*/  STL [R1+0x4], R24 ;  /* 0x0000041801007387 */ /* 0x000fe20000100800 */
[----:B------:R-:W-:-:S03]  /*b5a90*/  IMAD.X R22, R15, 0x1, R2, P6 ;  /* 0x000000010f167824 */ /* 0x000fc600030e0602 */
[----:B------:R-:W2:Y:S01]  /*b5aa0*/  LDL.LU.64 R14, [R1+0x36a0] ;  /* 0x0036a000010e7983 */ /* 0x000ea20000300a00 */
[----:B---3--:R-:W-:-:S05]  /*b5ab0*/  IADD3 R3, P5, R12, R129, RZ ;  /* 0x000000810c037210 */ /* 0x008fca0007fbe0ff */
[----:B------:R-:W-:Y:S04]  /*b5ac0*/  STL [R1+0xc], R3 ;  /* 0x00000c0301007387 */ /* 0x000fe80000100800 */
[----:B------:R1:W-:Y:S02]  /*b5ad0*/  STL [R1], R22 ;  /* 0x0000001601007387 */ /* 0x0003e40000100800 */
[--C-:B-1----:R-:W-:Y:S01]  /*b5ae0*/  IMAD.X R22, R13, 0x1, R2.reuse, P5 ;  /* 0x000000010d167824 */ /* 0x102fe200028e0602 */
[-C--:B----4-:R-:W-:Y:S01]  /*b5af0*/  IADD3 R3, P6, R16, R129.reuse, RZ ;  /* 0x0000008110037210 */ /* 0x090fe20007fde0ff */
[----:B------:R-:W3:Y:S04]  /*b5b00*/  LDL.LU.64 R12, [R1+0x3698] ;  /* 0x00369800010c7983 */ /* 0x000ee80000300a00 */
[----:B------:R1:W-:Y:S04]  /*b5b10*/  STL [R1+0x14], R3 ;  /* 0x0000140301007387 */ /* 0x0003e80000100800 */
[----:B------:R4:W-:Y:S01]  /*b5b20*/  STL [R1+0x8], R22 ;  /* 0x0000081601007387 */ /* 0x0009e20000100800 */
[----:B-1----:R-:W-:Y:S01]  /*b5b30*/  IADD3 R3, P5, R20, R129, RZ ;  /* 0x0000008114037210 */ /* 0x002fe20007fbe0ff */
[----:B----4-:R-:W-:-:S02]  /*b5b40*/  IMAD.X R22, R17, 0x1, R2, P6 ;  /* 0x0000000111167824 */ /* 0x010fc400030e0602 */
[----:B------:R-:W4:Y:S04]  /*b5b50*/  LDL.LU.64 R16, [R1+0x3690] ;  /* 0x0036900001107983 */ /* 0x000f280000300a00 */
[----:B------:R1:W-:Y:S04]  /*b5b60*/  STL [R1+0x1c], R3 ;  /* 0x00001c0301007387 */ /* 0x0003e80000100800 */
[----:B------:R1:W-:Y:S02]  /*b5b70*/  STL [R1+0x10], R22 ;  /* 0x0000101601007387 */ /* 0x0003e40000100800 */
[----:B-1----:R-:W-:Y:S01]  /*b5b80*/  IADD3 R3, P6, R18, R129, RZ ;  /* 0x0000008112037210 */ /* 0x002fe20007fde0ff */
[----:B------:R-:W-:-:S02]  /*b5b90*/  IMAD.X R22, R21, 0x1, R2, P5 ;  /* 0x0000000115167824 */ /* 0x000fc400028e0602 */
[----:B------:R-:W4:Y:S04]  /*b5ba0*/  LDL.LU.64 R20, [R1+0x3688] ;  /* 0x0036880001147983 */ /* 0x000f280000300a00 */
[----:B------:R1:W-:Y:S04]  /*b5bb0*/  STL [R1+0x24], R3 ;  /* 0x0000240301007387 */ /* 0x0003e80000100800 */
[----:B------:R1:W-:Y:S02]  /*b5bc0*/  STL [R1+0x18], R22 ;  /* 0x0000181601007387 */ /* 0x0003e40000100800 */
[----:B-1----:R-:W-:Y:S01]  /*b5bd0*/  IADD3 R3, P5, R6, R129, RZ ;  /* 0x0000008106037210 */ /* 0x002fe20007fbe0ff */
[----:B------:R-:W-:-:S02]  /*b5be0*/  IMAD.X R22, R19, 0x1, R2, P6 ;  /* 0x0000000113167824 */ /* 0x000fc400030e0602 */
[----:B------:R-:W4:Y:S04]  /*b5bf0*/  LDL.LU.64 R18, [R1+0x3680] ;  /* 0x0036800001127983 */ /* 0x000f280000300a00 */
[----:B------:R-:W-:Y:S04]  /*b5c00*/  STL [R1+0x2c], R3 ;  /* 0x00002c0301007387 */ /* 0x000fe80000100800 */
[----:B------:R1:W-:Y:S02]  /*b5c10*/  STL [R1+0x20], R22 ;  /* 0x0000201601007387 */ /* 0x0003e40000100800 */
[----:B-1----:R-:W-:-:S02]  /*b5c20*/  IADD3.X R22, R7, R2, RZ, P5, !PT ;  /* 0x0000000207167210 */ /* 0x002fc40002ffe4ff */
[----:B------:R-:W4:Y:S01]  /*b5c30*/  LDL.LU.64 R6, [R1+0x3678] ;  /* 0x0036780001067983 */ /* 0x000f220000300a00 */
[----:B------:R-:W-:-:S05]  /*b5c40*/  IADD3 R3, P6, R8, R129, RZ ;  /* 0x0000008108037210 */ /* 0x000fca0007fde0ff */
[----:B------:R1:W-:Y:S04]  /*b5c50*/  STL [R1+0x34], R3 ;  /* 0x0000340301007387 */ /* 0x0003e80000100800 */
[----:B------:R1:W-:Y:S02]  /*b5c60*/  STL [R1+0x28], R22 ;  /* 0x0000281601007387 */ /* 0x0003e40000100800 */
[----:B-1----:R-:W-:Y:S01]  /*b5c70*/  IADD3 R3, P5, R10, R129, RZ ;  /* 0x000000810a037210 */ /* 0x002fe20007fbe0ff */
[--C-:B------:R-:W-:Y:S02]  /*b5c80*/  IMAD.X R22, R9, 0x1, R2.reuse, P6 ;  /* 0x0000000109167824 */ /* 0x100fe400030e0602 */
[----:B------:R-:W4:Y:S04]  /*b5c90*/  LDL.LU.64 R8, [R1+0x3670] ;  /* 0x0036700001087983 */ /* 0x000f280000300a00 */
[----:B------:R-:W-:Y:S04]  /*b5ca0*/  STL [R1+0x3c], R3 ;  /* 0x00003c0301007387 */ /* 0x000fe80000100800 */
[----:B------:R1:W-:Y:S02]  /*b5cb0*/  STL [R1+0x30], R22 ;  /* 0x0000301601007387 */ /* 0x0003e40000100800 */
[----:B-1----:R-:W-:-:S02]  /*b5cc0*/  IMAD.X R22, R11, 0x1, R2, P5 ;  /* 0x000000010b167824 */ /* 0x002fc400028e0602 */
[----:B------:R-:W4:Y:S01]  /*b5cd0*/  LDL.LU.64 R10, [R1+0x3668] ;  /* 0x00366800010a7983 */ /* 0x000f220000300a00 */
[----:B--2---:R-:W-:-:S05]  /*b5ce0*/  IADD3 R3, P6, R14, R129, RZ ;  /* 0x000000810e037210 */ /* 0x004fca0007fde0ff */
[----:B------:R-:W-:Y:S04]  /*b5cf0*/  STL [R1+0x44], R3 ;  /* 0x0000440301007387 */ /* 0x000fe80000100800 */
[----:B------:R1:W-:Y:S02]  /*b5d00*/  STL [R1+0x38], R22 ;  /* 0x0000381601007387 */ /* 0x0003e40000100800 */
[----:B-1----:R-:W-:Y:S02]  /*b5d10*/  IMAD.X R22, R15, 0x1, R2, P6 ;  /* 0x000000010f167824 */ /* 0x002fe400030e0602 */
[----:B------:R-:W2:Y:S01]  /*b5d20*/  LDL.LU.64 R14, [R1+0x3660] ;  /* 0x00366000010e7983 */ /* 0x000ea20000300a00 */
[----:B---3--:R-:W-:-:S05]  /*b5d30*/  IADD3 R3, P5, R12, R129, RZ ;  /* 0x000000810c037210 */ /* 0x008fca0007fbe0ff */
[----:B------:R-:W-:Y:S04]  /*b5d40*/  STL [R1+0x4c], R3 ;  /* 0x00004c0301007387 */ /* 0x000fe80000100800 */
[----:B------:R1:W-:Y:S02]  /*b5d50*/  STL [R1+0x40], R22 ;  /* 0x0000401601007387 */ /* 0x0003e40000100800 */
[--C-:B-1----:R-:W-:Y:S01]  /*b5d60*/  IMAD.X R22, R13, 0x1, R2.reuse, P5 ;  /* 0x000000010d167824 */ /* 0x102fe200028e0602 */
[-C--:B----4-:R-:W-:Y:S01]  /*b5d70*/  IADD3 R3, P6, R16, R129.reuse, RZ ;  /* 0x0000008110037210 */ /* 0x090fe20007fde0ff */
[----:B------:R-:W3:Y:S04]  /*b5d80*/  LDL.LU.64 R12, [R1+0x3658] ;  /* 0x00365800010c7983 */ /* 0x000ee80000300a00 */
[----:B------:R-:W-:Y:S04]  /*b5d90*/  STL [R1+0x54], R3 ;  /* 0x0000540301007387 */ /* 0x000fe80000100800 */
[----:B------:R1:W-:Y:S02]  /*b5da0*/  STL [R1+0x48], R22 ;  /* 0x0000481601007387 */ /* 0x0003e40000100800 */
[----:B-1----:R-:W-:Y:S01]  /*b5db0*/  IMAD.X R22, R17, 0x1, R2, P6 ;  /* 0x0000000111167824 */ /* 0x002fe200030e0602 */
[----:B------:R-:W-:Y:S01]  /*b5dc0*/  IADD3 R3, P5, R20, R129, RZ ;  /* 0x0000008114037210 */ /* 0x000fe20007fbe0ff */
[----:B------:R-:W4:Y:S04]  /*b5dd0*/  LDL.LU.64 R16, [R1+0x3650] ;  /* 0x0036500001107983 */ /* 0x000f280000300a00 */
[----:B------:R-:W-:Y:S04]  /*b5de0*/  STL [R1+0x5c], R3 ;  /* 0x00005c0301007387 */ /* 0x000fe80000100800 */
[----:B------:R1:W-:Y:S02]  /*b5df0*/  STL [R1+0x50], R22 ;  /* 0x0000501601007387 */ /* 0x0003e40000100800 */
[----:B-1----:R-:W-:-:S02]  /*b5e00*/  IADD3.X R22, R21, R2, RZ, P5, !PT ;  /* 0x0000000215167210 */ /* 0x002fc40002ffe4ff */
[-C--:B------:R-:W-:Y:S01]  /*b5e10*/  IADD3 R3, P6, R18, R129.reuse, RZ ;  /* 0x0000008112037210 */ /* 0x080fe20007fde0ff */
        /* <DEDUP_REMOVED lines=8> */
[----:B-1----:R-:W-:-:S02]  /*b5ea0*/  IMAD.X R22, R7, 0x1, R2, P5 ;  /* 0x0000000107167824 */ /* 0x002fc400028e0602 */
        /* <DEDUP_REMOVED lines=19> */
[----:B-1----:R-:W-:Y:S02]  /*b5fe0*/  IADD3.X R22, R13, R2, RZ, P5, !PT ;  /* 0x000000020d167210 */ /* 0x002fe40002ffe4ff */
[-C--:B----4-:R-:W-:Y:S01]  /*b5ff0*/  IADD3 R3, P6, R16, R129.reuse, RZ ;  /* 0x0000008110037210 */ /* 0x090fe20007fde0ff */
[----:B------:R-:W3:Y:S04]  /*b6000*/  LDL.LU.64 R12, [R1+0x3618] ;  /* 0x00361800010c7983 */ /* 0x000ee80000300a00 */
[----:B------:R-:W-:Y:S04]  /*b6010*/  STL [R1+0x94], R3 ;  /* 0x0000940301007387 */ /* 0x000fe80000100800 */
[----:B------:R1:W-:Y:S02]  /*b6020*/  STL [R1+0x88], R22 ;  /* 0x0000881601007387 */ /* 0x0003e40000100800 */
[--C-:B-1----:R-:W-:Y:S01]  /*b6030*/  IMAD.X R22, R17, 0x1, R2.reuse, P6 ;  /* 0x0000000111167824 */ /* 0x102fe200030e0602 */
[-C--:B------:R-:W-:Y:S01]  /*b6040*/  IADD3 R3, P5, R20, R129.reuse, RZ ;  /* 0x0000008114037210 */ /* 0x080fe20007fbe0ff */
[----:B------:R-:W4:Y:S04]  /*b6050*/  LDL.LU.64 R16, [R1+0x3610] ;  /* 0x0036100001107983 */ /* 0x000f280000300a00 */
        /* <DEDUP_REMOVED lines=8> */
[----:B------:R-:W-:Y:S01]  /*b60e0*/  IADD3 R3, P5, R6, R129, RZ ;  /* 0x0000008106037210 */ /* 0x000fe20007fbe0ff */
[----:B------:R-:W4:Y:S04]  /*b60f0*/  LDL.LU.64 R18, [R1+0x3600] ;  /* 0x0036000001127983 */ /* 0x000f280000300a00 */
[----:B------:R-:W-:Y:S04]  /*b6100*/  STL [R1+0xac], R3 ;  /* 0x0000ac0301007387 */ /* 0x000fe80000100800 */
[----:B------:R1:W-:Y:S02]  /*b6110*/  STL [R1+0xa0], R22 ;  /* 0x0000a01601007387 */ /* 0x0003e40000100800 */
[----:B-1----:R-:W-:-:S02]  /*b6120*/  IMAD.X R22, R7, 0x1, R2, P5 ;  /* 0x0000000107167824 */ /* 0x002fc400028e0602 */
[----:B------:R-:W4:Y:S01]  /*b6130*/  LDL.LU.64 R6, [R1+0x35f8] ;  /* 0x0035f80001067983 */ /* 0x000f220000300a00 */
[----:B------:R-:W-:-:S05]  /*b6140*/  IADD3 R3, P6, R8, R129, RZ ;  /* 0x0000008108037210 */ /* 0x000fca0007fde0ff */
        /* <DEDUP_REMOVED lines=39> */
[----:B------:R-:W-:-:S05]  /*b63c0*/  IADD3 R3, P6, R8, R129, RZ ;  /* 0x0000008108037210 */ /* 0x000fca0007fde0ff */
        /* <DEDUP_REMOVED lines=135> */
[----:B------:R4:W-:Y:S04]  /*b6c40*/  STL [R1+0x1fc], R3 ;  /* 0x0001fc0301007387 */ /* 0x0009e80000100800 */
[----:B------:R1:W-:Y:S01]  /*b6c50*/  STL [R1+0x1f0], R22 ;  /* 0x0001f01601007387 */ /* 0x0003e20000100800 */
[-C--:B----4-:R-:W-:Y:S01]  /*b6c60*/  IADD3 R3, P6, R16, R129.reuse, RZ ;  /* 0x0000008110037210 */ /* 0x090fe20007fde0ff */
[--C-:B-1----:R-:W-:Y:S02]  /*b6c70*/  IMAD.X R22, R13, 0x1, R2.reuse, P5 ;  /* 0x000000010d167824 */ /* 0x102fe400028e0602 */
[----:B------:R-:W3:Y:S04]  /*b6c80*/  LDL.LU.64 R12, [R1+0x34c8] ;  /* 0x0034c800010c7983 */ /* 0x000ee80000300a00 */
[----:B------:R1:W-:Y:S04]  /*b6c90*/  STL [R1+0x204], R3 ;  /* 0x0002040301007387 */ /* 0x0003e80000100800 */
[----:B------:R4:W-:Y:S01]  /*b6ca0*/  STL [R1+0x1f8], R22 ;  /* 0x0001f81601007387 */ /* 0x0009e20000100800 */
[----:B-1----:R-:W-:Y:S01]  /*b6cb0*/  IADD3 R3, P5, R20, R129, RZ ;  /* 0x0000008114037210 */ /* 0x002fe20007fbe0ff */
[----:B----4-:R-:W-:-:S02]  /*b6cc0*/  IMAD.X R22, R17, 0x1, R2, P6 ;  /* 0x0000000111167824 */ /* 0x010fc400030e0602 */
[----:B------:R-:W4:Y:S01]  /*b6cd0*/  LDL.LU.64 R16, [R1+0x34c0] ;  /* 0x0034c00001107983 */ /* 0x000f220000300a00 */
[----:B------:R-:W-:-:S03]  /*b6ce0*/  IADD3.X R20, R21, R2, RZ, P5, !PT ;  /* 0x0000000215147210 */ /* 0x000fc60002ffe4ff */
[----:B------:R1:W-:Y:S04]  /*b6cf0*/  STL [R1+0x20c], R3 ;  /* 0x00020c0301007387 */ /* 0x0003e80000100800 */
[----:B------:R-:W-:Y:S01]  /*b6d00*/  STL [R1+0x200], R22 ;  /* 0x0002001601007387 */ /* 0x000fe20000100800 */
[----:B-1----:R-:W-:-:S05]  /*b6d10*/  IADD3 R3, P6, R18, R129, RZ ;  /* 0x0000008112037210 */ /* 0x002fca0007fde0ff */
[----:B------:R1:W-:Y:S04]  /*b6d20*/  STL [R1+0x214], R3 ;  /* 0x0002140301007387 */ /* 0x0003e80000100800 */
[----:B------:R1:W-:Y:S02]  /*b6d30*/  STL [R1+0x208], R20 ;  /* 0x0002081401007387 */ /* 0x0003e40000100800 */
[----:B-1----:R-:W-:Y:S02]  /*b6d40*/  IMAD.X R3, R19, 0x1, R2, P6 ;  /* 0x0000000113037824 */ /* 0x002fe400030e0602 */
[----:B------:R-:W4:Y:S01]  /*b6d50*/  LDL.LU.64 R20, [R1+0x34b8] ;  /* 0x0034b80001147983 */ /* 0x000f220000300a00 */
[----:B------:R-:W-:-:S05]  /*b6d60*/  IADD3 R22, P5, R6, R129, RZ ;  /* 0x0000008106167210 */ /* 0x000fca0007fbe0ff */
[----:B------:R-:W-:Y:S04]  /*b6d70*/  STL [R1+0x21c], R22 ;  /* 0x00021c1601007387 */ /* 0x000fe80000100800 */
[----:B------:R1:W-:Y:S02]  /*b6d80*/  STL [R1+0x210], R3 ;  /* 0x0002100301007387 */ /* 0x0003e40000100800 */
[----:B-1----:R-:W-:Y:S02]  /*b6d90*/  IMAD.X R3, R7, 0x1, R2, P5 ;  /* 0x0000000107037824 */ /* 0x002fe400028e0602 */
[----:B------:R-:W4:Y:S01]  /*b6da0*/  LDL.LU.64 R6, [R1+0x34b0] ;  /* 0x0034b00001067983 */ /* 0x000f220000300a00 */
[----:B------:R-:W-:-:S05]  /*b6db0*/  IADD3 R18, P6, R8, R129, RZ ;  /* 0x0000008108127210 */ /* 0x000fca0007fde0ff */
[----:B------:R1:W-:Y:S04]  /*b6dc0*/  STL [R1+0x224], R18 ;  /* 0x0002241201007387 */ /* 0x0003e80000100800 */
[----:B------:R1:W-:Y:S04]  /*b6dd0*/  STL [R1+0x218], R3 ;  /* 0x0002180301007387 */ /* 0x0003e80000100800 */
[----:B------:R-:W4:Y:S01]  /*b6de0*/  LDL.LU.64 R22, [R1+0x34a8] ;  /* 0x0034a80001167983 */ /* 0x000f220000300a00 */
[----:B-1----:R-:W-:Y:S01]  /*b6df0*/  IADD3 R18, P5, R10, R129, RZ ;  /* 0x000000810a127210 */ /* 0x002fe20007fbe0ff */
[----:B------:R-:W-:-:S04]  /*b6e00*/  IMAD.X R3, R9, 0x1, R2, P6 ;  /* 0x0000000109037824 */ /* 0x000fc800030e0602 */
[----:B------:R1:W-:Y:S04]  /*b6e10*/  STL [R1+0x22c], R18 ;  /* 0x00022c1201007387 */ /* 0x0003e80000100800 */
[----:B------:R-:W4:Y:S04]  /*b6e20*/  LDL.LU.64 R8, [R1+0x34a0] ;  /* 0x0034a00001087983 */ /* 0x000f280000300a00 */
[----:B------:R2:W-:Y:S01]  /*b6e30*/  STL [R1+0x220], R3 ;  /* 0x0002200301007387 */ /* 0x0005e20000100800 */
[----:B-1----:R-:W-:-:S03]  /*b6e40*/  IMAD.X R18, R11, 0x1, R2, P5 ;  /* 0x000000010b127824 */ /* 0x002fc600028e0602 */
[----:B------:R-:W4:Y:S01]  /*b6e50*/  LDL.LU.64 R10, [R1+0x3498] ;  /* 0x00349800010a7983 */ /* 0x000f220000300a00 */
[----:B--2---:R-:W-:-:S05]  /*b6e60*/  IADD3 R3, P6, R14, R129, RZ ;  /* 0x000000810e037210 */ /* 0x004fca0007fde0ff */
[----:B------:R3:W-:Y:S01]  /*b6e70*/  STL [R1+0x234], R3 ;  /* 0x0002340301007387 */ /* 0x0007e20000100800 */
[----:B------:R-:W-:-:S03]  /*b6e80*/  IMAD.X R15, R15, 0x1, R2, P6 ;  /* 0x000000010f0f7824 */ /* 0x000fc600030e0602 */
[----:B------:R-:W-:Y:S01]  /*b6e90*/  STL [R1+0x228], R18 ;  /* 0x0002281201007387 */ /* 0x000fe20000100800 */
[----:B---3--:R-:W-:-:S05]  /*b6ea0*/  IADD3 R3, P5, R12, R129, RZ ;  /* 0x000000810c037210 */ /* 0x008fca0007fbe0ff */
[----:B------:R1:W-:Y:S04]  /*b6eb0*/  STL [R1+0x23c], R3 ;  /* 0x00023c0301007387 */ /* 0x0003e80000100800 */
[----:B------:R-:W-:Y:S01]  /*b6ec0*/  STL [R1+0x230], R15 ;  /* 0x0002300f01007387 */ /* 0x000fe20000100800 */
[----:B-1----:R-:W-:-:S03]  /*b6ed0*/  IADD3.X R3, R13, R2, RZ, P5, !PT ;  /* 0x000000020d037210 */ /* 0x002fc60002ffe4ff */
[----:B------:R-:W2:Y:S01]  /*b6ee0*/  LDL.LU.64 R12, [R1+0x3490] ;  /* 0x00349000010c7983 */ /* 0x000ea20000300a00 */
[----:B----4-:R-:W-:-:S05]  /*b6ef0*/  IADD3 R14, P6, R16, R129, RZ ;  /* 0x00000081100e7210 */ /* 0x010fca0007fde0ff */
[----:B------:R1:W-:Y:S04]  /*b6f00*/  STL [R1+0x244], R14 ;  /* 0x0002440e01007387 */ /* 0x0003e80000100800 */
[----:B-1----:R-:W3:Y:S04]  /*b6f10*/  LDL.LU.64 R14, [R1+0x3488] ;  /* 0x00348800010e7983 */ /* 0x002ee80000300a00 */
[----:B------:R1:W-:Y:S02]  /*b6f20*/  STL [R1+0x238], R3 ;  /* 0x0002380301007387 */ /* 0x0003e40000100800 */
[----:B-1----:R-:W-:-:S02]  /*b6f30*/  IMAD.X R3, R17, 0x1, R2, P6 ;  /* 0x0000000111037824 */ /* 0x002fc400030e0602 */
[----:B------:R-:W4:Y:S01]  /*b6f40*/  LDL.LU.64 R16, [R1+0x3480] ;  /* 0x0034800001107983 */ /* 0x000f220000300a00 */
[----:B------:R-:W-:-:S05]  /*b6f50*/  IADD3 R18, P5, R20, R129, RZ ;  /* 0x0000008114127210 */ /* 0x000fca0007fbe0ff */
[----:B------:R1:W-:Y:S04]  /*b6f60*/  STL [R1+0x24c], R18 ;  /* 0x00024c1201007387 */ /* 0x0003e80000100800 */
[----:B-1----:R-:W2:Y:S04]  /*b6f70*/  LDL.LU.64 R18, [R1+0x3478] ;  /* 0x0034780001127983 */ /* 0x002ea80000300a00 */
[----:B------:R1:W-:Y:S01]  /*b6f80*/  STL [R1+0x240], R3 ;  /* 0x0002400301007387 */ /* 0x0003e20000100800 */
[----:B------:R-:W-:Y:S01]  /*b6f90*/  IADD3 R24, P6, R6, R129, RZ ;  /* 0x0000008106187210 */ /* 0x000fe20007fde0ff */
[----:B-1----:R-:W-:-:S02]  /*b6fa0*/  IMAD.X R3, R21, 0x1, R2, P5 ;  /* 0x0000000115037824 */ /* 0x002fc400028e0602 */
[----:B------:R-:W4:Y:S04]  /*b6fb0*/  LDL.LU.64 R20, [R1+0x3470] ;  /* 0x0034700001147983 */ /* 0x000f280000300a00 */
[----:B------:R-:W-:Y:S04]  /*b6fc0*/  STL [R1+0x254], R24 ;  /* 0x0002541801007387 */ /* 0x000fe80000100800 */
[----:B------:R1:W-:Y:S02]  /*b6fd0*/  STL [R1+0x248], R3 ;  /* 0x0002480301007387 */ /* 0x0003e40000100800 */
[----:B-1----:R-:W-:-:S02]  /*b6fe0*/  IMAD.X R3, R7, 0x1, R2, P6 ;  /* 0x0000000107037824 */ /* 0x002fc400030e0602 */
[----:B------:R-:W4:Y:S01]  /*b6ff0*/  LDL.LU.64 R6, [R1+0x3468] ;  /* 0x0034680001067983 */ /* 0x000f220000300a00 */
[-C--:B------:R-:W-:Y:S02]  /*b7000*/  IADD3 R24, P5, R22, R129.reuse, RZ ;  /* 0x0000008116187210 */ /* 0x080fe40007fbe0ff */
[----:B------:R-:W-:-:S03]  /*b7010*/  IADD3 R26, P6, R8, R129, RZ ;  /* 0x00000081081a7210 */ /* 0x000fc60007fde0ff */
[----:B------:R1:W-:Y:S04]  /*b7020*/  STL [R1+0x25c], R24 ;  /* 0x00025c1801007387 */ /* 0x0003e80000100800 */
[----:B------:R1:W-:Y:S04]  /*b7030*/  STL [R1+0x250], R3 ;  /* 0x0002500301007387 */ /* 0x0003e80000100800 */
[----:B-1----:R-:W4:Y:S01]  /*b7040*/  LDL.LU.64 R24, [R1+0x3460] ;  /* 0x0034600001187983 */ /* 0x002f220000300a00 */
[----:B------:R-:W-:-:S03]  /*b7050*/  IMAD.X R3, R23, 0x1, R2, P5 ;  /* 0x0000000117037824 */ /* 0x000fc600028e0602 */
[----:B------:R1:W-:Y:S01]  /*b7060*/  STL [R1+0x264], R26 ;  /* 0x0002641a01007387 */ /* 0x0003e20000100800 */
[----:B------:R-:W-:-:S03]  /*b7070*/  IADD3 R252, P5, R10, R129, RZ ;  /* 0x000000810afc7210 */ /* 0x000fc60007fbe0ff */
[----:B------:R1:W-:Y:S04]  /*b7080*/  STL [R1+0x258], R3 ;  /* 0x0002580301007387 */ /* 0x0003e80000100800 */
[----:B-1----:R-:W4:Y:S01]  /*b7090*/  LDL.LU.64 R26, [R1+0x3458] ;  /* 0x00345800011a7983 */ /* 0x002f220000300a00 */
[----:B------:R-:W-:-:S05]  /*b70a0*/  IMAD.X R3, R9, 0x1, R2, P6 ;  /* 0x0000000109037824 */ /* 0x000fca00030e0602 */
[----:B------:R1:W-:Y:S04]  /*b70b0*/  STL [R1+0x260], R3 ;  /* 0x0002600301007387 */ /* 0x0003e80000100800 */
[----:B------:R-:W4:Y:S04]  /*b70c0*/  LDL.LU.64 R28, [R1+0x3450] ;  /* 0x00345000011c7983 */ /* 0x000f280000300a00 */
[----:B------:R-:W4:Y:S01]  /*b70d0*/  LDL.LU.64 R136, [R1+0x3448] ;  /* 0x0034480001887983 */ /* 0x000f220000300a00 */
[----:B-1----:R-:W-:-:S05]  /*b70e0*/  IADD3.X R3, R11, R2, RZ, P5, !PT ;  /* 0x000000020b037210 */ /* 0x002fca0002ffe4ff */
[----:B------:R1:W-:Y:S04]  /*b70f0*/  STL [R1+0x268], R3 ;  /* 0x0002680301007387 */ /* 0x0003e80000100800 */
[----:B------:R-:W4:Y:S04]  /*b7100*/  LDL.LU.64 R30, [R1+0x35b8] ;  /* 0x0035b800011e7983 */ /* 0x000f280000300a00 */
[----:B------:R-:W4:Y:S04]  /*b7110*/  LDL.LU.64 R130, [R1+0x35c0] ;  /* 0x0035c00001827983 */ /* 0x000f280000300a00 */
[----:B------:R-:W4:Y:S04]  /*b7120*/  LDL.LU R148, [R1+0x1540] ;  /* 0x0015400001947983 */ /* 0x000f280000300800 */
[----:B------:R-:W4:Y:S04]  /*b7130*/  LDL.LU R149, [R1+0x1544] ;  /* 0x0015440001957983 */ /* 0x000f280000300800 */
[----:B------:R-:W4:Y:S04]  /*b7140*/  LDL.LU R150, [R1+0x1548] ;  /* 0x0015480001967983 */ /* 0x000f280000300800 */
[----:B------:R-:W4:Y:S01]  /*b7150*/  LDL.LU R151, [R1+0x154c] ;  /* 0x00154c0001977983 */ /* 0x000f220000300800 */
[----:B---3--:R-:W-:-:S05]  /*b7160*/  IADD3 R11, P5, R14, R129, RZ ;  /* 0x000000810e0b7210 */ /* 0x008fca0007fbe0ff */
[----:B------:R-:W-:Y:S01]  /*b7170*/  IMAD.X R10, R15, 0x1, R2, P5 ;  /* 0x000000010f0a7824 */ /* 0x000fe200028e0602 */
[----:B--2---:R-:W-:-:S05]  /*b7180*/  IADD3 R15, P5, R18, R129, RZ ;  /* 0x00000081120f7210 */ /* 0x004fca0007fbe0ff */
[--C-:B------:R-:W-:Y:S01]  /*b7190*/  IMAD.X R14, R19, 0x1, R2.reuse, P5 ;  /* 0x00000001130e7824 */ /* 0x100fe200028e0602 */
[-C--:B----4-:R-:W-:Y:S02]  /*b71a0*/  IADD3 R19, P5, R6, R129.reuse, RZ ;  /* 0x0000008106137210 */ /* 0x090fe40007fbe0ff */
[----:B------:R-:W2:Y:S02]  /*b71b0*/  LDL.LU R6, [R1+0x404c] ;  /* 0x00404c0001067983 */ /* 0x000ea40000300800 */
[----:B------:R-:W-:Y:S02]  /*b71c0*/  IADD3.X R18, R7, R2, RZ, P5, !PT ;  /* 0x0000000207127210 */ /* 0x000fe40002ffe4ff */
        /* <DEDUP_REMOVED lines=10> */
[-C--:B------:R-:W-:Y:S01]  /*b7270*/  IADD3 R9, P6, R12, R129.reuse, RZ ;  /* 0x000000810c097210 */ /* 0x080fe20007fde0ff */
[----:B------:R-:W-:Y:S01]  /*b7280*/  IMAD.MOV.U32 R139, RZ, RZ, c[0x0][0x188] ;  /* 0x00006200ff8b7624 */ /* 0x000fe200078e00ff */
[-C--:B------:R-:W-:Y:S01]  /*b7290*/  IADD3 R23, P5, R26, R129.reuse, RZ ;  /* 0x000000811a177210 */ /* 0x080fe20007fbe0ff */
[----:B------:R-:W4:Y:S02]  /*b72a0*/  LDL.LU R141, [R1+0x3a88] ;  /* 0x003a8800018d7983 */ /* 0x000f240000300800 */
[----:B------:R-:W-:Y:S01]  /*b72b0*/  IMAD.X R8, R13, 0x1, R2, P6 ;  /* 0x000000010d087824 */ /* 0x000fe200030e0602 */
[----:B------:R-:W-:-:S05]  /*b72c0*/  IADD3 R13, P6, R16, R129, RZ ;  /* 0x00000081100d7210 */ /* 0x000fca0007fde0ff */
[----:B------:R-:W-:Y:S01]  /*b72d0*/  IMAD.X R12, R17, 0x1, R2, P6 ;  /* 0x00000001110c7824 */ /* 0x000fe200030e0602 */
[----:B------:R-:W-:-:S05]  /*b72e0*/  IADD3 R17, P6, R20, R129, RZ ;  /* 0x0000008114117210 */ /* 0x000fca0007fde0ff */
[----:B------:R-:W-:Y:S01]  /*b72f0*/  IMAD.X R16, R21, 0x1, R2, P6 ;  /* 0x0000000115107824 */ /* 0x000fe200030e0602 */
[----:B------:R-:W-:-:S05]  /*b7300*/  IADD3 R21, P6, R24, R129, RZ ;  /* 0x0000008118157210 */ /* 0x000fca0007fde0ff */
[----:B------:R-:W-:Y:S01]  /*b7310*/  IMAD.X R20, R25, 0x1, R2, P6 ;  /* 0x0000000119147824 */ /* 0x000fe200030e0602 */
[----:B------:R-:W-:-:S05]  /*b7320*/  IADD3 R25, P6, R28, R129, RZ ;  /* 0x000000811c197210 */ /* 0x000fca0007fde0ff */
[--C-:B------:R-:W-:Y:S01]  /*b7330*/  IMAD.X R24, R29, 0x1, R2.reuse, P6 ;  /* 0x000000011d187824 */ /* 0x100fe200030e0602 */
[----:B------:R-:W-:Y:S01]  /*b7340*/  HMMA.1688.F32.TF32 R148, R236, R34, R148 ;  /* 0x00000022ec94723c */ /* 0x000fe20000081094 */
[-C--:B------:R-:W-:Y:S01]  /*b7350*/  IADD3 R29, P6, R30, R129.reuse, RZ ;  /* 0x000000811e1d7210 */ /* 0x080fe20007fde0ff */
[--C-:B------:R-:W-:Y:S01]  /*b7360*/  IMAD.X R22, R27, 0x1, R2.reuse, P5 ;  /* 0x000000011b167824 */ /* 0x100fe200028e0602 */
[----:B-1----:R-:W-:Y:S01]  /*b7370*/  SEL R3, RZ, 0x4, !P4 ;  /* 0x00000004ff037807 */ /* 0x002fe20006000000 */
[----:B------:R-:W-:Y:S01]  /*b7380*/  IMAD.SHL.U32 R139, R139, 0x40, RZ ;  /* 0x000000408b8b7824 */ /* 0x000fe200078e00ff */
[-C--:B------:R-:W-:Y:S01]  /*b7390*/  IADD3 R27, P5, R136, R129.reuse, RZ ;  /* 0x00000081881b7210 */ /* 0x080fe20007fbe0ff */
[----:B------:R-:W-:Y:S01]  /*b73a0*/  IMAD.X R28, R31, 0x1, R2, P6 ;  /* 0x000000011f1c7824 */ /* 0x000fe200030e0602 */
[----:B------:R-:W-:Y:S01]  /*b73b0*/  IADD3 R31, P4, R130, R129, RZ ;  /* 0x00000081821f7210 */ /* 0x000fe20007f9e0ff */
[----:B------:R-:W-:Y:S01]  /*b73c0*/  IMAD.SHL.U32 R139, R139, 0x4, RZ ;  /* 0x000000048b8b7824 */ /* 0x000fe200078e00ff */
[----:B------:R-:W-:-:S02]  /*b73d0*/  SEL R5, R5, RZ, !P2 ;  /* 0x000000ff05057207 */ /* 0x000fc40005000000 */
[----:B------:R-:W-:Y:S01]  /*b73e0*/  SEL R3, R3, RZ, !P2 ;  /* 0x000000ff03037207 */ /* 0x000fe20005000000 */
[----:B------:R-:W-:Y:S01]  /*b73f0*/  IMAD.X R26, R137, 0x1, R2, P5 ;  /* 0x00000001891a7824 */ /* 0x000fe200028e0602 */
[----:B------:R-:W-:Y:S02]  /*b7400*/  IADD3.X R30, R131, R2, RZ, P4, !PT ;  /* 0x00000002831e7210 */ /* 0x000fe400027fe4ff */
[----:B------:R-:W-:Y:S02]  /*b7410*/  ISETP.NE.U32.AND P5, PT, R5, RZ, PT ;  /* 0x000000ff0500720c */ /* 0x000fe40003fa5070 */
[----:B------:R-:W-:Y:S02]  /*b7420*/  ISETP.NE.U32.AND P4, PT, R3, RZ, PT ;  /* 0x000000ff0300720c */ /* 0x000fe40003f85070 */
[----:B------:R-:W-:Y:S02]  /*b7430*/  SEL R5, RZ, 0x4, !P3 ;  /* 0x00000004ff057807 */ /* 0x000fe40005800000 */
[----:B------:R-:W-:-:S02]  /*b7440*/  SEL R3, RZ, 0x4, P0 ;  /* 0x00000004ff037807 */ /* 0x000fc40000000000 */
[----:B------:R-:W-:Y:S01]  /*b7450*/  STL.64 [R1+0x1e20], R148 ;  /* 0x001e209401007387 */ /* 0x000fe20000100a00 */
[----:B------:R-:W-:Y:S02]  /*b7460*/  SEL R5, R5, RZ, !P2 ;  /* 0x000000ff05057207 */ /* 0x000fe40005000000 */
[----:B------:R-:W-:Y:S01]  /*b7470*/  SEL R3, R3, RZ, !P2 ;  /* 0x000000ff03037207 */ /* 0x000fe20005000000 */
[----:B------:R-:W-:Y:S04]  /*b7480*/  STL.64 [R1+0x1e28], R150 ;  /* 0x001e289601007387 */ /* 0x000fe80000100a00 */
[----:B------:R-:W4:Y:S04]  /*b7490*/  LDL.LU R140, [R1+0x4038] ;  /* 0x00403800018c7983 */ /* 0x000f280000300800 */
[----:B------:R-:W4:Y:S01]  /*b74a0*/  LDL.LU R137, [R1+0x4044] ;  /* 0x0040440001897983 */ /* 0x000f220000300800 */
[----:B--2---:R-:W-:-:S02]  /*b74b0*/  IADD3 R6, P3, R6, R139, RZ ;  /* 0x0000008b06067210 */ /* 0x004fc40007f7e0ff */
[----:B---3--:R-:W-:-:S03]  /*b74c0*/  IADD3 R132, P0, R132, R139, RZ ;  /* 0x0000008b84847210 */ /* 0x008fc60007f1e0ff */
[----:B------:R1:W-:Y:S01]  /*b74d0*/  STL [R1+0x404c], R6 ;  /* 0x00404c0601007387 */ /* 0x0003e20000100800 */
[----:B----4-:R-:W-:-:S03]  /*b74e0*/  IMAD.X R7, R7, 0x1, R0, P3 ;  /* 0x0000000107077824 */ /* 0x010fc600018e0600 */
[----:B------:R2:W-:Y:S01]  /*b74f0*/  STL [R1+0x3aa4], R132 ;  /* 0x003aa48401007387 */ /* 0x0005e20000100800 */
[----:B------:R-:W-:Y:S01]  /*b7500*/  IMAD.X R143, R143, 0x1, R0, P0 ;  /* 0x000000018f8f7824 */ /* 0x000fe200000e0600 */
[----:B------:R-:W-:Y:S02]  /*b7510*/  IADD3 R135, P2, R135, R139, RZ ;  /* 0x0000008b87877210 */ /* 0x000fe40007f5e0ff */
[----:B------:R1:W-:Y:S01]  /*b7520*/  LDGSTS.E [R4+0x19800], [R6.64], P1 ;  /* 0x1980000006047fae */ /* 0x0003e20008921844 */
[----:B------:R-:W-:Y:S03]  /*b7530*/  HMMA.1688.F32.TF32 R144, R236, R158, R144 ;  /* 0x0000009eec90723c */ /* 0x000fe60000081090 */
[----:B------:R-:W-:Y:S01]  /*b7540*/  STL [R1+0x3a9c], R135 ;  /* 0x003a9c8701007387 */ /* 0x000fe20000100800 */
[----:B------:R-:W-:-:S03]  /*b7550*/  IADD3.X R142, R142, R0, RZ, P2, !PT ;  /* 0x000000008e8e7210 */ /* 0x000fc600017fe4ff */
[----:B------:R3:W-:Y:S04]  /*b7560*/  STL [R1+0x4040], R7 ;  /* 0x0040400701007387 */ /* 0x0007e80000100800 */
[----:B------:R-:W-:Y:S04]  /*b7570*/  STL [R1+0x3a98], R143 ;  /* 0x003a988f01007387 */ /* 0x000fe80000100800 */
[----:B------:R-:W4:Y:S04]  /*b7580*/  LDL.LU R136, [R1+0x3a84] ;  /* 0x003a840001887983 */ /* 0x000f280000300800 */
[----:B------:R-:W-:Y:S04]  /*b7590*/  STL [R1+0x3a90], R142 ;  /* 0x003a908e01007387 */ /* 0x000fe80000100800 */
[----:B------:R-:W-:Y:S04]  /*b75a0*/  STL.64 [R1+0x1e10], R144 ;  /* 0x001e109001007387 */ /* 0x000fe80000100a00 */
[----:B------:R-:W-:Y:S04]  /*b75b0*/  STL.64 [R1+0x1e18], R146 ;  /* 0x001e189201007387 */ /* 0x000fe80000100a00 */
[----:B------:R-:W4:Y:S01]  /*b75c0*/  LDL.LU R128, [R1+0x3a8c] ;  /* 0x003a8c0001807983 */ /* 0x000f220000300800 */
[----:B------:R-:W-:-:S02]  /*b75d0*/  IADD3 R138, P2, R138, R139, RZ ;  /* 0x0000008b8a8a7210 */ /* 0x000fc40007f5e0ff */
[----:B------:R-:W-:-:S03]  /*b75e0*/  ISETP.NE.U32.AND P0, PT, R3, RZ, PT ;  /* 0x000000ff0300720c */ /* 0x000fc60003f05070 */
[----:B------:R1:W-:Y:S04]  /*b75f0*/  STL [R1+0x3a94], R138 ;  /* 0x003a948a01007387 */ /* 0x0003e80000100800 */
[----:B------:R-:W4:Y:S04]  /*b7600*/  LDL.LU R134, [R1+0x3a78] ;  /* 0x003a780001867983 */ /* 0x000f280000300800 */
[----:B------:R-:W4:Y:S04]  /*b7610*/  LDL.LU R3, [R1+0x3a80] ;  /* 0x003a800001037983 */ /* 0x000f280000300800 */
[----:B------:R-:W4:Y:S04]  /*b7620*/  LDL.LU R34, [R1+0x3a7c] ;  /* 0x003a7c0001227983 */ /* 0x000f280000300800 */
[----:B------:R-:W4:Y:S01]  /*b7630*/  LDL.LU R131, [R1+0x403c] ;  /* 0x00403c0001837983 */ /* 0x000f220000300800 */
[----:B-1----:R-:W-:-:S03]  /*b7640*/  IMAD.MOV.U32 R6, RZ, RZ, R132 ;  /* 0x000000ffff067224 */ /* 0x002fc600078e0084 */
[----:B------:R-:W4:Y:S04]  /*b7650*/  LDL.LU R133, [R1+0x3a70] ;  /* 0x003a700001857983 */ /* 0x000f280000300800 */
[----:B------:R-:W4:Y:S04]  /*b7660*/  LDL.LU R130, [R1+0x3a74] ;  /* 0x003a740001827983 */ /* 0x000f280000300800 */
[----:B--2---:R-:W2:Y:S01]  /*b7670*/  LDL.LU R132, [R1+0x4030] ;  /* 0x0040300001847983 */ /* 0x004ea20000300800 */
[----:B---3--:R-:W-:Y:S02]  /*b7680*/  IMAD.MOV.U32 R7, RZ, RZ, R143 ;  /* 0x000000ffff077224 */ /* 0x008fe400078e008f */
[----:B------:R-:W-:-:S03]  /*b7690*/  IMAD.X R141, R141, 0x1, R0, P2 ;  /* 0x000000018d8d7824 */ /* 0x000fc600010e0600 */
[----:B------:R1:W-:Y:S01]  /*b76a0*/  LDGSTS.E [R4+0x19a00], [R6.64], P1 ;  /* 0x19a0000006047fae */ /* 0x0003e20008921844 */
[----:B------:R-:W-:-:S03]  /*b76b0*/  IADD3 R137, P2, R137, R139, RZ ;  /* 0x0000008b89897210 */ /* 0x000fc60007f5e0ff */
[----:B------:R-:W-:Y:S01]  /*b76c0*/  STL [R1+0x3a88], R141 ;  /* 0x003a888d01007387 */ /* 0x000fe20000100800 */
[----:B-1----:R-:W-:Y:S02]  /*b76d0*/  IMAD.MOV.U32 R6, RZ, RZ, R135 ;  /* 0x000000ffff067224 */ /* 0x002fe400078e0087 */
[----:B------:R-:W-:Y:S01]  /*b76e0*/  IMAD.MOV.U32 R7, RZ, RZ, R142 ;  /* 0x000000ffff077224 */ /* 0x000fe200078e008e */
[----:B------:R-:W-:Y:S01]  /*b76f0*/  STL [R1+0x4044], R137 ;  /* 0x0040448901007387 */ /* 0x000fe20000100800 */
[----:B------:R-:W-:-:S03]  /*b7700*/  IADD3.X R140, R140, R0, RZ, P2, !PT ;  /* 0x000000008c8c7210 */ /* 0x000fc600017fe4ff */
[----:B------:R1:W-:Y:S04]  /*b7710*/  LDGSTS.E [R4+0x19c00], [R6.64], P1 ;  /* 0x19c0000006047fae */ /* 0x0003e80008921844 */
[----:B------:R-:W3:Y:S01]  /*b7720*/  LDL.LU R135, [R1+0x3a6c] ;  /* 0x003a6c0001877983 */ /* 0x000ee20000300800 */
[----:B------:R-:W-:Y:S01]  /*b7730*/  ISETP.NE.U32.AND P3, PT, R5, RZ, PT ;  /* 0x000000ff0500720c */ /* 0x000fe20003f65070 */
[----:B-1----:R-:W-:Y:S02]  /*b7740*/  IMAD.MOV.U32 R6, RZ, RZ, R138 ;  /* 0x000000ffff067224 */ /* 0x002fe400078e008a */
[----:B------:R-:W3:Y:S01]  /*b7750*/  LDL.LU R138, [R1+0x3a68] ;  /* 0x003a6800018a7983 */ /* 0x000ee20000300800 */
[----:B------:R-:W-:-:S03]  /*b7760*/  IMAD.MOV.U32 R7, RZ, RZ, R141 ;  /* 0x000000ffff077224 */ /* 0x000fc600078e008d */
[----:B------:R1:W-:Y:S04]  /*b7770*/  STL [R1+0x4038], R140 ;  /* 0x0040388c01007387 */ /* 0x0003e80000100800 */
[----:B------:R-:W3:Y:S04]  /*b7780*/  LDL.LU R5, [R1+0x3a64] ;  /* 0x003a640001057983 */ /* 0x000ee80000300800 */
[----:B------:R1:W-:Y:S02]  /*b7790*/  LDGSTS.E [R4+0x19e00], [R6.64], P1 ;  /* 0x19e0000006047fae */ /* 0x0003e40008921844 */
[----:B-1----:R-:W-:Y:S01]  /*b77a0*/  IMAD.MOV.U32 R7, RZ, RZ, R140 ;  /* 0x000000ffff077224 */ /* 0x002fe200078e008c */
[----:B----4-:R-:W-:-:S05]  /*b77b0*/  IADD3 R128, P2, R128, R139, RZ ;  /* 0x0000008b80807210 */ /* 0x010fca0007f5e0ff */
[----:B------:R1:W-:Y:S04]  /*b77c0*/  STL [R1+0x3a8c], R128 ;  /* 0x003a8c8001007387 */ /* 0x0003e80000100800 */
[----:B------:R-:W4:Y:S01]  /*b77d0*/  LDL.LU R140, [R1+0x3a60] ;  /* 0x003a6000018c7983 */ /* 0x000f220000300800 */
[----:B------:R-:W-:Y:S02]  /*b77e0*/  IMAD.MOV.U32 R6, RZ, RZ, R137 ;  /* 0x000000ffff067224 */ /* 0x000fe400078e0089 */
[----:B------:R-:W-:Y:S01]  /*b77f0*/  IMAD.X R136, R136, 0x1, R0, P2 ;  /* 0x0000000188887824 */ /* 0x000fe200010e0600 */
[-C--:B------:R-:W-:Y:S02]  /*b7800*/  IADD3 R3, P1, R3, R139.reuse, RZ ;  /* 0x0000008b03037210 */ /* 0x080fe40007f3e0ff */
[----:B------:R1:W-:Y:S01]  /*b7810*/  LDGSTS.E [R4+0x1b800], [R6.64], P5 ;  /* 0x1b80000006047fae */ /* 0x0003e2000a921844 */
[----:B------:R-:W-:-:S03]  /*b7820*/  IADD3 R34, P2, R34, R139, RZ ;  /* 0x0000008b22227210 */ /* 0x000fc60007f5e0ff */
[----:B------:R-:W-:Y:S01]  /*b7830*/  STL [R1+0x3a80], R3 ;  /* 0x003a800301007387 */ /* 0x000fe20000100800 */
[----:B------:R-:W-:-:S03]  /*b7840*/  IADD3.X R134, R134, R0, RZ, P1, !PT ;  /* 0x0000000086867210 */ /* 0x000fc60000ffe4ff */
[----:B------:R2:W-:Y:S01]  /*b7850*/  STL [R1+0x3a84], R136 ;  /* 0x003a848801007387 */ /* 0x0005e20000100800 */
[-C--:B------:R-:W-:Y:S01]  /*b7860*/  IADD3 R131, P1, R131, R139.reuse, RZ ;  /* 0x0000008b83837210 */ /* 0x080fe20007f3e0ff */
[----:B-1----:R-:W-:Y:S02]  /*b7870*/  IMAD.MOV.U32 R6, RZ, RZ, R128 ;  /* 0x000000ffff067224 */ /* 0x002fe400078e0080 */
[----:B------:R-:W4:Y:S01]  /*b7880*/  LDL.LU R35, [R1+0x4034] ;  /* 0x0040340001237983 */ /* 0x000f220000300800 */
[----:B------:R-:W-:Y:S02]  /*b7890*/  IMAD.MOV.U32 R7, RZ, RZ, R136 ;  /* 0x000000ffff077224 */ /* 0x000fe400078e0088 */
[----:B------:R-:W-:Y:S01]  /*b78a0*/  IMAD.X R133, R133, 0x1, R0, P2 ;  /* 0x0000000185857824 */ /* 0x000fe200010e0600 */
[----:B------:R-:W4:Y:S01]  /*b78b0*/  LDL.LU R137, [R1+0x3a58] ;  /* 0x003a580001897983 */ /* 0x000f220000300800 */
[----:B------:R-:W-:-:S03]  /*b78c0*/  IADD3 R130, P2, R130, R139, RZ ;  /* 0x0000008b82827210 */ /* 0x000fc60007f5e0ff */
[----:B------:R-:W-:Y:S01]  /*b78d0*/  STL [R1+0x3a7c], R34 ;  /* 0x003a7c2201007387 */ /* 0x000fe20000100800 */
[----:B--2---:R-:W-:-:S03]  /*b78e0*/  IADD3.X R132, R132, R0, RZ, P1, !PT ;  /* 0x0000000084847210 */ /* 0x004fc60000ffe4ff */
[----:B------:R1:W-:Y:S04]  /*b78f0*/  STL [R1+0x3a78], R134 ;  /* 0x003a788601007387 */ /* 0x0003e80000100800 */
[----:B------:R-:W2:Y:S04]  /*b7900*/  LDL.LU R128, [R1+0x3a5c] ;  /* 0x003a5c0001807983 */ /* 0x000ea80000300800 */
[----:B------:R1:W-:Y:S04]  /*b7910*/  LDGSTS.E [R4+0x1ba00], [R6.64], P5 ;  /* 0x1ba0000006047fae */ /* 0x0003e8000a921844 */
[----:B------:R-:W2:Y:S04]  /*b7920*/  LDL.LU R136, [R1+0x402c] ;  /* 0x00402c0001887983 */ /* 0x000ea80000300800 */
[----:B------:R-:W-:Y:S01]  /*b7930*/  STL [R1+0x403c], R131 ;  /* 0x00403c8301007387 */ /* 0x000fe20000100800 */
[----:B-1----:R-:W-:-:S02]  /*b7940*/  IMAD.MOV.U32 R6, RZ, RZ, R3 ;  /* 0x000000ffff067224 */ /* 0x002fc400078e0003 */
[----:B------:R-:W-:Y:S01]  /*b7950*/  IMAD.MOV.U32 R7, RZ, RZ, R134 ;  /* 0x000000ffff077224 */ /* 0x000fe200078e0086 */
[----:B------:R1:W-:Y:S04]  /*b7960*/  STL [R1+0x3a70], R133 ;  /* 0x003a708501007387 */ /* 0x0003e80000100800 */
[----:B------:R-:W2:Y:S04]  /*b7970*/  LDL.LU R3, [R1+0x3a54] ;  /* 0x003a540001037983 */ /* 0x000ea80000300800 */
[----:B------:R-:W2:Y:S04]  /*b7980*/  LDL.LU R134, [R1+0x3a50] ;  /* 0x003a500001867983 */ /* 0x000ea80000300800 */
[----:B------:R1:W-:Y:S04]  /*b7990*/  LDGSTS.E [R4+0x1bc00], [R6.64], P5 ;  /* 0x1bc0000006047fae */ /* 0x0003e8000a921844 */
[----:B------:R-:W-:Y:S04]  /*b79a0*/  STL [R1+0x3a74], R130 ;  /* 0x003a748201007387 */ /* 0x000fe80000100800 */
[----:B------:R3:W-:Y:S01]  /*b79b0*/  STL [R1+0x4030], R132 ;  /* 0x0040308401007387 */ /* 0x0007e20000100800 */
[----:B-1----:R-:W-:-:S02]  /*b79c0*/  IMAD.MOV.U32 R7, RZ, RZ, R133 ;  /* 0x000000ffff077224 */ /* 0x002fc400078e0085 */
[----:B------:R-:W-:Y:S01]  /*b79d0*/  IMAD.MOV.U32 R6, RZ, RZ, R34 ;  /* 0x000000ffff067224 */ /* 0x000fe200078e0022 */
[----:B------:R-:W2:Y:S04]  /*b79e0*/  LDL.LU R133, [R1+0x3a48] ;  /* 0x003a480001857983 */ /* 0x000ea80000300800 */
[----:B------:R-:W2:Y:S01]  /*b79f0*/  LDL.LU R34, [R1+0x3a4c] ;  /* 0x003a4c0001227983 */ /* 0x000ea20000300800 */
[-C--:B---3--:R-:W-:Y:S01]  /*b7a00*/  IADD3 R135, P1, R135, R139.reuse, RZ ;  /* 0x0000008b87877210 */ /* 0x088fe20007f3e0ff */
[----:B------:R-:W-:Y:S02]  /*b7a10*/  IMAD.X R138, R138, 0x1, R0, P2 ;  /* 0x000000018a8a7824 */ /* 0x000fe400010e0600 */
[----:B------:R1:W-:Y:S04]  /*b7a20*/  LDGSTS.E [R4+0x1be00], [R6.64], P5 ;  /* 0x1be0000006047fae */ /* 0x0003e8000a921844 */
[----:B------:R-:W3:Y:S01]  /*b7a30*/  LDL R159, [R1+0x3430] ;  /* 0x00343000019f7983 */ /* 0x000ee20000100800 */
[----:B------:R-:W-:Y:S01]  /*b7a40*/  IADD3 R5, P2, R5, R139, RZ ;  /* 0x0000008b05057210 */ /* 0x000fe20007f5e0ff */
[----:B-1----:R-:W-:-:S02]  /*b7a50*/  IMAD.MOV.U32 R6, RZ, RZ, R131 ;  /* 0x000000ffff067224 */ /* 0x002fc400078e0083 */
[----:B------:R-:W3:Y:S01]  /*b7a60*/  LDL.LU R131, [R1+0x3a44] ;  /* 0x003a440001837983 */ /* 0x000ee20000300800 */
[----:B------:R-:W-:-:S03]  /*b7a70*/  IMAD.MOV.U32 R7, RZ, RZ, R132 ;  /* 0x000000ffff077224 */ /* 0x000fc600078e0084 */
[----:B------:R-:W-:Y:S04]  /*b7a80*/  STL [R1+0x3a6c], R135 ;  /* 0x003a6c8701007387 */ /* 0x000fe80000100800 */
[----:B------:R1:W-:Y:S04]  /*b7a90*/  STL [R1+0x3a68], R138 ;  /* 0x003a688a01007387 */ /* 0x0003e80000100800 */
[----:B------:R-:W3:Y:S04]  /*b7aa0*/  LDL.LU R132, [R1+0x4450] ;  /* 0x0044500001847983 */ /* 0x000ee80000300800 */
[----:B------:R1:W-:Y:S02]  /*b7ab0*/  LDGSTS.E [R4+0x1d800], [R6.64], P4 ;  /* 0x1d80000006047fae */ /* 0x0003e4000a121844 */
[----:B-1----:R-:W-:-:S02]  /*b7ac0*/  IMAD.MOV.U32 R7, RZ, RZ, R138 ;  /* 0x000000ffff077224 */ /* 0x002fc400078e008a */
[----:B------:R-:W3:Y:S01]  /*b7ad0*/  LDL.LU R138, [R1+0x444c] ;  /* 0x00444c00018a7983 */ /* 0x000ee20000300800 */
[----:B------:R-:W-:-:S03]  /*b7ae0*/  IMAD.MOV.U32 R6, RZ, RZ, R130 ;  /* 0x000000ffff067224 */ /* 0x000fc600078e0082 */
[----:B------:R-:W-:Y:S04]  /*b7af0*/  STL [R1+0x3a64], R5 ;  /* 0x003a640501007387 */ /* 0x000fe80000100800 */
[----:B------:R1:W-:Y:S01]  /*b7b00*/  LDGSTS.E [R4+0x1da00], [R6.64], P4 ;  /* 0x1da0000006047fae */ /* 0x0003e2000a121844 */
[----:B----4-:R-:W-:-:S05]  /*b7b10*/  IADD3.X R140, R140, R0, RZ, P1, !PT ;  /* 0x000000008c8c7210 */ /* 0x010fca0000ffe4ff */
[----:B------:R-:W-:Y:S04]  /*b7b20*/  STL [R1+0x3a60], R140 ;  /* 0x003a608c01007387 */ /* 0x000fe80000100800 */
[----:B------:R-:W4:Y:S01]  /*b7b30*/  LDL.LU R130, [R1+0x4448] ;  /* 0x0044480001827983 */ /* 0x000f220000300800 */
[----:B-1----:R-:W-:Y:S02]  /*b7b40*/  IMAD.MOV.U32 R6, RZ, RZ, R135 ;  /* 0x000000ffff067224 */ /* 0x002fe400078e0087 */
[----:B------:R-:W-:Y:S01]  /*b7b50*/  IMAD.MOV.U32 R7, RZ, RZ, R140 ;  /* 0x000000ffff077224 */ /* 0x000fe200078e008c */
[----:B------:R-:W4:Y:S04]  /*b7b60*/  LDL.LU R135, [R1+0x4444] ;  /* 0x0044440001877983 */ /* 0x000f280000300800 */
[----:B------:R1:W-:Y:S01]  /*b7b70*/  LDGSTS.E [R4+0x1dc00], [R6.64], P4 ;  /* 0x1dc0000006047fae */ /* 0x0003e2000a121844 */
[-C--:B------:R-:W-:Y:S01]  /*b7b80*/  IADD3 R35, P1, R35, R139.reuse, RZ ;  /* 0x0000008b23237210 */ /* 0x080fe20007f3e0ff */
[--C-:B------:R-:W-:Y:S01]  /*b7b90*/  IMAD.X R137, R137, 0x1, R0.reuse, P2 ;  /* 0x0000000189897824 */ /* 0x100fe200010e0600 */
[-C--:B--2---:R-:W-:Y:S01]  /*b7ba0*/  IADD3 R128, P2, R128, R139.reuse, RZ ;  /* 0x0000008b80807210 */ /* 0x084fe20007f5e0ff */
[----:B-1----:R-:W-:Y:S01]  /*b7bb0*/  IMAD.MOV.U32 R6, RZ, RZ, R5 ;  /* 0x000000ffff067224 */ /* 0x002fe200078e0005 */
[----:B------:R-:W-:Y:S01]  /*b7bc0*/  IADD3.X R136, R136, R0, RZ, P1, !PT ;  /* 0x0000000088887210 */ /* 0x000fe20000ffe4ff */
[----:B------:R-:W-:Y:S01]  /*b7bd0*/  IMAD.MOV.U32 R7, RZ, RZ, R137 ;  /* 0x000000ffff077224 */ /* 0x000fe200078e0089 */
[----:B------:R-:W-:Y:S04]  /*b7be0*/  STL [R1+0x4034], R35 ;  /* 0x0040342301007387 */ /* 0x000fe80000100800 */
[----:B------:R1:W-:Y:S01]  /*b7bf0*/  LDGSTS.E [R4+0x1de00], [R6.64], P4 ;  /* 0x1de0000006047fae */ /* 0x0003e2000a121844 */
[----:B------:R-:W-:Y:S01]  /*b7c00*/  IADD3 R3, P1, R3, R139, RZ ;  /* 0x0000008b03037210 */ /* 0x000fe20007f3e0ff */
[----:B------:R-:W-:-:S02]  /*b7c10*/  IMAD.X R134, R134, 0x1, R0, P2 ;  /* 0x0000000186867824 */ /* 0x000fc400010e0600 */
[----:B------:R2:W-:Y:S01]  /*b7c20*/  STL [R1+0x3a58], R137 ;  /* 0x003a588901007387 */ /* 0x0005e20000100800 */
[----:B-1----:R-:W-:Y:S02]  /*b7c30*/  IMAD.MOV.U32 R6, RZ, RZ, R35 ;  /* 0x000000ffff067224 */ /* 0x002fe400078e0023 */
[----:B------:R-:W-:-:S05]  /*b7c40*/  IMAD.MOV.U32 R7, RZ, RZ, R136 ;  /* 0x000000ffff077224 */ /* 0x000fca00078e0088 */
[----:B------:R1:W-:Y:S04]  /*b7c50*/  LDGSTS.E [R4+0x1f800], [R6.64], P3 ;  /* 0x1f80000006047fae */ /* 0x0003e80009921844 */
[----:B--2---:R-:W2:Y:S01]  /*b7c60*/  LDL.LU R137, [R1+0x4440] ;  /* 0x0044400001897983 */ /* 0x004ea20000300800 */
[----:B------:R-:W-:-:S03]  /*b7c70*/  IADD3 R34, P2, R34, R139, RZ ;  /* 0x0000008b22227210 */ /* 0x000fc60007f5e0ff */
[----:B------:R-:W3:Y:S01]  /*b7c80*/  S2R R139, SR_TID.X ;  /* 0x00000000008b7919 */ /* 0x000ee20000002100 */
[----:B-1----:R-:W-:Y:S01]  /*b7c90*/  IMAD.MOV.U32 R6, RZ, RZ, R128 ;  /* 0x000000ffff067224 */ /* 0x002fe200078e0080 */
[----:B------:R-:W-:Y:S01]  /*b7ca0*/  IADD3.X R133, R133, R0, RZ, P1, !PT ;  /* 0x0000000085857210 */ /* 0x000fe20000ffe4ff */
[----:B------:R-:W-:Y:S01]  /*b7cb0*/  IMAD.MOV.U32 R7, RZ, RZ, R134 ;  /* 0x000000ffff077224 */ /* 0x000fe200078e0086 */
[----:B------:R-:W-:Y:S04]  /*b7cc0*/  STL [R1+0x3a5c], R128 ;  /* 0x003a5c8001007387 */ /* 0x000fe80000100800 */
[----:B------:R1:W-:Y:S04]  /*b7cd0*/  STL [R1+0x402c], R136 ;  /* 0x00402c8801007387 */ /* 0x0003e80000100800 */
[----:B------:R-:W2:Y:S04]  /*b7ce0*/  LDL.LU R5, [R1+0x4438] ;  /* 0x0044380001057983 */ /* 0x000ea80000300800 */
[----:B------:R3:W-:Y:S04]  /*b7cf0*/  LDGSTS.E [R4+0x1fa00], [R6.64], P3 ;  /* 0x1fa0000006047fae */ /* 0x0007e80009921844 */
[----:B-1----:R-:W2:Y:S04]  /*b7d00*/  LDL.LU R136, [R1+0x443c] ;  /* 0x00443c0001887983 */ /* 0x002ea80000300800 */
[----:B------:R-:W-:Y:S04]  /*b7d10*/  STL [R1+0x3a54], R3 ;  /* 0x003a540301007387 */ /* 0x000fe80000100800 */
[----:B------:R1:W-:Y:S01]  /*b7d20*/  STL [R1+0x3a50], R134 ;  /* 0x003a508601007387 */ /* 0x0003e20000100800 */
[----:B---3--:R-:W-:-:S02]  /*b7d30*/  IMAD.MOV.U32 R6, RZ, RZ, R3 ;  /* 0x000000ffff067224 */ /* 0x008fc400078e0003 */
[----:B------:R-:W-:Y:S01]  /*b7d40*/  IMAD.MOV.U32 R7, RZ, RZ, R133 ;  /* 0x000000ffff077224 */ /* 0x000fe200078e0085 */
[----:B------:R-:W3:Y:S01]  /*b7d50*/  LDL.LU R35, [R1+0x4434] ;  /* 0x0044340001237983 */ /* 0x000ee20000300800 */
[----:B------:R-:W-:-:S03]  /*b7d60*/  LOP3.LUT R141, R139, 0x3f, RZ, 0xc0, !PT ;  /* 0x0000003f8b8d7812 */ /* 0x000fc600078ec0ff */
[----:B------:R-:W-:Y:S01]  /*b7d70*/  STL [R1+0x3a4c], R34 ;  /* 0x003a4c2201007387 */ /* 0x000fe20000100800 */
[----:B------:R-:W-:-:S03]  /*b7d80*/  IADD3 R132, P1, R132, R129, RZ ;  /* 0x0000008184847210 */ /* 0x000fc60007f3e0ff */
[----:B-1----:R-:W3:Y:S01]  /*b7d90*/  LDL.LU R134, [R1+0x4430] ;  /* 0x0044300001867983 */ /* 0x002ee20000300800 */
[----:B------:R-:W-:Y:S01]  /*b7da0*/  IMAD.X R131, R131, 0x1, R0, P2 ;  /* 0x0000000183837824 */ /* 0x000fe200010e0600 */
[----:B------:R-:W-:Y:S02]  /*b7db0*/  SHF.R.S32.HI R139, RZ, 0x6, R139 ;  /* 0x00000006ff8b7819 */ /* 0x000fe4000001148b */
[----:B------:R1:W-:Y:S04]  /*b7dc0*/  STL [R1+0x3a48], R133 ;  /* 0x003a488501007387 */ /* 0x0003e80000100800 */
[----:B------:R-:W3:Y:S01]  /*b7dd0*/  LDL.LU R128, [R1+0x4428] ;  /* 0x0044280001807983 */ /* 0x000ee20000300800 */
[----:B------:R-:W-:-:S03]  /*b7de0*/  SGXT R139, R139, 0x1 ;  /* 0x000000018b8b781a */ /* 0x000fc60000000200 */
[----:B------:R1:W-:Y:S04]  /*b7df0*/  LDGSTS.E [R4+0x1fc00], [R6.64], P3 ;  /* 0x1fc0000006047fae */ /* 0x0003e80009921844 */
[----:B-1----:R-:W3:Y:S04]  /*b7e00*/  LDL.LU R133, [R1+0x442c] ;  /* 0x00442c0001857983 */ /* 0x002ee80000300800 */
[----:B------:R-:W-:Y:S01]  /*b7e10*/  STL [R1+0x4450], R132 ;  /* 0x0044508401007387 */ /* 0x000fe20000100800 */
[----:B------:R-:W-:Y:S02]  /*b7e20*/  IMAD.MOV.U32 R6, RZ, RZ, R34 ;  /* 0x000000ffff067224 */ /* 0x000fe400078e0022 */
[----:B------:R-:W-:Y:S01]  /*b7e30*/  IMAD.SHL.U32 R34, R141, 0x4, RZ ;  /* 0x000000048d227824 */ /* 0x000fe200078e00ff */
[----:B------:R1:W-:Y:S01]  /*b7e40*/  STL [R1+0x3a44], R131 ;  /* 0x003a448301007387 */ /* 0x0003e20000100800 */
[----:B------:R-:W-:Y:S01]  /*b7e50*/  IMAD.MOV.U32 R7, RZ, RZ, R131 ;  /* 0x000000ffff077224 */ /* 0x000fe200078e0083 */
[----:B------:R-:W-:-:S02]  /*b7e60*/  IADD3.X R138, R138, R2, RZ, P1, !PT ;  /* 0x000000028a8a7210 */ /* 0x000fc40000ffe4ff */
[----:B------:R-:W3:Y:S01]  /*b7e70*/  LDL.LU R3, [R1+0x4424] ;  /* 0x0044240001037983 */ /* 0x000ee20000300800 */
[----:B------:R-:W-:-:S03]  /*b7e80*/  LOP3.LUT R34, R34, 0x110, R139, 0x78, !PT ;  /* 0x0000011022227812 */ /* 0x000fc600078e788b */
[----:B------:R1:W-:Y:S04]  /*b7e90*/  LDGSTS.E [R4+0x1fe00], [R6.64], P3 ;  /* 0x1fe0000006047fae */ /* 0x0003e80009921844 */
[----:B-1----:R-:W3:Y:S04]  /*b7ea0*/  LDL.LU R131, [R1+0x4420] ;  /* 0x0044200001837983 */ /* 0x002ee80000300800 */
[----:B------:R-:W0:Y:S01]  /*b7eb0*/  LDGDEPBAR ;  /* 0x00000000000079af */ /* 0x000e220000000000 */
[----:B------:R-:W-:Y:S01]  /*b7ec0*/  IMAD R4, R159, 0x20000, R34 ;  /* 0x000200009f047824 */ /* 0x000fe200078e0222 */
[----:B------:R-:W-:-:S02]  /*b7ed0*/  MOV R6, R132 ;  /* 0x0000008400067202 */ /* 0x000fc40000000f00 */
[----:B----4-:R-:W-:-:S05]  /*b7ee0*/  IADD3 R130, P2, R130, R129, RZ ;  /* 0x0000008182827210 */ /* 0x010fca0007f5e0ff */
[----:B------:R1:W-:Y:S04]  /*b7ef0*/  STL [R1+0x4448], R130 ;  /* 0x0044488201007387 */ /* 0x0003e80000100800 */
[----:B------:R-:W-:Y:S04]  /*b7f00*/  STL [R1+0x444c], R138 ;  /* 0x00444c8a01007387 */ /* 0x000fe80000100800 */
[----:B------:R-:W4:Y:S04]  /*b7f10*/  LDL.LU R34, [R1+0x4418] ;  /* 0x0044180001227983 */ /* 0x000f280000300800 */
[----:B------:R-:W4:Y:S01]  /*b7f20*/  LDL.LU R132, [R1+0x441c] ;  /* 0x00441c0001847983 */ /* 0x000f220000300800 */
[----:B------:R-:W-:Y:S01]  /*b7f30*/  IADD3 R135, P1, R135, R129, RZ ;  /* 0x0000008187877210 */ /* 0x000fe20007f3e0ff */
[----:B------:R-:W-:-:S04]  /*b7f40*/  IMAD.MOV.U32 R7, RZ, RZ, R138 ;  /* 0x000000ffff077224 */ /* 0x000fc800078e008a */
[----:B------:R-:W-:Y:S04]  /*b7f50*/  STL [R1+0x4444], R135 ;  /* 0x0044448701007387 */ /* 0x000fe80000100800 */
[----:B------:R1:W-:Y:S02]  /*b7f60*/  LDGSTS.E [R4+0x40000], [R6.64], P0 ;  /* 0x4000000006047fae */ /* 0x0003e40008121844 */
[----:B-1----:R-:W-:Y:S02]  /*b7f70*/  IMAD.MOV.U32 R6, RZ, RZ, R130 ;  /* 0x000000ffff067224 */ /* 0x002fe400078e0082 */
[----:B--2---:R-:W-:-:S05]  /*b7f80*/  IMAD.X R137, R137, 0x1, R2, P2 ;  /* 0x0000000189897824 */ /* 0x004fca00010e0602 */
[----:B------:R1:W-:Y:S01]  /*b7f90*/  STL [R1+0x4440], R137 ;  /* 0x0044408901007387 */ /* 0x0003e20000100800 */
[----:B------:R-:W-:-:S03]  /*b7fa0*/  IMAD.MOV.U32 R7, RZ, RZ, R137 ;  /* 0x000000ffff077224 */ /* 0x000fc600078e0089 */
[----:B------:R-:W2:Y:S04]  /*b7fb0*/  LDL.LU R141, [R1+0x4414] ;  /* 0x00441400018d7983 */ /* 0x000ea80000300800 */
[----:B------:R-:W2:Y:S04]  /*b7fc0*/  LDL.LU R130, [R1+0x4410] ;  /* 0x0044100001827983 */ /* 0x000ea80000300800 */
[----:B------:R1:W-:Y:S01]  /*b7fd0*/  LDGSTS.E [R4+0x40800], [R6.64], P0 ;  /* 0x4080000006047fae */ /* 0x0003e20008121844 */
[----:B------:R-:W-:Y:S01]  /*b7fe0*/  IADD3 R5, P2, R5, R129, RZ ;  /* 0x0000008105057210 */ /* 0x000fe20007f5e0ff */
[----:B------:R-:W-:-:S04]  /*b7ff0*/  IMAD.X R136, R136, 0x1, R2, P1 ;  /* 0x0000000188887824 */ /* 0x000fc800008e0602 */
[----:B------:R3:W-:Y:S01]  /*b8000*/  STL [R1+0x4438], R5 ;  /* 0x0044380501007387 */ /* 0x0007e20000100800 */
[----:B-1----:R-:W-:-:S03]  /*b8010*/  MOV R6, R135 ;  /* 0x0000008700067202 */ /* 0x002fc60000000f00 */
[----:B------:R-:W-:Y:S01]  /*b8020*/  STL [R1+0x443c], R136 ;  /* 0x00443c8801007387 */ /* 0x000fe20000100800 */
[----:B------:R-:W-:-:S03]  /*b8030*/  IMAD.MOV.U32 R7, RZ, RZ, R136 ;  /* 0x000000ffff077224 */ /* 0x000fc600078e0088 */
[----:B------:R-:W2:Y:S01]  /*b8040*/  LDL.LU R139, [R1+0x4408] ;  /* 0x00440800018b7983 */ /* 0x000ea20000300800 */
[----:B---3--:R-:W-:-:S03]  /*b8050*/  IADD3 R35, P1, R35, R129, RZ ;  /* 0x0000008123237210 */ /* 0x008fc60007f3e0ff */
[----:B------:R-:W3:Y:S01]  /*b8060*/  LDL.LU R142, [R1+0x440c] ;  /* 0x00440c00018e7983 */ /* 0x000ee20000300800 */
[----:B------:R-:W-:-:S03]  /*b8070*/  IMAD.X R134, R134, 0x1, R2, P2 ;  /* 0x0000000186867824 */ /* 0x000fc600010e0602 */
[----:B------:R1:W-:Y:S04]  /*b8080*/  STL [R1+0x4434], R35 ;  /* 0x0044342301007387 */ /* 0x0003e80000100800 */
[----:B------:R-:W-:Y:S01]  /*b8090*/  STL [R1+0x4430], R134 ;  /* 0x0044308601007387 */ /* 0x000fe20000100800 */
[----:B------:R-:W-:-:S03]  /*b80a0*/  IADD3 R128, P2, R128, R129, RZ ;  /* 0x0000008180807210 */ /* 0x000fc60007f5e0ff */
[----:B------:R-:W3:Y:S04]  /*b80b0*/  LDL.LU R140, [R1+0x4400] ;  /* 0x00440000018c7983 */ /* 0x000ee80000300800 */
[----:B------:R1:W-:Y:S01]  /*b80c0*/  LDGSTS.E [R4+0x41000], [R6.64], P0 ;  /* 0x4100000006047fae */ /* 0x0003e20008121844 */
[----:B------:R-:W-:-:S03]  /*b80d0*/  IMAD.X R133, R133, 0x1, R2, P1 ;  /* 0x0000000185857824 */ /* 0x000fc600008e0602 */
[----:B------:R-:W-:Y:S04]  /*b80e0*/  STL [R1+0x4428], R128 ;  /* 0x0044288001007387 */ /* 0x000fe80000100800 */
[----:B------:R1:W-:Y:S02]  /*b80f0*/  STL [R1+0x442c], R133 ;  /* 0x00442c8501007387 */ /* 0x0003e40000100800 */
[----:B-1----:R-:W-:Y:S02]  /*b8100*/  IMAD.MOV.U32 R6, RZ, RZ, R5 ;  /* 0x000000ffff067224 */ /* 0x002fe400078e0005 */
[----:B------:R-:W3:Y:S01]  /*b8110*/  LDL.LU R137, [R1+0x4404] ;  /* 0x0044040001897983 */ /* 0x000ee20000300800 */
[----:B------:R-:W-:-:S03]  /*b8120*/  IMAD.MOV.U32 R7, RZ, RZ, R134 ;  /* 0x000000ffff077224 */ /* 0x000fc600078e0086 */
[----:B------:R-:W3:Y:S01]  /*b8130*/  LDL.LU R5, [R1+0x43f8] ;  /* 0x0043f80001057983 */ /* 0x000ee20000300800 */
[----:B------:R-:W-:-:S03]  /*b8140*/  IADD3 R3, P1, R3, R129, RZ ;  /* 0x0000008103037210 */ /* 0x000fc60007f3e0ff */
[----:B------:R-:W3:Y:S04]  /*b8150*/  LDL.LU R138, [R1+0x43fc] ;  /* 0x0043fc00018a7983 */ /* 0x000ee80000300800 */
[----:B------:R1:W-:Y:S01]  /*b8160*/  LDGSTS.E [R4+0x41800], [R6.64], P0 ;  /* 0x4180000006047fae */ /* 0x0003e20008121844 */
[----:B------:R-:W-:-:S03]  /*b8170*/  IMAD.X R131, R131, 0x1, R2, P2 ;  /* 0x0000000183837824 */ /* 0x000fc600010e0602 */
[----:B------:R-:W-:Y:S04]  /*b8180*/  STL [R1+0x4424], R3 ;  /* 0x0044240301007387 */ /* 0x000fe80000100800 */
[----:B------:R4:W-:Y:S01]  /*b8190*/  STL [R1+0x4420], R131 ;  /* 0x0044208301007387 */ /* 0x0009e20000100800 */
[----:B-1----:R-:W-:Y:S01]  /*b81a0*/  MOV R6, R35 ;  /* 0x0000002300067202 */ /* 0x002fe20000000f00 */
[----:B------:R-:W-:Y:S02]  /*b81b0*/  IMAD.MOV.U32 R7, RZ, RZ, R133 ;  /* 0x000000ffff077224 */ /* 0x000fe400078e0085 */
[----:B------:R-:W3:Y:S04]  /*b81c0*/  LDL.LU R35, [R1+0x43f0] ;  /* 0x0043f00001237983 */ /* 0x000ee80000300800 */
[----:B------:R-:W3:Y:S04]  /*b81d0*/  LDL.LU R135, [R1+0x43f4] ;  /* 0x0043f40001877983 */ /* 0x000ee80000300800 */
[----:B------:R-:W3:Y:S04]  /*b81e0*/  LDL.LU R133, [R1+0x43e8] ;  /* 0x0043e80001857983 */ /* 0x000ee80000300800 */
[----:B------:R-:W3:Y:S04]  /*b81f0*/  LDL.LU R136, [R1+0x43ec] ;  /* 0x0043ec0001887983 */ /* 0x000ee80000300800 */
[----:B------:R1:W-:Y:S02]  /*b8200*/  LDGSTS.E [R4+0x42000], [R6.64], P0 ;  /* 0x4200000006047fae */ /* 0x0003e40008121844 */
[----:B-1----:R-:W-:Y:S01]  /*b8210*/  IMAD.MOV.U32 R7, RZ, RZ, R131 ;  /* 0x000000ffff077224 */ /* 0x002fe200078e0083 */
[----:B----4-:R-:W-:Y:S01]  /*b8220*/  IADD3 R34, P2, R34, R129, RZ ;  /* 0x0000008122227210 */ /* 0x010fe20007f5e0ff */
[----:B------:R-:W-:-:S04]  /*b8230*/  IMAD.X R132, R132, 0x1, R2, P1 ;  /* 0x0000000184847824 */ /* 0x000fc800008e0602 */
[----:B------:R-:W-:Y:S04]  /*b8240*/  STL [R1+0x4418], R34 ;  /* 0x0044182201007387 */ /* 0x000fe80000100800 */
[----:B------:R1:W-:Y:S04]  /*b8250*/  STL [R1+0x441c], R132 ;  /* 0x00441c8401007387 */ /* 0x0003e80000100800 */
[----:B------:R-:W4:Y:S01]  /*b8260*/  LDL.LU R131, [R1+0x43e4] ;  /* 0x0043e40001837983 */ /* 0x000f220000300800 */
[----:B------:R-:W-:-:S03]  /*b8270*/  IMAD.MOV.U32 R6, RZ, RZ, R128 ;  /* 0x000000ffff067224 */ /* 0x000fc600078e0080 */
[----:B------:R-:W4:Y:S04]  /*b8280*/  LDL.LU R128, [R1+0x43d8] ;  /* 0x0043d80001807983 */ /* 0x000f280000300800 */
[----:B------:R1:W-:Y:S04]  /*b8290*/  LDGSTS.E [R4+0x42800], [R6.64], P0 ;  /* 0x4280000006047fae */ /* 0x0003e80008121844 */
[----:B------:R-:W4:Y:S01]  /*b82a0*/  LDL.LU R134, [R1+0x43e0] ;  /* 0x0043e00001867983 */ /* 0x000f220000300800 */
[----:B-1----:R-:W-:Y:S01]  /*b82b0*/  MOV R6, R3 ;  /* 0x0000000300067202 */ /* 0x002fe20000000f00 */
[----:B------:R-:W-:-:S05]  /*b82c0*/  IMAD.MOV.U32 R7, RZ, RZ, R132 ;  /* 0x000000ffff077224 */ /* 0x000fca00078e0084 */
[----:B------:R1:W-:Y:S02]  /*b82d0*/  LDGSTS.E [R4+0x43000], [R6.64], P0 ;  /* 0x4300000006047fae */ /* 0x0003e40008121844 */
[----:B-1----:R-:W-:Y:S01]  /*b82e0*/  IMAD.MOV.U32 R6, RZ, RZ, R34 ;  /* 0x000000ffff067224 */ /* 0x002fe200078e0022 */
[----:B--2---:R-:W-:Y:S01]  /*b82f0*/  IADD3 R141, P1, R141, R129, RZ ;  /* 0x000000818d8d7210 */ /* 0x004fe20007f3e0ff */
[----:B------:R-:W-:-:S04]  /*b8300*/  IMAD.X R130, R130, 0x1, R2, P2 ;  /* 0x0000000182827824 */ /* 0x000fc800010e0602 */
[----:B------:R-:W-:-:S05]  /*b8310*/  IMAD.MOV.U32 R7, RZ, RZ, R130 ;  /* 0x000000ffff077224 */ /* 0x000fca00078e0082 */
[----:B------:R1:W-:Y:S04]  /*b8320*/  LDGSTS.E [R4+0x43800], [R6.64], P0 ;  /* 0x4380000006047fae */ /* 0x0003e80008121844 */
[----:B------:R-:W-:Y:S01]  /*b8330*/  STL [R1+0x4414], R141 ;  /* 0x0044148d01007387 */ /* 0x000fe20000100800 */
[----:B-1----:R-:W-:Y:S02]  /*b8340*/  MOV R6, R141 ;  /* 0x0000008d00067202 */ /* 0x002fe40000000f00 */
[----:B------:R-:W-:Y:S01]  /*b8350*/  IADD3 R139, P2, R139, R129, RZ ;  /* 0x000000818b8b7210 */ /* 0x000fe20007f5e0ff */
[----:B---3--:R-:W-:-:S04]  /*b8360*/  IMAD.X R142, R142, 0x1, R2, P1 ;  /* 0x000000018e8e7824 */ /* 0x008fc800008e0602 */
[----:B------:R-:W-:Y:S01]  /*b8370*/  IMAD.MOV.U32 R7, RZ, RZ, R142 ;  /* 0x000000ffff077224 */ /* 0x000fe200078e008e */
[----:B------:R1:W-:Y:S04]  /*b8380*/  STL [R1+0x4410], R130 ;  /* 0x0044108201007387 */ /* 0x0003e80000100800 */
[----:B------:R2:W-:Y:S04]  /*b8390*/  LDGSTS.E [R4+0x44000], [R6.64], P0 ;  /* 0x4400000006047fae */ /* 0x0005e80008121844 */
[----:B------:R-:W3:Y:S01]  /*b83a0*/  LDL.LU R3, [R1+0x43d4] ;  /* 0x0043d40001037983 */ /* 0x000ee20000300800 */
[----:B------:R-:W-:-:S03]  /*b83b0*/  IMAD.X R140, R140, 0x1, R2, P2 ;  /* 0x000000018c8c7824 */ /* 0x000fc600010e0602 */
[----:B------:R-:W3:Y:S01]  /*b83c0*/  LDL.LU R132, [R1+0x43dc] ;  /* 0x0043dc0001847983 */ /* 0x000ee20000300800 */
[----:B--2---:R-:W-:Y:S02]  /*b83d0*/  IMAD.MOV.U32 R6, RZ, RZ, R139 ;  /* 0x000000ffff067224 */ /* 0x004fe400078e008b */
[----:B------:R-:W-:Y:S01]  /*b83e0*/  IMAD.MOV.U32 R7, RZ, RZ, R140 ;  /* 0x000000ffff077224 */ /* 0x000fe200078e008c */
[----:B------:R-:W-:Y:S01]  /*b83f0*/  STL [R1+0x4408], R139 ;  /* 0x0044088b01007387 */ /* 0x000fe20000100800 */
[----:B------:R-:W-:-:S03]  /*b8400*/  IADD3 R137, P1, R137, R129, RZ ;  /* 0x0000008189897210 */ /* 0x000fc60007f3e0ff */
[----:B------:R-:W-:Y:S01]  /*b8410*/  STL [R1+0x440c], R142 ;  /* 0x00440c8e01007387 */ /* 0x000fe20000100800 */
[----:B------:R-:W-:-:S03]  /*b8420*/  IADD3 R5, P2, R5, R129, RZ ;  /* 0x0000008105057210 */ /* 0x000fc60007f5e0ff */
[----:B-1----:R-:W2:Y:S01]  /*b8430*/  LDL.LU R130, [R1+0x43d0] ;  /* 0x0043d00001827983 */ /* 0x002ea20000300800 */
[----:B------:R-:W-:-:S03]  /*b8440*/  IMAD.X R138, R138, 0x1, R2, P1 ;  /* 0x000000018a8a7824 */ /* 0x000fc600008e0602 */
[----:B------:R1:W-:Y:S04]  /*b8450*/  LDGSTS.E [R4+0x44800], [R6.64], P0 ;  /* 0x4480000006047fae */ /* 0x0003e80008121844 */
[----:B------:R-:W2:Y:S04]  /*b8460*/  LDL.LU R34, [R1+0x43cc] ;  /* 0x0043cc0001227983 */ /* 0x000ea80000300800 */
[----:B------:R-:W-:Y:S01]  /*b8470*/  STL [R1+0x4404], R137 ;  /* 0x0044048901007387 */ /* 0x000fe20000100800 */
[----:B-1----:R-:W-:Y:S01]  /*b8480*/  MOV R6, R137 ;  /* 0x0000008900067202 */ /* 0x002fe20000000f00 */
[----:B------:R-:W-:-:S02]  /*b8490*/  IMAD.MOV.U32 R7, RZ, RZ, R138 ;  /* 0x000000ffff077224 */ /* 0x000fc400078e008a */
[----:B------:R-:W-:Y:S01]  /*b84a0*/  STL [R1+0x4400], R140 ;  /* 0x0044008c01007387 */ /* 0x000fe20000100800 */
[----:B------:R-:W-:Y:S01]  /*b84b0*/  IMAD.X R35, R35, 0x1, R2, P2 ;  /* 0x0000000123237824 */ /* 0x000fe200010e0602 */
[-C--:B------:R-:W-:Y:S02]  /*b84c0*/  IADD3 R135, P1, R135, R129.reuse, RZ ;  /* 0x0000008187877210 */ /* 0x080fe40007f3e0ff */
[----:B------:R1:W-:Y:S01]  /*b84d0*/  STL [R1+0x43f8], R5 ;  /* 0x0043f80501007387 */ /* 0x0003e20000100800 */
[----:B------:R-:W-:-:S03]  /*b84e0*/  IADD3 R133, P2, R133, R129, RZ ;  /* 0x0000008185857210 */ /* 0x000fc60007f5e0ff */
[----:B------:R-:W-:Y:S01]  /*b84f0*/  STL [R1+0x43fc], R138 ;  /* 0x0043fc8a01007387 */ /* 0x000fe20000100800 */
[----:B------:R-:W-:-:S03]  /*b8500*/  IMAD.X R136, R136, 0x1, R2, P1 ;  /* 0x0000000188887824 */ /* 0x000fc600008e0602 */
[----:B------:R1:W-:Y:S04]  /*b8510*/  LDGSTS.E [R4+0x45000], [R6.64], P0 ;  /* 0x4500000006047fae */ /* 0x0003e80008121844 */
[----:B------:R-:W-:Y:S04]  /*b8520*/  STL [R1+0x43f4], R135 ;  /* 0x0043f48701007387 */ /* 0x000fe80000100800 */
[----:B------:R1:W-:Y:S02]  /*b8530*/  STL [R1+0x43f0], R35 ;  /* 0x0043f02301007387 */ /* 0x0003e40000100800 */
[----:B-1----:R-:W-:-:S02]  /*b8540*/  IMAD.MOV.U32 R6, RZ, RZ, R5 ;  /* 0x000000ffff067224 */ /* 0x002fc400078e0005 */
[----:B------:R-:W2:Y:S01]  /*b8550*/  LDL.LU R5, [R1+0x43c8] ;  /* 0x0043c80001057983 */ /* 0x000ea20000300800 */
[----:B------:R-:W-:-:S03]  /*b8560*/  IMAD.MOV.U32 R7, RZ, RZ, R35 ;  /* 0x000000ffff077224 */ /* 0x000fc600078e0023 */
[----:B------:R-:W-:Y:S04]  /*b8570*/  STL [R1+0x43e8], R133 ;  /* 0x0043e88501007387 */ /* 0x000fe80000100800 */
[----:B------:R1:W-:Y:S04]  /*b8580*/  STL [R1+0x43ec], R136 ;  /* 0x0043ec8801007387 */ /* 0x0003e80000100800 */
[----:B------:R-:W2:Y:S01]  /*b8590*/  LDL.LU R35, [R1+0x43c0] ;  /* 0x0043c00001237983 */ /* 0x000ea20000300800 */
[----:B------:R-:W-:Y:S02]  /*b85a0*/  IMAD.MOV.U32 R172, RZ, RZ, R127 ;  /* 0x000000ffffac7224 */ /* 0x000fe400078e007f */
[----:B------:R-:W-:Y:S01]  /*b85b0*/  IMAD.MOV.U32 R173, RZ, RZ, R32 ;  /* 0x000000ffffad7224 */ /* 0x000fe200078e0020 */
[----:B------:R1:W-:Y:S01]  /*b85c0*/  LDGSTS.E [R4+0x45800], [R6.64], P0 ;  /* 0x4580000006047fae */ /* 0x0003e20008121844 */
[----:B----4-:R-:W-:-:S05]  /*b85d0*/  IADD3 R131, P1, R131, R129, RZ ;  /* 0x0000008183837210 */ /* 0x010fca0007f3e0ff */
[----:B------:R-:W-:Y:S04]  /*b85e0*/  STL [R1+0x43e4], R131 ;  /* 0x0043e48301007387 */ /* 0x000fe80000100800 */
[----:B------:R-:W4:Y:S01]  /*b85f0*/  LDL.LU R158, [R1+0x43c4] ;  /* 0x0043c400019e7983 */ /* 0x000f220000300800 */
[----:B------:R-:W-:Y:S01]  /*b8600*/  IADD3 R128, P3, R128, R129, RZ ;  /* 0x0000008180807210 */ /* 0x000fe20007f7e0ff */
[----:B------:R-:W-:-:S05]  /*b8610*/  IMAD.X R134, R134, 0x1, R2, P2 ;  /* 0x0000000186867824 */ /* 0x000fca00010e0602 */
[----:B------:R2:W-:Y:S04]  /*b8620*/  STL [R1+0x43e0], R134 ;  /* 0x0043e08601007387 */ /* 0x0005e80000100800 */
[----:B------:R-:W-:Y:S01]  /*b8630*/  STL [R1+0x43d8], R128 ;  /* 0x0043d88001007387 */ /* 0x000fe20000100800 */
[----:B-1----:R-:W-:Y:S01]  /*b8640*/  MOV R6, R135 ;  /* 0x0000008700067202 */ /* 0x002fe20000000f00 */
[----:B------:R-:W-:Y:S01]  /*b8650*/  IMAD.MOV.U32 R7, RZ, RZ, R136 ;  /* 0x000000ffff077224 */ /* 0x000fe200078e0088 */
[----:B------:R-:W-:Y:S01]  /*b8660*/  MOV R168, R38 ;  /* 0x0000002600a87202 */ /* 0x000fe20000000f00 */
[----:B------:R-:W-:Y:S02]  /*b8670*/  IMAD.MOV.U32 R170, RZ, RZ, R36 ;  /* 0x000000ffffaa7224 */ /* 0x000fe400078e0024 */
[----:B------:R-:W-:Y:S01]  /*b8680*/  IMAD.MOV.U32 R171, RZ, RZ, R33 ;  /* 0x000000ffffab7224 */ /* 0x000fe200078e0021 */
[----:B------:R-:W-:Y:S01]  /*b8690*/  MOV R162, R44 ;  /* 0x0000002c00a27202 */ /* 0x000fe20000000f00 */
[----:B------:R-:W-:Y:S01]  /*b86a0*/  IMAD.MOV.U32 R169, RZ, RZ, R37 ;  /* 0x000000ffffa97224 */ /* 0x000fe200078e0025 */
[----:B------:R1:W-:Y:S01]  /*b86b0*/  LDGSTS.E [R4+0x46000], [R6.64], P0 ;  /* 0x4600000006047fae */ /* 0x0003e20008121844 */
[----:B------:R-:W-:-:S02]  /*b86c0*/  IMAD.MOV.U32 R166, RZ, RZ, R40 ;  /* 0x000000ffffa67224 */ /* 0x000fc400078e0028 */
[----:B------:R-:W-:Y:S02]  /*b86d0*/  IMAD.MOV.U32 R167, RZ, RZ, R39 ;  /* 0x000000ffffa77224 */ /* 0x000fe400078e0027 */
[----:B------:R-:W-:Y:S02]  /*b86e0*/  IMAD.MOV.U32 R164, RZ, RZ, R42 ;  /* 0x000000ffffa47224 */ /* 0x000fe400078e002a */
[----:B------:R-:W-:Y:S02]  /*b86f0*/  IMAD.MOV.U32 R165, RZ, RZ, R41 ;  /* 0x000000ffffa57224 */ /* 0x000fe400078e0029 */
[----:B------:R-:W-:Y:S02]  /*b8700*/  IMAD.MOV.U32 R163, RZ, RZ, R43 ;  /* 0x000000ffffa37224 */ /* 0x000fe400078e002b */
[----:B------:R-:W-:Y:S02]  /*b8710*/  IMAD.MOV.U32 R160, RZ, RZ, R46 ;  /* 0x000000ffffa07224 */ /* 0x000fe400078e002e */
[----:B------:R-:W-:Y:S01]  /*b8720*/  IMAD.MOV.U32 R161, RZ, RZ, R45 ;  /* 0x000000ffffa17224 */ /* 0x000fe200078e002d */
[----:B------:R-:W-:Y:S01]  /*b8730*/  MOV R154, R50 ;  /* 0x00000032009a7202 */ /* 0x000fe20000000f00 */
[----:B-1----:R-:W-:-:S02]  /*b8740*/  IMAD.MOV.U32 R6, RZ, RZ, R133 ;  /* 0x000000ffff067224 */ /* 0x002fc400078e0085 */
[----:B------:R-:W-:Y:S02]  /*b8750*/  IMAD.MOV.U32 R7, RZ, RZ, R134 ;  /* 0x000000ffff077224 */ /* 0x000fe400078e0086 */
[----:B------:R-:W-:Y:S02]  /*b8760*/  IMAD.MOV.U32 R156, RZ, RZ, R48 ;  /* 0x000000ffff9c7224 */ /* 0x000fe400078e0030 */
[----:B------:R-:W-:Y:S02]  /*b8770*/  IMAD.MOV.U32 R157, RZ, RZ, R47 ;  /* 0x000000ffff9d7224 */ /* 0x000fe400078e002f */
[----:B------:R-:W-:Y:S02]  /*b8780*/  IMAD.MOV.U32 R155, RZ, RZ, R49 ;  /* 0x000000ffff9b7224 */ /* 0x000fe400078e0031 */
        /* <DEDUP_REMOVED lines=8> */
[----:B------:R-:W-:Y:S01]  /*b8810*/  IMAD.MOV.U32 R147, RZ, RZ, R57 ;  /* 0x000000ffff937224 */ /* 0x000fe200078e0039 */
[----:B------:R-:W-:Y:S01]  /*b8820*/  MOV R142, R62 ;  /* 0x0000003e008e7202 */ /* 0x000fe20000000f00 */
[----:B------:R-:W-:Y:S02]  /*b8830*/  IMAD.MOV.U32 R144, RZ, RZ, R60 ;  /* 0x000000ffff907224 */ /* 0x000fe400078e003c */
[----:B------:R-:W-:Y:S02]  /*b8840*/  IMAD.MOV.U32 R145, RZ, RZ, R59 ;  /* 0x000000ffff917224 */ /* 0x000fe400078e003b */
[----:B-1----:R-:W-:-:S02]  /*b8850*/  IMAD.MOV.U32 R6, RZ, RZ, R131 ;  /* 0x000000ffff067224 */ /* 0x002fc400078e0083 */
[----:B------:R-:W-:Y:S01]  /*b8860*/  IMAD.MOV.U32 R143, RZ, RZ, R61 ;  /* 0x000000ffff8f7224 */ /* 0x000fe200078e003d */
[----:B---3--:R-:W-:Y:S01]  /*b8870*/  IADD3 R3, P2, R3, R129, RZ ;  /* 0x0000008103037210 */ /* 0x008fe20007f5e0ff */
[----:B------:R-:W-:-:S04]  /*b8880*/  IMAD.X R132, R132, 0x1, R2, P1 ;  /* 0x0000000184847824 */ /* 0x000fc800008e0602 */
[----:B------:R-:W-:Y:S04]  /*b8890*/  STL [R1+0x43d4], R3 ;  /* 0x0043d40301007387 */ /* 0x000fe80000100800 */
[----:B------:R-:W-:Y:S01]  /*b88a0*/  STL [R1+0x43dc], R132 ;  /* 0x0043dc8401007387 */ /* 0x000fe20000100800 */
[----:B--2---:R-:W-:Y:S01]  /*b88b0*/  IMAD.X R130, R130, 0x1, R2, P3 ;  /* 0x0000000182827824 */ /* 0x004fe200018e0602 */
[----:B------:R-:W-:-:S04]  /*b88c0*/  IADD3.X R34, R34, R2, RZ, P2, !PT ;  /* 0x0000000222227210 */ /* 0x000fc800017fe4ff */
[----:B------:R1:W-:Y:S04]  /*b88d0*/  STL [R1+0x43d0], R130 ;  /* 0x0043d08201007387 */ /* 0x0003e80000100800 */
[----:B------:R-:W-:Y:S01]  /*b88e0*/  STL [R1+0x43cc], R34 ;  /* 0x0043cc2201007387 */ /* 0x000fe20000100800 */
[----:B------:R-:W-:Y:S02]  /*b88f0*/  IMAD.MOV.U32 R7, RZ, RZ, R132 ;  /* 0x000000ffff077224 */ /* 0x000fe400078e0084 */
[----:B------:R-:W-:Y:S02]  /*b8900*/  IMAD.MOV.U32 R140, RZ, RZ, R64 ;  /* 0x000000ffff8c7224 */ /* 0x000fe400078e0040 */
[----:B------:R-:W-:Y:S01]  /*b8910*/  IMAD.MOV.U32 R141, RZ, RZ, R63 ;  /* 0x000000ffff8d7224 */ /* 0x000fe200078e003f */
[----:B------:R-:W-:Y:S01]  /*b8920*/  MOV R136, R68 ;  /* 0x0000004400887202 */ /* 0x000fe20000000f00 */
[----:B------:R-:W-:Y:S01]  /*b8930*/  IMAD.MOV.U32 R138, RZ, RZ, R66 ;  /* 0x000000ffff8a7224 */ /* 0x000fe200078e0042 */
[----:B------:R2:W-:Y:S01]  /*b8940*/  LDGSTS.E [R4+0x47000], [R6.64], P0 ;  /* 0x4700000006047fae */ /* 0x0005e20008121844 */
[----:B------:R-:W-:-:S02]  /*b8950*/  IMAD.MOV.U32 R139, RZ, RZ, R65 ;  /* 0x000000ffff8b7224 */ /* 0x000fc400078e0041 */
[----:B------:R-:W-:Y:S01]  /*b8960*/  IMAD.MOV.U32 R137, RZ, RZ, R67 ;  /* 0x000000ffff897224 */ /* 0x000fe200078e0043 */
[----:B------:R-:W-:-:S05]  /*b8970*/  IADD3 R5, P1, R5, R129, RZ ;  /* 0x0000008105057210 */ /* 0x000fca0007f3e0ff */
[----:B------:R-:W-:Y:S01]  /*b8980*/  STL [R1+0x43c8], R5 ;  /* 0x0043c80501007387 */ /* 0x000fe20000100800 */
[----:B------:R-:W-:-:S05]  /*b8990*/  IADD3 R35, P2, R35, R129, RZ ;  /* 0x0000008123237210 */ /* 0x000fca0007f5e0ff */
[----:B------:R-:W-:Y:S01]  /*b89a0*/  STL [R1+0x43c0], R35 ;  /* 0x0043c02301007387 */ /* 0x000fe20000100800 */
[----:B------:R-:W-:Y:S02]  /*b89b0*/  IMAD.MOV.U32 R134, RZ, RZ, R70 ;  /* 0x000000ffff867224 */ /* 0x000fe400078e0046 */
[----:B------:R-:W-:Y:S02]  /*b89c0*/  IMAD.MOV.U32 R135, RZ, RZ, R69 ;  /* 0x000000ffff877224 */ /* 0x000fe400078e0045 */
[----:B--2---:R-:W-:Y:S01]  /*b89d0*/  IMAD.MOV.U32 R7, RZ, RZ, R130 ;  /* 0x000000ffff077224 */ /* 0x004fe200078e0082 */
[----:B-1----:R-:W-:Y:S01]  /*b89e0*/  MOV R130, R74 ;  /* 0x0000004a00827202 */ /* 0x002fe20000000f00 */
[----:B------:R-:W-:Y:S02]  /*b89f0*/  IMAD.MOV.U32 R132, RZ, RZ, R72 ;  /* 0x000000ffff847224 */ /* 0x000fe400078e0048 */
[----:B------:R-:W-:Y:S02]  /*b8a00*/  IMAD.MOV.U32 R133, RZ, RZ, R71 ;  /* 0x000000ffff857224 */ /* 0x000fe400078e0047 */
[----:B------:R-:W-:-:S02]  /*b8a10*/  IMAD.MOV.U32 R6, RZ, RZ, R128 ;  /* 0x000000ffff067224 */ /* 0x000fc400078e0080 */
[----:B------:R-:W-:Y:S02]  /*b8a20*/  IMAD.MOV.U32 R131, RZ, RZ, R73 ;  /* 0x000000ffff837224 */ /* 0x000fe400078e0049 */
[----:B------:R-:W-:Y:S01]  /*b8a30*/  IMAD.MOV.U32 R128, RZ, RZ, R76 ;  /* 0x000000ffff807224 */ /* 0x000fe200078e004c */
[----:B------:R1:W-:Y:S01]  /*b8a40*/  LDGSTS.E [R4+0x47800], [R6.64], P0 ;  /* 0x4780000006047fae */ /* 0x0003e20008121844 */
[----:B------:R-:W-:Y:S01]  /*b8a50*/  IMAD.MOV.U32 R129, RZ, RZ, R75 ;  /* 0x000000ffff817224 */ /* 0x000fe200078e004b */
[----:B------:R-:W-:Y:S01]  /*b8a60*/  MOV R75, R79 ;  /* 0x0000004f004b7202 */ /* 0x000fe20000000f00 */
[----:B------:R-:W-:Y:S02]  /*b8a70*/  IMAD.MOV.U32 R76, RZ, RZ, R78 ;  /* 0x000000ffff4c7224 */ /* 0x000fe400078e004e */
[----:B------:R-:W-:Y:S02]  /*b8a80*/  IMAD.MOV.U32 R74, RZ, RZ, R80 ;  /* 0x000000ffff4a7224 */ /* 0x000fe400078e0050 */
[----:B------:R-:W-:-:S02]  /*b8a90*/  IMAD.MOV.U32 R72, RZ, RZ, R82 ;  /* 0x000000ffff487224 */ /* 0x000fc400078e0052 */
[----:B------:R-:W-:Y:S01]  /*b8aa0*/  IMAD.MOV.U32 R73, RZ, RZ, R81 ;  /* 0x000000ffff497224 */ /* 0x000fe200078e0051 */
[----:B------:R-:W-:Y:S01]  /*b8ab0*/  MOV R69, R85 ;  /* 0x0000005500457202 */ /* 0x000fe20000000f00 */
[----:B------:R-:W-:Y:S01]  /*b8ac0*/  IMAD.MOV.U32 R70, RZ, RZ, R84 ;  /* 0x000000ffff467224 */ /* 0x000fe200078e0054 */
[----:B-1----:R-:W-:Y:S01]  /*b8ad0*/  MOV R7, R34 ;  /* 0x0000002200077202 */ /* 0x002fe20000000f00 */
        /* <DEDUP_REMOVED lines=12> */
[----:B------:R-:W-:Y:S01]  /*b8ba0*/  IMAD.MOV.U32 R64, RZ, RZ, R92 ;  /* 0x000000ffff407224 */ /* 0x000fe200078e005c */
[----:B------:R-:W-:Y:S01]  /*b8bb0*/  MOV R51, R109 ;  /* 0x0000006d00337202 */ /* 0x000fe20000000f00 */
[----:B------:R-:W-:Y:S01]  /*b8bc0*/  IMAD.MOV.U32 R62, RZ, RZ, R96 ;  /* 0x000000ffff3e7224 */ /* 0x000fe200078e0060 */
[----:B-1----:R-:W-:Y:S01]  /*b8bd0*/  MOV R7, R97 ;  /* 0x0000006100077202 */ /* 0x002fe20000000f00 */
[----:B------:R-:W-:-:S02]  /*b8be0*/  IMAD.MOV.U32 R63, RZ, RZ, R95 ;  /* 0x000000ffff3f7224 */ /* 0x000fc400078e005f */
[----:B------:R-:W-:Y:S02]  /*b8bf0*/  IMAD.MOV.U32 R50, RZ, RZ, R110 ;  /* 0x000000ffff327224 */ /* 0x000fe400078e006e */
[----:B------:R-:W-:Y:S02]  /*b8c00*/  IMAD.MOV.U32 R38, RZ, RZ, R112 ;  /* 0x000000ffff267224 */ /* 0x000fe400078e0070 */
        /* <DEDUP_REMOVED lines=8> */
[----:B------:R-:W-:Y:S01]  /*b8c90*/  IMAD.MOV.U32 R58, RZ, RZ, R102 ;  /* 0x000000ffff3a7224 */ /* 0x000fe200078e0066 */
[----:B------:R2:W-:Y:S01]  /*b8ca0*/  LDGSTS.E [R4+0x49000], [R170.64], P0 ;  /* 0x49000000aa047fae */ /* 0x0005e20008121844 */
[----:B------:R-:W-:Y:S02]  /*b8cb0*/  IMAD.MOV.U32 R59, RZ, RZ, R101 ;  /* 0x000000ffff3b7224 */ /* 0x000fe400078e0065 */
[----:B------:R-:W-:Y:S01]  /*b8cc0*/  IMAD.MOV.U32 R56, RZ, RZ, R104 ;  /* 0x000000ffff387224 */ /* 0x000fe200078e0068 */
[----:B------:R3:W-:Y:S01]  /*b8cd0*/  LDGSTS.E [R4+0x49800], [R168.64], P0 ;  /* 0x49800000a8047fae */ /* 0x0007e20008121844 */
[----:B------:R-:W-:Y:S02]  /*b8ce0*/  IMAD.MOV.U32 R54, RZ, RZ, R106 ;  /* 0x000000ffff367224 */ /* 0x000fe400078e006a */
        /* <DEDUP_REMOVED lines=14> */
[----:B----4-:R-:W-:Y:S02]  /*b8dd0*/  IMAD.X R158, R158, 0x1, R2, P1 ;  /* 0x000000019e9e7824 */ /* 0x010fe400008e0602 */
[----:B------:R-:W-:Y:S02]  /*b8de0*/  IMAD.MOV.U32 R36, RZ, RZ, R122 ;  /* 0x000000ffff247224 */ /* 0x000fe400078e007a */
[----:B------:R-:W-:Y:S01]  /*b8df0*/  IMAD.MOV.U32 R238, RZ, RZ, R124 ;  /* 0x000000ffffee7224 */ /* 0x000fe200078e007c */
[----:B------:R-:W-:Y:S04]  /*b8e00*/  STL [R1+0x43c4], R158 ;  /* 0x0043c49e01007387 */ /* 0x000fe80000100800 */
        /* <DEDUP_REMOVED lines=31> */
[----:B------:R-:W-:Y:S04]  /*b9000*/  STL.64 [R1+0x3938], R62 ;  /* 0x0039383e01007387 */ /* 0x000fe80000100a00 */
[----:B------:R1:W-:Y:S04]  /*b9010*/  STL.64 [R1+0x3930], R6 ;  /* 0x0039300601007387 */ /* 0x0003e80000100a00 */
[----:B------:R-:W-:Y:S04]  /*b9020*/  STL.64 [R1+0x3928], R60 ;  /* 0x0039283c01007387 */ /* 0x000fe80000100a00 */
[----:B------:R-:W-:Y:S04]  /*b9030*/  STL.64 [R1+0x3920], R58 ;  /* 0x0039203a01007387 */ /* 0x000fe80000100a00 */
[----:B------:R-:W-:Y:S04]  /*b9040*/  STL.64 [R1+0x3918], R56 ;  /* 0x0039183801007387 */ /* 0x000fe80000100a00 */
[----:B------:R-:W-:Y:S04]  /*b9050*/  STL.64 [R1+0x3910], R54 ;  /* 0x0039103601007387 */ /* 0x000fe80000100a00 */
[----:B------:R-:W-:Y:S01]  /*b9060*/  STL.64 [R1+0x3908], R52 ;  /* 0x0039083401007387 */ /* 0x000fe20000100a00 */
[----:B------:R-:W-:-:S03]  /*b9070*/  IMAD.MOV.U32 R239, RZ, RZ, R123 ;  /* 0x000000ffffef7224 */ /* 0x000fc600078e007b */
[----:B------:R-:W-:Y:S04]  /*b9080*/  STL.64 [R1+0x3900], R50 ;  /* 0x0039003201007387 */ /* 0x000fe80000100a00 */
[----:B------:R1:W-:Y:S01]  /*b9090*/  STL.64 [R1+0x38f8], R38 ;  /* 0x0038f82601007387 */ /* 0x0003e20000100a00 */
[----:B------:R-:W-:-:S03]  /*b90a0*/  IMAD.MOV.U32 R236, RZ, RZ, R126 ;  /* 0x000000ffffec7224 */ /* 0x000fc600078e007e */
[----:B------:R-:W-:Y:S01]  /*b90b0*/  STL.64 [R1+0x38f0], R48 ;  /* 0x0038f03001007387 */ /* 0x000fe20000100a00 */
[----:B------:R-:W-:-:S03]  /*b90c0*/  IMAD.MOV.U32 R237, RZ, RZ, R125 ;  /* 0x000000ffffed7224 */ /* 0x000fc600078e007d */
[----:B------:R-:W-:Y:S04]  /*b90d0*/  STL.64 [R1+0x38e8], R46 ;  /* 0x0038e82e01007387 */ /* 0x000fe80000100a00 */
[----:B------:R-:W-:Y:S04]  /*b90e0*/  STL.64 [R1+0x38e0], R44 ;  /* 0x0038e02c01007387 */ /* 0x000fe80000100a00 */
[----:B------:R2:W-:Y:S04]  /*b90f0*/  STL.64 [R1+0x38d8], R32 ;  /* 0x0038d82001007387 */ /* 0x0005e80000100a00 */
[----:B------:R2:W-:Y:S04]  /*b9100*/  STL.64 [R1+0x38d0], R36 ;  /* 0x0038d02401007387 */ /* 0x0005e80000100a00 */
[----:B-1----:R-:W4:Y:S04]  /*b9110*/  LDL.LU.64 R172, [R1+0x4590] ;  /* 0x0045900001ac7983 */ /* 0x002f280000300a00 */
[----:B------:R-:W-:Y:S04]  /*b9120*/  STL.64 [R1+0x38c8], R238 ;  /* 0x0038c8ee01007387 */ /* 0x000fe80000100a00 */
[----:B------:R-:W1:Y:S04]  /*b9130*/  S2R R34, SR_TID.X ;  /* 0x0000000000227919 */ /* 0x000e680000002100 */
[----:B--2---:R-:W2:Y:S04]  /*b9140*/  LDL.LU.64 R170, [R1+0x4588] ;  /* 0x0045880001aa7983 */ /* 0x004ea80000300a00 */
[----:B------:R1:W-:Y:S04]  /*b9150*/  LDGSTS.E [R4+0x4c800], [R154.64], P0 ;  /* 0x4c8000009a047fae */ /* 0x0003e80008121844 */
[----:B------:R-:W-:Y:S04]  /*b9160*/  STL.64 [R1+0x38c0], R236 ;  /* 0x0038c0ec01007387 */ /* 0x000fe80000100a00 */
[----:B------:R1:W-:Y:S04]  /*b9170*/  LDGSTS.E [R4+0x4d000], [R152.64], P0 ;  /* 0x4d00000098047fae */ /* 0x0003e80008121844 */
[----:B---3--:R-:W3:Y:S04]  /*b9180*/  LDL.LU.64 R168, [R1+0x4580] ;  /* 0x0045800001a87983 */ /* 0x008ee80000300a00 */
[----:B------:R1:W-:Y:S04]  /*b9190*/  LDGSTS.E [R4+0x4d800], [R150.64], P0 ;  /* 0x4d80000096047fae */ /* 0x0003e80008121844 */
[----:B------:R-:W2:Y:S04]  /*b91a0*/  LDL.LU.64 R166, [R1+0x4578] ;  /* 0x0045780001a67983 */ /* 0x000ea80000300a00 */
        /* <DEDUP_REMOVED lines=9> */
[----:B-1----:R-:W2:Y:S04]  /*b9240*/  LDL.LU.64 R154, [R1+0x4550] ;  /* 0x00455000019a7983 */ /* 0x002ea80000300a00 */
        /* <DEDUP_REMOVED lines=24> */
[----:B------:R1:W-:Y:S01]  /*b93d0*/  LDGSTS.E [R4+0x56800], [R40.64], P0 ;  /* 0x5680000028047fae */ /* 0x0003e20008121844 */
[----:B------:R-:W-:-:S03]  /*b93e0*/  LOP3.LUT R3, R34, 0x3f, RZ, 0xc0, !PT ;  /* 0x0000003f22037812 */ /* 0x000fc600078ec0ff */
[----:B------:R-:W2:Y:S04]  /*b93f0*/  LDL.LU.64 R128, [R1+0x44e8] ;  /* 0x0044e80001807983 */ /* 0x000ea80000300a00 */
[----:B------:R4:W-:Y:S01]  /*b9400*/  LDGSTS.E [R4+0x57000], [R64.64], P0 ;  /* 0x5700000040047fae */ /* 0x0009e20008121844 */
[----:B------:R-:W-:-:S03]  /*b9410*/  SHF.R.S32.HI R34, RZ, 0x6, R34 ;  /* 0x00000006ff227819 */ /* 0x000fc60000011422 */
[----:B-1----:R-:W2:Y:S04]  /*b9420*/  LDL.LU R40, [R1+0x43bc] ;  /* 0x0043bc0001287983 */ /* 0x002ea80000300800 */
[----:B------:R1:W-:Y:S04]  /*b9430*/  LDGSTS.E [R4+0x57800], [R42.64], P0 ;  /* 0x578000002a047fae */ /* 0x0003e80008121844 */
[----:B------:R4:W-:Y:S04]  /*b9440*/  LDGSTS.E [R4+0x58000], [R62.64], P0 ;  /* 0x580000003e047fae */ /* 0x0009e80008121844 */
[----:B------:R1:W-:Y:S04]  /*b9450*/  LDGSTS.E [R4+0x58800], [R6.64], P0 ;  /* 0x5880000006047fae */ /* 0x0003e80008121844 */
[----:B-1----:R-:W3:Y:S01]  /*b9460*/  LDL.LU R42, [R1+0x43b8] ;  /* 0x0043b800012a7983 */ /* 0x002ee20000300800 */
[----:B------:R-:W-:-:S03]  /*b9470*/  SGXT R34, R34, 0x1 ;  /* 0x000000012222781a */ /* 0x000fc60000000200 */
[----:B------:R4:W-:Y:S01]  /*b9480*/  LDGSTS.E [R4+0x59000], [R60.64], P0 ;  /* 0x590000003c047fae */ /* 0x0009e20008121844 */
[----:B------:R-:W-:-:S03]  /*b9490*/  IMAD.SHL.U32 R3, R3, 0x4, RZ ;  /* 0x0000000403037824 */ /* 0x000fc600078e00ff */
[----:B------:R-:W3:Y:S04]  /*b94a0*/  LDL.LU R6, [R1+0x43b0] ;  /* 0x0043b00001067983 */ /* 0x000ee80000300800 */
[----:B------:R4:W-:Y:S04]  /*b94b0*/  LDGSTS.E [R4+0x59800], [R58.64], P0 ;  /* 0x598000003a047fae */ /* 0x0009e80008121844 */
[----:B------:R4:W-:Y:S04]  /*b94c0*/  LDGSTS.E [R4+0x5a000], [R56.64], P0 ;  /* 0x5a00000038047fae */ /* 0x0009e80008121844 */
[----:B------:R-:W3:Y:S04]  /*b94d0*/  LDL.LU R41, [R1+0x43b4] ;  /* 0x0043b40001297983 */ /* 0x000ee80000300800 */
[----:B------:R4:W-:Y:S04]  /*b94e0*/  LDGSTS.E [R4+0x5a800], [R54.64], P0 ;  /* 0x5a80000036047fae */ /* 0x0009e80008121844 */
[----:B------:R4:W-:Y:S01]  /*b94f0*/  LDGSTS.E [R4+0x5b000], [R52.64], P0 ;  /* 0x5b00000034047fae */ /* 0x0009e20008121844 */
[----:B------:R-:W-:-:S03]  /*b9500*/  LOP3.LUT R3, R3, 0x110, R34, 0x78, !PT ;  /* 0x0000011003037812 */ /* 0x000fc600078e7822 */
[----:B------:R-:W3:Y:S04]  /*b9510*/  LDL.LU R7, [R1+0x43ac] ;  /* 0x0043ac0001077983 */ /* 0x000ee80000300800 */
[----:B------:R4:W-:Y:S04]  /*b9520*/  LDGSTS.E [R4+0x5b800], [R50.64], P0 ;  /* 0x5b80000032047fae */ /* 0x0009e80008121844 */
[----:B------:R1:W-:Y:S04]  /*b9530*/  LDGSTS.E [R4+0x5c000], [R38.64], P0 ;  /* 0x5c00000026047fae */ /* 0x0003e80008121844 */
[----:B------:R4:W-:Y:S04]  /*b9540*/  LDGSTS.E [R4+0x5c800], [R48.64], P0 ;  /* 0x5c80000030047fae */ /* 0x0009e80008121844 */
[----:B------:R4:W-:Y:S04]  /*b9550*/  LDGSTS.E [R4+0x5d000], [R46.64], P0 ;  /* 0x5d0000002e047fae */ /* 0x0009e80008121844 */
[----:B-1----:R-:W3:Y:S04]  /*b9560*/  LDL.LU R39, [R1+0x43a8] ;  /* 0x0043a80001277983 */ /* 0x002ee80000300800 */
[----:B------:R-:W3:Y:S04]  /*b9570*/  LDL.LU R34, [R1+0x43a0] ;  /* 0x0043a00001227983 */ /* 0x000ee80000300800 */
[----:B------:R-:W3:Y:S04]  /*b9580*/  LDL.LU R38, [R1+0x43a4] ;  /* 0x0043a40001267983 */ /* 0x000ee80000300800 */
[----:B------:R4:W-:Y:S04]  /*b9590*/  LDGSTS.E [R4+0x5d800], [R44.64], P0 ;  /* 0x5d8000002c047fae */ /* 0x0009e80008121844 */
[----:B------:R1:W-:Y:S04]  /*b95a0*/  LDGSTS.E [R4+0x5e000], [R32.64], P0 ;  /* 0x5e00000020047fae */ /* 0x0003e80008121844 */
[----:B------:R1:W-:Y:S01]  /*b95b0*/  LDGSTS.E [R4+0x5e800], [R36.64], P0 ;  /* 0x5e80000024047fae */ /* 0x0003e20008121844 */
[----:B------:R-:W-:Y:S01]  /*b95c0*/  IMAD.MOV.U32 R127, RZ, RZ, c[0x0][0x18c] ;  /* 0x00006300ff7f7624 */ /* 0x000fe200078e00ff */
[----:B------:R-:W-:-:S02]  /*b95d0*/  LOP3.LUT R3, R3, 0x20, RZ, 0x3c, !PT ;  /* 0x0000002003037812 */ /* 0x000fc400078e3cff */
[----:B------:R4:W-:Y:S04]  /*b95e0*/  LDGSTS.E [R4+0x5f000], [R238.64], P0 ;  /* 0x5f000000ee047fae */ /* 0x0009e80008121844 */
[----:B-1----:R-:W3:Y:S04]  /*b95f0*/  LDL.LU R32, [R1+0x439c] ;  /* 0x00439c0001207983 */ /* 0x002ee80000300800 */
[----:B------:R-:W3:Y:S04]  /*b9600*/  LDL.LU R36, [R1+0x4398] ;  /* 0x0043980001247983 */ /* 0x000ee80000300800 */
[----:B------:R-:W3:Y:S04]  /*b9610*/  LDL.LU R33, [R1+0x4390] ;  /* 0x0043900001217983 */ /* 0x000ee80000300800 */
[----:B------:R-:W3:Y:S01]  /*b9620*/  LDL.LU R37, [R1+0x4394] ;  /* 0x0043940001257983 */ /* 0x000ee20000300800 */
[----:B------:R-:W-:Y:S01]  /*b9630*/  IMAD.SHL.U32 R127, R127, 0x40, RZ ;  /* 0x000000407f7f7824 */ /* 0x000fe200078e00ff */
[----:B------:R-:W-:-:S02]  /*b9640*/  LEA R3, R159, R3, 0x11 ;  /* 0x000000039f037211 */ /* 0x000fc400078e88ff */
[----:B------:R4:W-:Y:S01]  /*b9650*/  LDGSTS.E [R4+0x5f800], [R236.64], P0 ;  /* 0x5f800000ec047fae */ /* 0x0009e20008121844 */
[----:B------:R-:W-:Y:S02]  /*b9660*/  IMAD.SHL.U32 R127, R127, 0x4, RZ ;  /* 0x000000047f7f7824 */ /* 0x000fe400078e00ff */
[----:B----4-:R-:W-:Y:S01]  /*b9670*/  IMAD.MOV.U32 R4, RZ, RZ, R5 ;  /* 0x000000ffff047224 */ /* 0x010fe200078e0005 */
[----:B------:R-:W-:-:S05]  /*b9680*/  MOV R5, R158 ;  /* 0x0000009e00057202 */ /* 0x000fca0000000f00 */
[----:B------:R1:W-:Y:S02]  /*b9690*/  LDGSTS.E [R3+0x40200], [R4.64], P0 ;  /* 0x4020000004037fae */ /* 0x0003e40008121844 */
[----:B-1----:R-:W-:Y:S01]  /*b96a0*/  IMAD.MOV.U32 R4, RZ, RZ, R35 ;  /* 0x000000ffff047224 */ /* 0x002fe200078e0023 */
[----:B--2---:R-:W-:-:S05]  /*b96b0*/  IADD3 R40, P1, R40, R127, RZ ;  /* 0x0000007f28287210 */ /* 0x004fca0007f3e0ff */
[----:B------:R-:W-:Y:S01]  /*b96c0*/  STL [R1+0x43bc], R40 ;  /* 0x0043bc2801007387 */ /* 0x000fe20000100800 */
[----:B---3--:R-:W-:-:S05]  /*b96d0*/  IMAD.X R42, R42, 0x1, R2, P2 ;  /* 0x000000012a2a7824 */ /* 0x008fca00010e0602 */
[----:B------:R1:W-:Y:S01]  /*b96e0*/  STL [R1+0x43b8], R42 ;  /* 0x0043b82a01007387 */ /* 0x0003e20000100800 */
[----:B------:R-:W-:-:S03]  /*b96f0*/  IADD3 R6, P2, R6, R127, RZ ;  /* 0x0000007f06067210 */ /* 0x000fc60007f5e0ff */
[----:B------:R-:W2:Y:S01]  /*b9700*/  LDL.LU R46, [R1+0x438c] ;  /* 0x00438c00012e7983 */ /* 0x000ea20000300800 */
[----:B------:R-:W-:-:S03]  /*b9710*/  IMAD.MOV.U32 R5, RZ, RZ, R42 ;  /* 0x000000ffff057224 */ /* 0x000fc600078e002a */
[----:B------:R-:W3:Y:S01]  /*b9720*/  LDL.LU R35, [R1+0x4388] ;  /* 0x0043880001237983 */ /* 0x000ee20000300800 */
[----:B------:R-:W-:-:S03]  /*b9730*/  IMAD.X R41, R41, 0x1, R2, P1 ;  /* 0x0000000129297824 */ /* 0x000fc600008e0602 */
[----:B------:R4:W-:Y:S04]  /*b9740*/  STL [R1+0x43b0], R6 ;  /* 0x0043b00601007387 */ /* 0x0009e80000100800 */
[----:B------:R1:W-:Y:S04]  /*b9750*/  STL [R1+0x43b4], R41 ;  /* 0x0043b42901007387 */ /* 0x0003e80000100800 */
[----:B------:R-:W3:Y:S01]  /*b9760*/  LDL.LU R44, [R1+0x4380] ;  /* 0x00438000012c7983 */ /* 0x000ee20000300800 */
[----:B------:R-:W-:-:S03]  /*b9770*/  IADD3 R7, P1, R7, R127, RZ ;  /* 0x0000007f07077210 */ /* 0x000fc60007f3e0ff */
[----:B------:R-:W3:Y:S04]  /*b9780*/  LDL.LU R47, [R1+0x4384] ;  /* 0x00438400012f7983 */ /* 0x000ee80000300800 */
[----:B------:R1:W-:Y:S04]  /*b9790*/  STL [R1+0x43ac], R7 ;  /* 0x0043ac0701007387 */ /* 0x0003e80000100800 */
[----:B------:R1:W-:Y:S01]  /*b97a0*/  LDGSTS.E [R3+0x40a00], [R4.64], P0 ;  /* 0x40a0000004037fae */ /* 0x0003e20008121844 */
[----:B------:R-:W-:Y:S01]  /*b97b0*/  IMAD.X R39, R39, 0x1, R2, P2 ;  /* 0x0000000127277824 */ /* 0x000fe200010e0602 */
[----:B------:R-:W-:-:S04]  /*b97c0*/  IADD3 R34, P2, R34, R127, RZ ;  /* 0x0000007f22227210 */ /* 0x000fc80007f5e0ff */
[----:B------:R-:W-:Y:S01]  /*b97d0*/  STL [R1+0x43a8], R39 ;  /* 0x0043a82701007387 */ /* 0x000fe20000100800 */
[----:B------:R-:W-:Y:S01]  /*b97e0*/  IMAD.X R38, R38, 0x1, R2, P1 ;  /* 0x0000000126267824 */ /* 0x000fe200008e0602 */
[----:B-1----:R-:W-:Y:S01]  /*b97f0*/  MOV R5, R41 ;  /* 0x0000002900057202 */ /* 0x002fe20000000f00 */
[----:B------:R-:W-:Y:S01]  /*b9800*/  IMAD.MOV.U32 R4, RZ, RZ, R40 ;  /* 0x000000ffff047224 */ /* 0x000fe200078e0028 */
[----:B------:R-:W3:Y:S04]  /*b9810*/  LDL.LU R45, [R1+0x4378] ;  /* 0x00437800012d7983 */ /* 0x000ee80000300800 */
[----:B------:R-:W-:Y:S04]  /*b9820*/  STL [R1+0x43a0], R34 ;  /* 0x0043a02201007387 */ /* 0x000fe80000100800 */
[----:B------:R1:W-:Y:S04]  /*b9830*/  STL [R1+0x43a4], R38 ;  /* 0x0043a42601007387 */ /* 0x0003e80000100800 */
[----:B------:R-:W3:Y:S04]  /*b9840*/  LDL.LU R42, [R1+0x437c] ;  /* 0x00437c00012a7983 */ /* 0x000ee80000300800 */
[----:B------:R1:W-:Y:S01]  /*b9850*/  LDGSTS.E [R3+0x41200], [R4.64], P0 ;  /* 0x4120000004037fae */ /* 0x0003e20008121844 */
[----:B------:R-:W-:Y:S01]  /*b9860*/  IADD3 R32, P1, R32, R127, RZ ;  /* 0x0000007f20207210 */ /* 0x000fe20007f3e0ff */
[----:B------:R-:W-:-:S02]  /*b9870*/  IMAD.X R36, R36, 0x1, R2, P2 ;  /* 0x0000000124247824 */ /* 0x000fc400010e0602 */
[----:B-1----:R-:W-:Y:S02]  /*b9880*/  IMAD.MOV.U32 R4, RZ, RZ, R6 ;  /* 0x000000ffff047224 */ /* 0x002fe400078e0006 */
[----:B------:R-:W-:Y:S01]  /*b9890*/  IMAD.MOV.U32 R5, RZ, RZ, R39 ;  /* 0x000000ffff057224 */ /* 0x000fe200078e0027 */
[----:B----4-:R-:W4:Y:S04]  /*b98a0*/  LDL.LU R6, [R1+0x4370] ;  /* 0x0043700001067983 */ /* 0x010f280000300800 */
[----:B------:R-:W4:Y:S01]  /*b98b0*/  LDL.LU R43, [R1+0x4374] ;  /* 0x00437400012b7983 */ /* 0x000f220000300800 */
[----:B------:R-:W-:-:S03]  /*b98c0*/  IADD3 R33, P2, R33, R127, RZ ;  /* 0x0000007f21217210 */ /* 0x000fc60007f5e0ff */
[----:B------:R-:W-:Y:S01]  /*b98d0*/  STL [R1+0x439c], R32 ;  /* 0x00439c2001007387 */ /* 0x000fe20000100800 */
[----:B------:R-:W-:-:S03]  /*b98e0*/  IMAD.X R37, R37, 0x1, R2, P1 ;  /* 0x0000000125257824 */ /* 0x000fc600008e0602 */
[----:B------:R1:W-:Y:S04]  /*b98f0*/  LDGSTS.E [R3+0x41a00], [R4.64], P0 ;  /* 0x41a0000004037fae */ /* 0x0003e80008121844 */
[----:B------:R1:W-:Y:S04]  /*b9900*/  STL [R1+0x4398], R36 ;  /* 0x0043982401007387 */ /* 0x0003e80000100800 */
[----:B------:R-:W4:Y:S01]  /*b9910*/  LDL.LU R41, [R1+0x4368] ;  /* 0x0043680001297983 */ /* 0x000f220000300800 */
[----:B-1----:R-:W-:Y:S01]  /*b9920*/  IMAD.MOV.U32 R4, RZ, RZ, R7 ;  /* 0x000000ffff047224 */ /* 0x002fe200078e0007 */
[----:B------:R-:W-:-:S02]  /*b9930*/  MOV R5, R38 ;  /* 0x0000002600057202 */ /* 0x000fc40000000f00 */
[----:B------:R-:W4:Y:S04]  /*b9940*/  LDL.LU R7, [R1+0x436c] ;  /* 0x00436c0001077983 */ /* 0x000f280000300800 */
[----:B------:R-:W4:Y:S04]  /*b9950*/  LDL.LU R38, [R1+0x4360] ;  /* 0x0043600001267983 */ /* 0x000f280000300800 */
[----:B------:R-:W4:Y:S04]  /*b9960*/  LDL.LU R40, [R1+0x4364] ;  /* 0x0043640001287983 */ /* 0x000f280000300800 */
[----:B------:R1:W-:Y:S04]  /*b9970*/  LDGSTS.E [R3+0x42200], [R4.64], P0 ;  /* 0x4220000004037fae */ /* 0x0003e80008121844 */
[----:B------:R-:W-:Y:S04]  /*b9980*/  STL [R1+0x4390], R33 ;  /* 0x0043902101007387 */ /* 0x000fe80000100800 */
[----:B------:R2:W-:Y:S01]  /*b9990*/  STL [R1+0x4394], R37 ;  /* 0x0043942501007387 */ /* 0x0005e20000100800 */
[----:B-1----:R-:W-:-:S03]  /*b99a0*/  IMAD.MOV.U32 R5, RZ, RZ, R36 ;  /* 0x000000ffff057224 */ /* 0x002fc600078e0024 */
[----:B------:R-:W4:Y:S01]  /*b99b0*/  LDL.LU R36, [R1+0x435c] ;  /* 0x00435c0001247983 */ /* 0x000f220000300800 */
[----:B------:R-:W-:-:S03]  /*b99c0*/  IMAD.MOV.U32 R4, RZ, RZ, R34 ;  /* 0x000000ffff047224 */ /* 0x000fc600078e0022 */
[----:B------:R-:W4:Y:S04]  /*b99d0*/  LDL.LU R34, [R1+0x4350] ;  /* 0x0043500001227983 */ /* 0x000f280000300800 */
[----:B------:R1:W-:Y:S04]  /*b99e0*/  LDGSTS.E [R3+0x42a00], [R4.64], P0 ;  /* 0x42a0000004037fae */ /* 0x0003e80008121844 */
[----:B------:R-:W4:Y:S01]  /*b99f0*/  LDL.LU R39, [R1+0x4358] ;  /* 0x0043580001277983 */ /* 0x000f220000300800 */
[----:B-1----:R-:W-:Y:S01]  /*b9a00*/  IMAD.MOV.U32 R4, RZ, RZ, R32 ;  /* 0x000000ffff047224 */ /* 0x002fe200078e0020 */
[----:B------:R-:W-:-:S05]  /*b9a10*/  MOV R5, R37 ;  /* 0x0000002500057202 */ /* 0x000fca0000000f00 */
[----:B------:R1:W-:Y:S02]  /*b9a20*/  LDGSTS.E [R3+0x43200], [R4.64], P0 ;  /* 0x4320000004037fae */ /* 0x0003e40008121844 */
[----:B-1----:R-:W-:Y:S01]  /*b9a30*/  IMAD.MOV.U32 R4, RZ, RZ, R33 ;  /* 0x000000ffff047224 */ /* 0x002fe200078e0021 */
[----:B--2---:R-:W-:Y:S01]  /*b9a40*/  IADD3 R46, P1, R46, R127, RZ ;  /* 0x0000007f2e2e7210 */ /* 0x004fe20007f3e0ff */
[----:B---3--:R-:W-:-:S04]  /*b9a50*/  IMAD.X R35, R35, 0x1, R2, P2 ;  /* 0x0000000123237824 */ /* 0x008fc800010e0602 */
[----:B------:R-:W-:-:S05]  /*b9a60*/  IMAD.MOV.U32 R5, RZ, RZ, R35 ;  /* 0x000000ffff057224 */ /* 0x000fca00078e0023 */
[----:B------:R1:W-:Y:S01]  /*b9a70*/  LDGSTS.E [R3+0x43a00], [R4.64], P0 ;  /* 0x43a0000004037fae */ /* 0x0003e20008121844 */
[----:B------:R-:W-:Y:S01]  /*b9a80*/  IADD3 R44, P2, R44, R127, RZ ;  /* 0x0000007f2c2c7210 */ /* 0x000fe20007f5e0ff */
[----:B------:R-:W-:Y:S02]  /*b9a90*/  IMAD.X R47, R47, 0x1, R2, P1 ;  /* 0x000000012f2f7824 */ /* 0x000fe400008e0602 */
[----:B-1----:R-:W-:-:S03]  /*b9aa0*/  IMAD.MOV.U32 R4, RZ, RZ, R46 ;  /* 0x000000ffff047224 */ /* 0x002fc600078e002e */
[----:B------:R-:W-:Y:S01]  /*b9ab0*/  MOV R5, R47 ;  /* 0x0000002f00057202 */ /* 0x000fe20000000f00 */
[----:B------:R-:W-:Y:S04]  /*b9ac0*/  STL [R1+0x438c], R46 ;  /* 0x00438c2e01007387 */ /* 0x000fe80000100800 */
[----:B------:R1:W-:Y:S04]  /*b9ad0*/  LDGSTS.E [R3+0x44200], [R4.64], P0 ;  /* 0x4420000004037fae */ /* 0x0003e80008121844 */
[----:B------:R2:W-:Y:S04]  /*b9ae0*/  STL [R1+0x4388], R35 ;  /* 0x0043882301007387 */ /* 0x0005e80000100800 */
[----:B------:R-:W3:Y:S01]  /*b9af0*/  LDL.LU R32, [R1+0x434c] ;  /* 0x00434c0001207983 */ /* 0x000ee20000300800 */
[----:B-1----:R-:W-:-:S03]  /*b9b00*/  IMAD.MOV.U32 R4, RZ, RZ, R44 ;  /* 0x000000ffff047224 */ /* 0x002fc600078e002c */
[----:B------:R-:W3:Y:S01]  /*b9b10*/  LDL.LU R37, [R1+0x4354] ;  /* 0x0043540001257983 */ /* 0x000ee20000300800 */
[----:B------:R-:W-:-:S04]  /*b9b20*/  IMAD.X R45, R45, 0x1, R2, P2 ;  /* 0x000000012d2d7824 */ /* 0x000fc800010e0602 */
[----:B------:R-:W-:Y:S01]  /*b9b30*/  IMAD.MOV.U32 R5, RZ, RZ, R45 ;  /* 0x000000ffff057224 */ /* 0x000fe200078e002d */
[-C--:B------:R-:W-:Y:S01]  /*b9b40*/  IADD3 R42, P1, R42, R127.reuse, RZ ;  /* 0x0000007f2a2a7210 */ /* 0x080fe20007f3e0ff */
[----:B------:R-:W-:Y:S04]  /*b9b50*/  STL [R1+0x4380], R44 ;  /* 0x0043802c01007387 */ /* 0x000fe80000100800 */
[----:B------:R-:W-:Y:S04]  /*b9b60*/  STL [R1+0x4384], R47 ;  /* 0x0043842f01007387 */ /* 0x000fe80000100800 */
[----:B------:R1:W-:Y:S04]  /*b9b70*/  LDGSTS.E [R3+0x44a00], [R4.64], P0 ;  /* 0x44a0000004037fae */ /* 0x0003e80008121844 */
[----:B--2---:R-:W2:Y:S04]  /*b9b80*/  LDL.LU R35, [R1+0x4348] ;  /* 0x0043480001237983 */ /* 0x004ea80000300800 */
[----:B------:R-:W2:Y:S01]  /*b9b90*/  LDL.LU R33, [R1+0x4344] ;  /* 0x0043440001217983 */ /* 0x000ea20000300800 */
[----:B----4-:R-:W-:Y:S01]  /*b9ba0*/  IADD3 R6, P2, R6, R127, RZ ;  /* 0x0000007f06067210 */ /* 0x010fe20007f5e0ff */
[----:B------:R-:W-:-:S02]  /*b9bb0*/  IMAD.X R43, R43, 0x1, R2, P1 ;  /* 0x000000012b2b7824 */ /* 0x000fc400008e0602 */
[----:B-1----:R-:W-:Y:S01]  /*b9bc0*/  IMAD.MOV.U32 R4, RZ, RZ, R42 ;  /* 0x000000ffff047224 */ /* 0x002fe200078e002a */
[----:B------:R-:W-:Y:S02]  /*b9bd0*/  STL [R1+0x437c], R42 ;  /* 0x00437c2a01007387 */ /* 0x000fe40000100800 */
[----:B------:R-:W-:Y:S02]  /*b9be0*/  MOV R5, R43 ;  /* 0x0000002b00057202 */ /* 0x000fe40000000f00 */
[----:B------:R-:W-:Y:S04]  /*b9bf0*/  STL [R1+0x4378], R45 ;  /* 0x0043782d01007387 */ /* 0x000fe80000100800 */
[----:B------:R1:W-:Y:S01]  /*b9c00*/  STL [R1+0x4370], R6 ;  /* 0x0043700601007387 */ /* 0x0003e20000100800 */
[----:B------:R-:W-:-:S03]  /*b9c10*/  IMAD.X R41, R41, 0x1, R2, P2 ;  /* 0x0000000129297824 */ /* 0x000fc600010e0602 */
[----:B------:R-:W-:Y:S04]  /*b9c20*/  STL [R1+0x4374], R43 ;  /* 0x0043742b01007387 */ /* 0x000fe80000100800 */
[----:B------:R4:W-:Y:S01]  /*b9c30*/  LDGSTS.E [R3+0x45200], [R4.64], P0 ;  /* 0x4520000004037fae */ /* 0x0009e20008121844 */
[-C--:B------:R-:W-:Y:S02]  /*b9c40*/  IADD3 R7, P1, R7, R127.reuse, RZ ;  /* 0x0000007f07077210 */ /* 0x080fe40007f3e0ff */
[----:B------:R-:W-:-:S03]  /*b9c50*/  IADD3 R38, P2, R38, R127, RZ ;  /* 0x0000007f26267210 */ /* 0x000fc60007f5e0ff */
[----:B------:R-:W-:Y:S01]  /*b9c60*/  STL [R1+0x436c], R7 ;  /* 0x00436c0701007387 */ /* 0x000fe20000100800 */
[----:B------:R-:W-:-:S03]  /*b9c70*/  IMAD.X R40, R40, 0x1, R2, P1 ;  /* 0x0000000128287824 */ /* 0x000fc600008e0602 */
[----:B------:R4:W-:Y:S02]  /*b9c80*/  STL [R1+0x4368], R41 ;  /* 0x0043682901007387 */ /* 0x0009e40000100800 */
[----:B----4-:R-:W-:Y:S02]  /*b9c90*/  IMAD.MOV.U32 R4, RZ, RZ, R6 ;  /* 0x000000ffff047224 */ /* 0x010fe400078e0006 */
[----:B------:R-:W-:Y:S01]  /*b9ca0*/  IMAD.MOV.U32 R5, RZ, RZ, R41 ;  /* 0x000000ffff057224 */ /* 0x000fe200078e0029 */
[----:B-1----:R-:W4:Y:S04]  /*b9cb0*/  LDL.LU R6, [R1+0x4340] ;  /* 0x0043400001067983 */ /* 0x002f280000300800 */
[----:B------:R1:W-:Y:S04]  /*b9cc0*/  STL [R1+0x4360], R38 ;  /* 0x0043602601007387 */ /* 0x0003e80000100800 */
[----:B------:R-:W-:Y:S01]  /*b9cd0*/  STL [R1+0x4364], R40 ;  /* 0x0043642801007387 */ /* 0x000fe20000100800 */
[----:B------:R-:W-:-:S03]  /*b9ce0*/  IADD3 R36, P1, R36, R127, RZ ;  /* 0x0000007f24247210 */ /* 0x000fc60007f3e0ff */
[----:B------:R-:W4:Y:S04]  /*b9cf0*/  LDL.LU R41, [R1+0x433c] ;  /* 0x00433c0001297983 */ /* 0x000f280000300800 */
[----:B------:R1:W-:Y:S04]  /*b9d00*/  LDGSTS.E [R3+0x45a00], [R4.64], P0 ;  /* 0x45a0000004037fae */ /* 0x0003e80008121844 */
[----:B------:R-:W-:Y:S01]  /*b9d10*/  STL [R1+0x435c], R36 ;  /* 0x00435c2401007387 */ /* 0x000fe20000100800 */
[----:B-1----:R-:W-:-:S03]  /*b9d20*/  IMAD.MOV.U32 R4, RZ, RZ, R7 ;  /* 0x000000ffff047224 */ /* 0x002fc600078e0007 */
[----:B------:R-:W4:Y:S01]  /*b9d30*/  LDL.LU R7, [R1+0x4338] ;  /* 0x0043380001077983 */ /* 0x000f220000300800 */
[----:B------:R-:W-:Y:S01]  /*b9d40*/  IADD3 R34, P3, R34, R127, RZ ;  /* 0x0000007f22227210 */ /* 0x000fe20007f7e0ff */
[----:B------:R-:W-:Y:S01]  /*b9d50*/  IMAD.X R39, R39, 0x1, R2, P2 ;  /* 0x0000000127277824 */ /* 0x000fe200010e0602 */
[----:B------:R-:W-:Y:S02]  /*b9d60*/  LOP3.LUT R129, R129, R128, RZ, 0x3c, !PT ;  /* 0x0000008081817212 */ /* 0x000fe400078e3cff */
[----:B------:R-:W-:Y:S02]  /*b9d70*/  MOV R5, R40 ;  /* 0x0000002800057202 */ /* 0x000fe40000000f00 */
[----:B------:R1:W-:Y:S01]  /*b9d80*/  STL [R1+0x4358], R39 ;  /* 0x0043582701007387 */ /* 0x0003e20000100800 */
[----:B------:R-:W-:-:S03]  /*b9d90*/  LOP3.LUT R128, R129, R128, RZ, 0x3c, !PT ;  /* 0x0000008081807212 */ /* 0x000fc600078e3cff */
[----:B------:R-:W-:Y:S01]  /*b9da0*/  STL [R1+0x4350], R34 ;  /* 0x0043502201007387 */ /* 0x000fe20000100800 */
[----:B------:R-:W-:Y:S01]  /*b9db0*/  LOP3.LUT R129, R129, R128, RZ, 0x3c, !PT ;  /* 0x0000008081817212 */ /* 0x000fe200078e3cff */
[----:B------:R-:W-:Y:S02]  /*b9dc0*/  IMAD.MOV.U32 R124, RZ, RZ, R131 ;  /* 0x000000ffff7c7224 */ /* 0x000fe400078e0083 */
[----:B------:R1:W-:Y:S01]  /*b9dd0*/  LDGSTS.E [R3+0x46200], [R4.64], P0 ;  /* 0x4620000004037fae */ /* 0x0003e20008121844 */
[----:B------:R-:W-:Y:S01]  /*b9de0*/  IMAD.MOV.U32 R125, RZ, RZ, R130 ;  /* 0x000000ffff7d7224 */ /* 0x000fe200078e0082 */
[----:B------:R-:W-:Y:S01]  /*b9df0*/  MOV R121, R134 ;  /* 0x0000008600797202 */ /* 0x000fe20000000f00 */
[----:B------:R-:W-:Y:S02]  /*b9e00*/  IMAD.MOV.U32 R122, RZ, RZ, R133 ;  /* 0x000000ffff7a7224 */ /* 0x000fe400078e0085 */
[----:B------:R-:W-:Y:S02]  /*b9e10*/  IMAD.MOV.U32 R123, RZ, RZ, R132 ;  /* 0x000000ffff7b7224 */ /* 0x000fe400078e0084 */
[----:B------:R-:W-:-:S02]  /*b9e20*/  IMAD.MOV.U32 R120, RZ, RZ, R135 ;  /* 0x000000ffff787224 */ /* 0x000fc400078e0087 */
[----:B------:R-:W-:Y:S02]  /*b9e30*/  IMAD.MOV.U32 R118, RZ, RZ, R137 ;  /* 0x000000ffff767224 */ /* 0x000fe400078e0089 */
[----:B-1----:R-:W-:Y:S02]  /*b9e40*/  IMAD.MOV.U32 R4, RZ, RZ, R38 ;  /* 0x000000ffff047224 */ /* 0x002fe400078e0026 */
        /* <DEDUP_REMOVED lines=11> */
[----:B------:R-:W-:Y:S01]  /*b9f00*/  IMAD.MOV.U32 R111, RZ, RZ, R144 ;  /* 0x000000ffff6f7224 */ /* 0x000fe200078e0090 */
[----:B-1----:R-:W-:Y:S01]  /*b9f10*/  MOV R4, R36 ;  /* 0x0000002400047202 */ /* 0x002fe20000000f00 */
        /* <DEDUP_REMOVED lines=18> */
[----:B------:R-:W-:Y:S02]  /*ba040*/  IMAD.MOV.U32 R90, RZ, RZ, R167 ;  /* 0x000000ffff5a7224 */ /* 0x000fe400078e00a7 */
[----:B------:R-:W-:Y:S02]  /*ba050*/  IMAD.MOV.U32 R88, RZ, RZ, R169 ;  /* 0x000000ffff587224 */ /* 0x000fe400078e00a9 */
[----:B------:R-:W-:Y:S01]  /*ba060*/  IMAD.MOV.U32 R89, RZ, RZ, R168 ;  /* 0x000000ffff597224 */ /* 0x000fe200078e00a8 */
[----:B------:R-:W-:Y:S01]  /*ba070*/  MOV R85, R172 ;  /* 0x000000ac00557202 */ /* 0x000fe20000000f00 */
        /* <DEDUP_REMOVED lines=20> */
[----:B------:R-:W-:Y:S01]  /*ba1c0*/  IMAD.MOV.U32 R69, RZ, RZ, R192 ;  /* 0x000000ffff457224 */ /* 0x000fe200078e00c0 */
[----:B------:R-:W-:Y:S01]  /*ba1d0*/  MOV R67, R196 ;  /* 0x000000c400437202 */ /* 0x000fe20000000f00 */
[----:B------:R-:W-:Y:S02]  /*ba1e0*/  IMAD.MOV.U32 R66, RZ, RZ, R197 ;  /* 0x000000ffff427224 */ /* 0x000fe400078e00c5 */
[----:B------:R-:W-:-:S02]  /*ba1f0*/  IMAD.MOV.U32 R64, RZ, RZ, R199 ;  /* 0x000000ffff407224 */ /* 0x000fc400078e00c7 */
        /* <DEDUP_REMOVED lines=10> */
[----:B---3--:R-:W-:Y:S01]  /*ba2a0*/  IADD3 R32, P2, R32, R127, RZ ;  /* 0x0000007f20207210 */ /* 0x008fe20007f5e0ff */
[----:B------:R-:W-:-:S04]  /*ba2b0*/  IMAD.X R37, R37, 0x1, R2, P1 ;  /* 0x0000000125257824 */ /* 0x000fc800008e0602 */
[----:B------:R1:W-:Y:S04]  /*ba2c0*/  STL [R1+0x434c], R32 ;  /* 0x00434c2001007387 */ /* 0x0003e80000100800 */
[----:B------:R-:W-:Y:S01]  /*ba2d0*/  STL [R1+0x4354], R37 ;  /* 0x0043542501007387 */ /* 0x000fe20000100800 */
[----:B------:R-:W-:-:S05]  /*ba2e0*/  IMAD.MOV.U32 R5, RZ, RZ, R37 ;  /* 0x000000ffff057224 */ /* 0x000fca00078e0025 */
[----:B------:R3:W-:Y:S01]  /*ba2f0*/  LDGSTS.E [R3+0x47200], [R4.64], P0 ;  /* 0x4720000004037fae */ /* 0x0007e20008121844 */
[--C-:B--2---:R-:W-:Y:S02]  /*ba300*/  IMAD.X R35, R35, 0x1, R2.reuse, P3 ;  /* 0x0000000123237824 */ /* 0x104fe400018e0602 */
[----:B------:R-:W-:-:S03]  /*ba310*/  IMAD.X R33, R33, 0x1, R2, P2 ;  /* 0x0000000121217824 */ /* 0x000fc600010e0602 */
[----:B------:R-:W-:Y:S04]  /*ba320*/  STL [R1+0x4348], R35 ;  /* 0x0043482301007387 */ /* 0x000fe80000100800 */
[----:B------:R2:W-:Y:S01]  /*ba330*/  STL [R1+0x4344], R33 ;  /* 0x0043442101007387 */ /* 0x0005e20000100800 */
[----:B---3--:R-:W-:Y:S02]  /*ba340*/  IMAD.MOV.U32 R4, RZ, RZ, R34 ;  /* 0x000000ffff047224 */ /* 0x008fe400078e0022 */
[----:B------:R-:W-:-:S05]  /*ba350*/  IMAD.MOV.U32 R5, RZ, RZ, R35 ;  /* 0x000000ffff057224 */ /* 0x000fca00078e0023 */
[----:B------:R3:W-:Y:S01]  /*ba360*/  LDGSTS.E [R3+0x47a00], [R4.64], P0 ;  /* 0x47a0000004037fae */ /* 0x0007e20008121844 */
[----:B----4-:R-:W-:-:S05]  /*ba370*/  IADD3 R6, P1, R6, R127, RZ ;  /* 0x0000007f06067210 */ /* 0x010fca0007f3e0ff */
[----:B------:R-:W-:Y:S01]  /*ba380*/  STL [R1+0x4340], R6 ;  /* 0x0043400601007387 */ /* 0x000fe20000100800 */
[----:B------:R-:W-:-:S05]  /*ba390*/  IADD3 R41, P2, R41, R127, RZ ;  /* 0x0000007f29297210 */ /* 0x000fca0007f5e0ff */
[----:B------:R-:W-:Y:S01]  /*ba3a0*/  STL [R1+0x433c], R41 ;  /* 0x00433c2901007387 */ /* 0x000fe20000100800 */
[----:B------:R-:W-:-:S05]  /*ba3b0*/  IADD3.X R7, R7, R2, RZ, P1, !PT ;  /* 0x0000000207077210 */ /* 0x000fca0000ffe4ff */
[----:B------:R-:W-:Y:S04]  /*ba3c0*/  STL [R1+0x4338], R7 ;  /* 0x0043380701007387 */ /* 0x000fe80000100800 */
        /* <DEDUP_REMOVED lines=11> */
[----:B---3--:R-:W-:-:S03]  /*ba480*/  IMAD.MOV.U32 R4, RZ, RZ, R32 ;  /* 0x000000ffff047224 */ /* 0x008fc600078e0020 */
        /* <DEDUP_REMOVED lines=8> */
[----:B------:R-:W-:Y:S04]  /*ba510*/  STL.64 [R1+0x3828], R90 ;  /* 0x0038285a01007387 */ /* 0x000fe80000100a00 */
[----:B------:R3:W-:Y:S04]  /*ba520*/  LDGSTS.E [R3+0x48200], [R4.64], P0 ;  /* 0x4820000004037fae */ /* 0x0007e80008121844 */
[----:B------:R-:W-:Y:S04]  /*ba530*/  STL.64 [R1+0x3820], R88 ;  /* 0x0038205801007387 */ /* 0x000fe80000100a00 */
[----:B------:R-:W-:Y:S04]  /*ba540*/  STL.64 [R1+0x3818], R86 ;  /* 0x0038185601007387 */ /* 0x000fe80000100a00 */
[----:B------:R4:W-:Y:S01]  /*ba550*/  LDGSTS.E [R3+0x48a00], [R128.64], P0 ;  /* 0x48a0000080037fae */ /* 0x0009e20008121844 */
[----:B-1----:R-:W-:-:S03]  /*ba560*/  IMAD.MOV.U32 R32, RZ, RZ, R189 ;  /* 0x000000ffff207224 */ /* 0x002fc600078e00bd */
[----:B------:R-:W-:Y:S01]  /*ba570*/  STL.64 [R1+0x3810], R84 ;  /* 0x0038105401007387 */ /* 0x000fe20000100a00 */
[----:B--2---:R-:W-:-:S03]  /*ba580*/  IMAD.MOV.U32 R33, RZ, RZ, R188 ;  /* 0x000000ffff217224 */ /* 0x004fc600078e00bc */
[----:B------:R4:W-:Y:S04]  /*ba590*/  LDGSTS.E [R3+0x49200], [R124.64], P0 ;  /* 0x492000007c037fae */ /* 0x0009e80008121844 */
[----:B------:R-:W-:Y:S04]  /*ba5a0*/  STL.64 [R1+0x3808], R82 ;  /* 0x0038085201007387 */ /* 0x000fe80000100a00 */
[----:B------:R4:W-:Y:S04]  /*ba5b0*/  LDGSTS.E [R3+0x49a00], [R122.64], P0 ;  /* 0x49a000007a037fae */ /* 0x0009e80008121844 */
[----:B------:R-:W-:Y:S04]  /*ba5c0*/  STL.64 [R1+0x3800], R80 ;  /* 0x0038005001007387 */ /* 0x000fe80000100a00 */
[----:B------:R4:W-:Y:S01]  /*ba5d0*/  LDGSTS.E [R3+0x4a200], [R120.64], P0 ;  /* 0x4a20000078037fae */ /* 0x0009e20008121844 */
[----:B------:R-:W-:-:S03]  /*ba5e0*/  IMAD.MOV.U32 R34, RZ, RZ, R195 ;  /* 0x000000ffff227224 */ /* 0x000fc600078e00c3 */
[----:B------:R-:W-:Y:S01]  /*ba5f0*/  STL.64 [R1+0x37f8], R78 ;  /* 0x0037f84e01007387 */ /* 0x000fe20000100a00 */
[----:B------:R-:W-:-:S03]  /*ba600*/  IMAD.MOV.U32 R35, RZ, RZ, R194 ;  /* 0x000000ffff237224 */ /* 0x000fc600078e00c2 */
[----:B------:R4:W-:Y:S04]  /*ba610*/  LDGSTS.E [R3+0x4aa00], [R118.64], P0 ;  /* 0x4aa0000076037fae */ /* 0x0009e80008121844 */
[----:B------:R-:W-:Y:S04]  /*ba620*/  STL.64 [R1+0x37f0], R76 ;  /* 0x0037f04c01007387 */ /* 0x000fe80000100a00 */
[----:B------:R4:W-:Y:S04]  /*ba630*/  LDGSTS.E [R3+0x4b200], [R116.64], P0 ;  /* 0x4b20000074037fae */ /* 0x0009e80008121844 */
[----:B------:R-:W-:Y:S04]  /*ba640*/  STL.64 [R1+0x37e8], R74 ;  /* 0x0037e84a01007387 */ /* 0x000fe80000100a00 */
[----:B------:R4:W-:Y:S04]  /*ba650*/  LDGSTS.E [R3+0x4ba00], [R114.64], P0 ;  /* 0x4ba0000072037fae */ /* 0x0009e80008121844 */
[----:B------:R1:W-:Y:S04]  /*ba660*/  STL.64 [R1+0x37e0], R42 ;  /* 0x0037e02a01007387 */ /* 0x0003e80000100a00 */
[----:B------:R4:W-:Y:S04]  /*ba670*/  LDGSTS.E [R3+0x4c200], [R112.64], P0 ;  /* 0x4c20000070037fae */ /* 0x0009e80008121844 */
[----:B------:R-:W-:Y:S04]  /*ba680*/  STL.64 [R1+0x37d8], R72 ;  /* 0x0037d84801007387 */ /* 0x000fe80000100a00 */
[----:B------:R4:W-:Y:S01]  /*ba690*/  LDGSTS.E [R3+0x4ca00], [R110.64], P0 ;  /* 0x4ca000006e037fae */ /* 0x0009e20008121844 */
[----:B------:R-:W-:-:S03]  /*ba6a0*/  IMAD.MOV.U32 R37, RZ, RZ, R204 ;  /* 0x000000ffff257224 */ /* 0x000fc600078e00cc */
[----:B------:R2:W-:Y:S04]  /*ba6b0*/  STL.64 [R1+0x37d0], R32 ;  /* 0x0037d02001007387 */ /* 0x0005e80000100a00 */
[----:B------:R4:W-:Y:S04]  /*ba6c0*/  LDGSTS.E [R3+0x4d200], [R108.64], P0 ;  /* 0x4d2000006c037fae */ /* 0x0009e80008121844 */
[----:B------:R-:W-:Y:S04]  /*ba6d0*/  STL.64 [R1+0x37c8], R70 ;  /* 0x0037c84601007387 */ /* 0x000fe80000100a00 */
[----:B------:R4:W-:Y:S04]  /*ba6e0*/  LDGSTS.E [R3+0x4da00], [R106.64], P0 ;  /* 0x4da000006a037fae */ /* 0x0009e80008121844 */
[----:B------:R-:W-:Y:S04]  /*ba6f0*/  STL.64 [R1+0x37c0], R68 ;  /* 0x0037c04401007387 */ /* 0x000fe80000100a00 */
[----:B------:R4:W-:Y:S01]  /*ba700*/  LDGSTS.E [R3+0x4e200], [R104.64], P0 ;  /* 0x4e20000068037fae */ /* 0x0009e20008121844 */
[----:B------:R-:W-:-:S03]  /*ba710*/  IMAD.MOV.U32 R56, RZ, RZ, R211 ;  /* 0x000000ffff387224 */ /* 0x000fc600078e00d3 */
[----:B------:R1:W-:Y:S01]  /*ba720*/  STL.64 [R1+0x37b8], R34 ;  /* 0x0037b82201007387 */ /* 0x0003e20000100a00 */
[----:B------:R-:W-:-:S03]  /*ba730*/  IMAD.MOV.U32 R57, RZ, RZ, R210 ;  /* 0x000000ffff397224 */ /* 0x000fc600078e00d2 */
[----:B------:R4:W-:Y:S01]  /*ba740*/  LDGSTS.E [R3+0x4ea00], [R102.64], P0 ;  /* 0x4ea0000066037fae */ /* 0x0009e20008121844 */
[----:B------:R-:W-:-:S03]  /*ba750*/  IMAD.MOV.U32 R54, RZ, RZ, R213 ;  /* 0x000000ffff367224 */ /* 0x000fc600078e00d5 */
[----:B------:R-:W-:Y:S01]  /*ba760*/  STL.64 [R1+0x37b0], R66 ;  /* 0x0037b04201007387 */ /* 0x000fe20000100a00 */
[----:B------:R-:W-:-:S03]  /*ba770*/  IMAD.MOV.U32 R55, RZ, RZ, R212 ;  /* 0x000000ffff377224 */ /* 0x000fc600078e00d4 */
[----:B------:R4:W-:Y:S01]  /*ba780*/  LDGSTS.E [R3+0x4f200], [R100.64], P0 ;  /* 0x4f20000064037fae */ /* 0x0009e20008121844 */
[----:B------:R-:W-:-:S03]  /*ba790*/  IMAD.MOV.U32 R52, RZ, RZ, R215 ;  /* 0x000000ffff347224 */ /* 0x000fc600078e00d7 */
[----:B------:R-:W-:Y:S01]  /*ba7a0*/  STL.64 [R1+0x37a8], R64 ;  /* 0x0037a84001007387 */ /* 0x000fe20000100a00 */
[----:B------:R-:W-:-:S03]  /*ba7b0*/  MOV R53, R214 ;  /* 0x000000d600357202 */ /* 0x000fc60000000f00 */
        /* <DEDUP_REMOVED lines=10> */
[----:B------:R1:W-:Y:S01]  /*ba860*/  STL.64 [R1+0x3790], R36 ;  /* 0x0037902401007387 */ /* 0x0003e20000100a00 */
[----:B------:R-:W-:-:S03]  /*ba870*/  MOV R47, R220 ;  /* 0x000000dc002f7202 */ /* 0x000fc60000000f00 */
        /* <DEDUP_REMOVED lines=17> */
[----:B------:R1:W-:Y:S04]  /*ba990*/  STL.64 [R1+0x3750], R46 ;  /* 0x0037502e01007387 */ /* 0x0003e80000100a00 */
[----:B------:R4:W-:Y:S04]  /*ba9a0*/  LDGSTS.E [R3+0x55200], [R76.64], P0 ;  /* 0x552000004c037fae */ /* 0x0009e80008121844 */
[----:B------:R1:W-:Y:S04]  /*ba9b0*/  STL.64 [R1+0x3748], R44 ;  /* 0x0037482c01007387 */ /* 0x0003e80000100a00 */
[----:B------:R4:W-:Y:S04]  /*ba9c0*/  LDGSTS.E [R3+0x55a00], [R74.64], P0 ;  /* 0x55a000004a037fae */ /* 0x0009e80008121844 */
[----:B---3--:R-:W3:Y:S04]  /*ba9d0*/  LDL.LU R5, [R1+0x4330] ;  /* 0x0043300001057983 */ /* 0x008ee80000300800 */
[----:B------:R1:W-:Y:S04]  /*ba9e0*/  LDGSTS.E [R3+0x56200], [R42.64], P0 ;  /* 0x562000002a037fae */ /* 0x0003e80008121844 */
[----:B------:R-:W2:Y:S04]  /*ba9f0*/  S2R R239, SR_TID.X ;  /* 0x0000000000ef7919 */ /* 0x000ea80000002100 */
[----:B------:R4:W-:Y:S04]  /*baa00*/  LDGSTS.E [R3+0x56a00], [R72.64], P0 ;  /* 0x56a0000048037fae */ /* 0x0009e80008121844 */
[----:B-1----:R-:W4:Y:S04]  /*baa10*/  LDL.LU R42, [R1+0x4334] ;  /* 0x00433400012a7983 */ /* 0x002f280000300800 */
[----:B------:R1:W-:Y:S04]  /*baa20*/  LDGSTS.E [R3+0x57200], [R32.64], P0 ;  /* 0x5720000020037fae */ /* 0x0003e80008121844 */
[----:B------:R3:W-:Y:S04]  /*baa30*/  LDGSTS.E [R3+0x57a00], [R70.64], P0 ;  /* 0x57a0000046037fae */ /* 0x0007e80008121844 */
[----:B------:R3:W-:Y:S01]  /*baa40*/  LDGSTS.E [R3+0x58200], [R68.64], P0 ;  /* 0x5820000044037fae */ /* 0x0007e20008121844 */
[----:B--2---:R-:W-:-:S03]  /*baa50*/  LOP3.LUT R158, R239, 0x3f, RZ, 0xc0, !PT ;  /* 0x0000003fef9e7812 */ /* 0x004fc600078ec0ff */
[----:B-1----:R-:W2:Y:S01]  /*baa60*/  LDL.LU R33, [R1+0x432c] ;  /* 0x00432c0001217983 */ /* 0x002ea20000300800 */
[----:B------:R-:W-:Y:S01]  /*baa70*/  SHF.R.S32.HI R126, RZ, 0x6, R239 ;  /* 0x00000006ff7e7819 */ /* 0x000fe200000114ef */
[----:B------:R-:W-:-:S03]  /*baa80*/  IMAD.SHL.U32 R40, R158, 0x4, RZ ;  /* 0x000000049e287824 */ /* 0x000fc600078e00ff */
[----:B------:R-:W-:Y:S01]  /*baa90*/  SGXT R126, R126, 0x1 ;  /* 0x000000017e7e781a */ /* 0x000fe20000000200 */
[----:B------:R1:W-:Y:S03]  /*baaa0*/  LDGSTS.E [R3+0x58a00], [R34.64], P0 ;  /* 0x58a0000022037fae */ /* 0x0003e60008121844 */
[----:B------:R-:W-:Y:S01]  /*baab0*/  LOP3.LUT R40, R40, 0x110, R126, 0x78, !PT ;  /* 0x0000011028287812 */ /* 0x000fe200078e787e */
[----:B------:R1:W-:Y:S03]  /*baac0*/  LDGSTS.E [R3+0x59200], [R66.64], P0 ;  /* 0x5920000042037fae */ /* 0x0003e60008121844 */
[----:B------:R-:W-:Y:S01]  /*baad0*/  LOP3.LUT R40, R40, 0x40, RZ, 0x3c, !PT ;  /* 0x0000004028287812 */ /* 0x000fe200078e3cff */
[----:B------:R1:W-:Y:S04]  /*baae0*/  LDGSTS.E [R3+0x59a00], [R64.64], P0 ;  /* 0x59a0000040037fae */ /* 0x0003e80008121844 */
[----:B------:R-:W-:Y:S01]  /*baaf0*/  IMAD R4, R159, 0x20000, R40 ;  /* 0x000200009f047824 */ /* 0x000fe200078e0228 */
[----:B------:R1:W-:Y:S04]  /*bab00*/  LDGSTS.E [R3+0x5a200], [R38.64], P0 ;  /* 0x5a20000026037fae */ /* 0x0003e80008121844 */
[----:B------:R-:W2:Y:S04]  /*bab10*/  LDL.LU R40, [R1+0x4328] ;  /* 0x0043280001287983 */ /* 0x000ea80000300800 */
[----:B-1----:R-:W2:Y:S04]  /*bab20*/  LDL.LU R34, [R1+0x4320] ;  /* 0x0043200001227983 */ /* 0x002ea80000300800 */
[----:B------:R-:W2:Y:S04]  /*bab30*/  LDL.LU R38, [R1+0x4324] ;  /* 0x0043240001267983 */ /* 0x000ea80000300800 */
[----:B------:R1:W-:Y:S04]  /*bab40*/  LDGSTS.E [R3+0x5aa00], [R62.64], P0 ;  /* 0x5aa000003e037fae */ /* 0x0003e80008121844 */
[----:B------:R1:W-:Y:S04]  /*bab50*/  LDGSTS.E [R3+0x5b200], [R36.64], P0 ;  /* 0x5b20000024037fae */ /* 0x0003e80008121844 */
[----:B------:R2:W-:Y:S04]  /*bab60*/  LDGSTS.E [R3+0x5ba00], [R60.64], P0 ;  /* 0x5ba000003c037fae */ /* 0x0005e80008121844 */
[----:B------:R2:W-:Y:S04]  /*bab70*/  LDGSTS.E [R3+0x5c200], [R58.64], P0 ;  /* 0x5c2000003a037fae */ /* 0x0005e80008121844 */
[----:B-1----:R-:W2:Y:S04]  /*bab80*/  LDL.LU R37, [R1+0x431c] ;  /* 0x00431c0001257983 */ /* 0x002ea80000300800 */
[----:B------:R-:W2:Y:S04]  /*bab90*/  LDL.LU R36, [R1+0x4318] ;  /* 0x0043180001247983 */ /* 0x000ea80000300800 */
[----:B------:R-:W2:Y:S04]  /*baba0*/  LDL.LU R32, [R1+0x4310] ;  /* 0x0043100001207983 */ /* 0x000ea80000300800 */
[----:B------:R-:W2:Y:S04]  /*babb0*/  LDL.LU R39, [R1+0x4314] ;  /* 0x0043140001277983 */ /* 0x000ea80000300800 */
        /* <DEDUP_REMOVED lines=8> */
[----:B-1----:R-:W2:Y:S04]  /*bac40*/  LDL.LU R46, [R1+0x430c] ;  /* 0x00430c00012e7983 */ /* 0x002ea80000300800 */
[----:B------:R-:W2:Y:S01]  /*bac50*/  LDL.LU R35, [R1+0x4308] ;  /* 0x0043080001237983 */ /* 0x000ea20000300800 */
[----:B---3--:R-:W-:-:S05]  /*bac60*/  IADD3 R5, P1, R5, R127, RZ ;  /* 0x0000007f05057210 */ /* 0x008fca0007f3e0ff */
[----:B------:R-:W-:Y:S01]  /*bac70*/  STL [R1+0x4330], R5 ;  /* 0x0043300501007387 */ /* 0x000fe20000100800 */
[----:B----4-:R-:W-:-:S05]  /*bac80*/  IMAD.X R42, R42, 0x1, R2, P2 ;  /* 0x000000012a2a7824 */ /* 0x010fca00010e0602 */
[----:B------:R1:W-:Y:S04]  /*bac90*/  STL [R1+0x4334], R42 ;  /* 0x0043342a01007387 */ /* 0x0003e80000100800 */
[----:B------:R-:W3:Y:S04]  /*baca0*/  LDL.LU R44, [R1+0x4300] ;  /* 0x00430000012c7983 */ /* 0x000ee80000300800 */
[----:B------:R-:W4:Y:S01]  /*bacb0*/  LDL.LU R47, [R1+0x4304] ;  /* 0x00430400012f7983 */ /* 0x000f220000300800 */
[----:B--2---:R-:W-:Y:S01]  /*bacc0*/  IADD3 R33, P2, R33, R127, RZ ;  /* 0x0000007f21217210 */ /* 0x004fe20007f5e0ff */
[----:B------:R-:W-:-:S02]  /*bacd0*/  IMAD.MOV.U32 R6, RZ, RZ, R41 ;  /* 0x000000ffff067224 */ /* 0x000fc400078e0029 */
[----:B------:R-:W-:Y:S02]  /*bace0*/  IMAD.MOV.U32 R7, RZ, RZ, R42 ;  /* 0x000000ffff077224 */ /* 0x000fe400078e002a */
[----:B------:R2:W-:Y:S04]  /*bacf0*/  STL [R1+0x432c], R33 ;  /* 0x00432c2101007387 */ /* 0x0005e80000100800 */
[----:B------:R1:W-:Y:S01]  /*bad00*/  LDGSTS.E [R4+0x40c00], [R6.64], P0 ;  /* 0x40c0000006047fae */ /* 0x0003e20008121844 */
[----:B------:R-:W-:Y:S02]  /*bad10*/  IADD3.X R40, R40, R2, RZ, P1, !PT ;  /* 0x0000000228287210 */ /* 0x000fe40000ffe4ff */
[----:B------:R-:W-:-:S03]  /*bad20*/  IADD3 R34, P1, R34, R127, RZ ;  /* 0x0000007f22227210 */ /* 0x000fc60007f3e0ff */
[----:B------:R2:W-:Y:S01]  /*bad30*/  STL [R1+0x4328], R40 ;  /* 0x0043282801007387 */ /* 0x0005e20000100800 */
[----:B------:R-:W-:-:S03]  /*bad40*/  IMAD.X R38, R38, 0x1, R2, P2 ;  /* 0x0000000126267824 */ /* 0x000fc600010e0602 */
[----:B------:R-:W4:Y:S01]  /*bad50*/  LDL.LU R45, [R1+0x42f8] ;  /* 0x0042f800012d7983 */ /* 0x000f220000300800 */
[----:B-1----:R-:W-:-:S03]  /*bad60*/  IMAD.MOV.U32 R6, RZ, RZ, R5 ;  /* 0x000000ffff067224 */ /* 0x002fc600078e0005 */
[----:B------:R-:W-:Y:S01]  /*bad70*/  STL [R1+0x4320], R34 ;  /* 0x0043202201007387 */ /* 0x000fe20000100800 */
[----:B------:R-:W-:-:S03]  /*bad80*/  IMAD.MOV.U32 R7, RZ, RZ, R40 ;  /* 0x000000ffff077224 */ /* 0x000fc600078e0028 */
[----:B------:R1:W-:Y:S04]  /*bad90*/  STL [R1+0x4324], R38 ;  /* 0x0043242601007387 */ /* 0x0003e80000100800 */
[----:B------:R-:W4:Y:S04]  /*bada0*/  LDL.LU R42, [R1+0x42fc] ;  /* 0x0042fc00012a7983 */ /* 0x000f280000300800 */
[----:B------:R-:W4:Y:S01]  /*badb0*/  LDL.LU R5, [R1+0x42f0] ;  /* 0x0042f00001057983 */ /* 0x000f220000300800 */
[----:B------:R-:W-:-:S03]  /*badc0*/  IADD3 R37, P2, R37, R127, RZ ;  /* 0x0000007f25257210 */ /* 0x000fc60007f5e0ff */
[----:B------:R-:W4:Y:S01]  /*badd0*/  LDL.LU R43, [R1+0x42f4] ;  /* 0x0042f400012b7983 */ /* 0x000f220000300800 */
[----:B------:R-:W-:-:S03]  /*bade0*/  IADD3.X R36, R36, R2, RZ, P1, !PT ;  /* 0x0000000224247210 */ /* 0x000fc60000ffe4ff */
[----:B------:R1:W-:Y:S04]  /*badf0*/  LDGSTS.E [R4+0x41400], [R6.64], P0 ;  /* 0x4140000006047fae */ /* 0x0003e80008121844 */
[----:B------:R-:W-:Y:S01]  /*bae00*/  STL [R1+0x431c], R37 ;  /* 0x00431c2501007387 */ /* 0x000fe20000100800 */
[----:B------:R-:W-:-:S03]  /*bae10*/  IADD3 R32, P1, R32, R127, RZ ;  /* 0x0000007f20207210 */ /* 0x000fc60007f3e0ff */
[----:B------:R2:W-:Y:S01]  /*bae20*/  STL [R1+0x4318], R36 ;  /* 0x0043182401007387 */ /* 0x0005e20000100800 */
[----:B------:R-:W-:Y:S02]  /*bae30*/  IMAD.X R39, R39, 0x1, R2, P2 ;  /* 0x0000000127277824 */ /* 0x000fe400010e0602 */
[----:B-1----:R-:W-:Y:S02]  /*bae40*/  IMAD.MOV.U32 R6, RZ, RZ, R33 ;  /* 0x000000ffff067224 */ /* 0x002fe400078e0021 */
[----:B--2---:R-:W2:Y:S01]  /*bae50*/  LDL.LU R33, [R1+0x42e8] ;  /* 0x0042e80001217983 */ /* 0x004ea20000300800 */
[----:B------:R-:W-:-:S03]  /*bae60*/  IMAD.MOV.U32 R7, RZ, RZ, R38 ;  /* 0x000000ffff077224 */ /* 0x000fc600078e0026 */
[----:B------:R-:W2:Y:S04]  /*bae70*/  LDL.LU R40, [R1+0x42ec] ;  /* 0x0042ec0001287983 */ /* 0x000ea80000300800 */
[----:B------:R-:W2:Y:S04]  /*bae80*/  LDL.LU R38, [R1+0x42e0] ;  /* 0x0042e00001267983 */ /* 0x000ea80000300800 */
[----:B------:R-:W2:Y:S04]  /*bae90*/  LDL.LU R41, [R1+0x42e4] ;  /* 0x0042e40001297983 */ /* 0x000ea80000300800 */
[----:B------:R1:W-:Y:S04]  /*baea0*/  LDGSTS.E [R4+0x41c00], [R6.64], P0 ;  /* 0x41c0000006047fae */ /* 0x0003e80008121844 */
[----:B------:R-:W-:Y:S04]  /*baeb0*/  STL [R1+0x4310], R32 ;  /* 0x0043102001007387 */ /* 0x000fe80000100800 */
[----:B------:R1:W-:Y:S02]  /*baec0*/  STL [R1+0x4314], R39 ;  /* 0x0043142701007387 */ /* 0x0003e40000100800 */
[----:B-1----:R-:W-:-:S02]  /*baed0*/  IMAD.MOV.U32 R6, RZ, RZ, R34 ;  /* 0x000000ffff067224 */ /* 0x002fc400078e0022 */
[----:B------:R-:W-:Y:S02]  /*baee0*/  IMAD.MOV.U32 R7, RZ, RZ, R36 ;  /* 0x000000ffff077224 */ /* 0x000fe400078e0024 */
[----:B------:R-:W2:Y:S01]  /*baef0*/  LDL.LU R36, [R1+0x42dc] ;  /* 0x0042dc0001247983 */ /* 0x000ea20000300800 */
[----:B------:R-:W-:Y:S02]  /*baf00*/  IADD3 R46, P2, R46, R127, RZ ;  /* 0x0000007f2e2e7210 */ /* 0x000fe40007f5e0ff */
[----:B------:R-:W-:Y:S01]  /*baf10*/  IADD3.X R35, R35, R2, RZ, P1, !PT ;  /* 0x0000000223237210 */ /* 0x000fe20000ffe4ff */
[----:B------:R1:W-:Y:S04]  /*baf20*/  LDGSTS.E [R4+0x42400], [R6.64], P0 ;  /* 0x4240000006047fae */ /* 0x0003e80008121844 */
[----:B------:R-:W2:Y:S01]  /*baf30*/  LDL.LU R34, [R1+0x42d0] ;  /* 0x0042d00001227983 */ /* 0x000ea20000300800 */
[----:B-1----:R-:W-:-:S02]  /*baf40*/  IMAD.MOV.U32 R7, RZ, RZ, R39 ;  /* 0x000000ffff077224 */ /* 0x002fc400078e0027 */
[----:B------:R-:W-:Y:S01]  /*baf50*/  IMAD.MOV.U32 R6, RZ, RZ, R37 ;  /* 0x000000ffff067224 */ /* 0x000fe200078e0025 */
[----:B------:R-:W2:Y:S04]  /*baf60*/  LDL.LU R39, [R1+0x42d8] ;  /* 0x0042d80001277983 */ /* 0x000ea80000300800 */
[----:B------:R-:W-:Y:S04]  /*baf70*/  STL [R1+0x430c], R46 ;  /* 0x00430c2e01007387 */ /* 0x000fe80000100800 */
[----:B------:R1:W-:Y:S04]  /*baf80*/  STL [R1+0x4308], R35 ;  /* 0x0043082301007387 */ /* 0x0003e80000100800 */
[----:B------:R-:W2:Y:S04]  /*baf90*/  LDL.LU R3, [R1+0x42cc] ;  /* 0x0042cc0001037983 */ /* 0x000ea80000300800 */
[----:B------:R-:W2:Y:S04]  /*bafa0*/  LDL.LU R37, [R1+0x42d4] ;  /* 0x0042d40001257983 */ /* 0x000ea80000300800 */
[----:B------:R1:W-:Y:S02]  /*bafb0*/  LDGSTS.E [R4+0x42c00], [R6.64], P0 ;  /* 0x42c0000006047fae */ /* 0x0003e40008121844 */
[----:B-1----:R-:W-:-:S02]  /*bafc0*/  IMAD.MOV.U32 R7, RZ, RZ, R35 ;  /* 0x000000ffff077224 */ /* 0x002fc400078e0023 */
[----:B------:R-:W-:-:S05]  /*bafd0*/  IMAD.MOV.U32 R6, RZ, RZ, R32 ;  /* 0x000000ffff067224 */ /* 0x000fca00078e0020 */
[----:B------:R1:W-:Y:S01]  /*bafe0*/  LDGSTS.E [R4+0x43400], [R6.64], P0 ;  /* 0x4340000006047fae */ /* 0x0003e20008121844 */
[----:B---3--:R-:W-:Y:S01]  /*baff0*/  IADD3 R44, P1, R44, R127, RZ ;  /* 0x0000007f2c2c7210 */ /* 0x008fe20007f3e0ff */
[----:B----4-:R-:W-:-:S04]  /*bb000*/  IMAD.X R47, R47, 0x1, R2, P2 ;  /* 0x000000012f2f7824 */ /* 0x010fc800010e0602 */
[----:B------:R-:W-:Y:S04]  /*bb010*/  STL [R1+0x4300], R44 ;  /* 0x0043002c01007387 */ /* 0x000fe80000100800 */
[----:B------:R-:W-:Y:S04]  /*bb020*/  STL [R1+0x4304], R47 ;  /* 0x0043042f01007387 */ /* 0x000fe80000100800 */
[----:B------:R-:W3:Y:S04]  /*bb030*/  LDL.LU R35, [R1+0x42c8] ;  /* 0x0042c80001237983 */ /* 0x000ee80000300800 */
[----:B------:R-:W4:Y:S01]  /*bb040*/  LDL.LU R32, [R1+0x42c4] ;  /* 0x0042c40001207983 */ /* 0x000f220000300800 */
[----:B-1----:R-:W-:-:S02]  /*bb050*/  IMAD.MOV.U32 R6, RZ, RZ, R46 ;  /* 0x000000ffff067224 */ /* 0x002fc400078e002e */
[----:B------:R-:W-:-:S05]  /*bb060*/  IMAD.MOV.U32 R7, RZ, RZ, R47 ;  /* 0x000000ffff077224 */ /* 0x000fca00078e002f */
[----:B------:R1:W-:Y:S01]  /*bb070*/  LDGSTS.E [R4+0x43c00], [R6.64], P0 ;  /* 0x43c0000006047fae */ /* 0x0003e20008121844 */
[----:B------:R-:W-:Y:S01]  /*bb080*/  IADD3.X R45, R45, R2, RZ, P1, !PT ;  /* 0x000000022d2d7210 */ /* 0x000fe20000ffe4ff */
[----:B-1----:R-:W-:-:S04]  /*bb090*/  IMAD.MOV.U32 R6, RZ, RZ, R44 ;  /* 0x000000ffff067224 */ /* 0x002fc800078e002c */
[----:B------:R-:W-:-:S05]  /*bb0a0*/  IMAD.MOV.U32 R7, RZ, RZ, R45 ;  /* 0x000000ffff077224 */ /* 0x000fca00078e002d */
[----:B------:R1:W-:Y:S01]  /*bb0b0*/  LDGSTS.E [R4+0x44400], [R6.64], P0 ;  /* 0x4440000006047fae */ /* 0x0003e20008121844 */
[-C--:B------:R-:W-:Y:S02]  /*bb0c0*/  IADD3 R42, P2, R42, R127.reuse, RZ ;  /* 0x0000007f2a2a7210 */ /* 0x080fe40007f5e0ff */
[----:B------:R-:W-:-:S03]  /*bb0d0*/  IADD3 R5, P1, R5, R127, RZ ;  /* 0x0000007f05057210 */ /* 0x000fc60007f3e0ff */
[----:B------:R-:W-:Y:S01]  /*bb0e0*/  IMAD.X R43, R43, 0x1, R2, P2 ;  /* 0x000000012b2b7824 */ /* 0x000fe200010e0602 */
[----:B------:R-:W-:Y:S01]  /*bb0f0*/  STL [R1+0x42fc], R42 ;  /* 0x0042fc2a01007387 */ /* 0x000fe20000100800 */
[----:B-1----:R-:W-:Y:S02]  /*bb100*/  IMAD.MOV.U32 R6, RZ, RZ, R42 ;  /* 0x000000ffff067224 */ /* 0x002fe400078e002a */
[----:B------:R-:W-:Y:S01]  /*bb110*/  IMAD.MOV.U32 R7, RZ, RZ, R43 ;  /* 0x000000ffff077224 */ /* 0x000fe200078e002b */
[----:B------:R-:W-:Y:S04]  /*bb120*/  STL [R1+0x42f8], R45 ;  /* 0x0042f82d01007387 */ /* 0x000fe80000100800 */
[----:B------:R1:W-:Y:S04]  /*bb130*/  STL [R1+0x42f0], R5 ;  /* 0x0042f00501007387 */ /* 0x0003e80000100800 */
[----:B------:R-:W-:Y:S04]  /*bb140*/  STL [R1+0x42f4], R43 ;  /* 0x0042f42b01007387 */ /* 0x000fe80000100800 */
[----:B------:R1:W-:Y:S01]  /*bb150*/  LDGSTS.E [R4+0x44c00], [R6.64], P0 ;  /* 0x44c0000006047fae */ /* 0x0003e20008121844 */
[----:B--2---:R-:W-:-:S02]  /*bb160*/  IADD3.X R33, R33, R2, RZ, P1, !PT ;  /* 0x0000000221217210 */ /* 0x004fc40000ffe4ff */
[-C--:B------:R-:W-:Y:S02]  /*bb170*/  IADD3 R40, P2, R40, R127.reuse, RZ ;  /* 0x0000007f28287210 */ /* 0x080fe40007f5e0ff */
[----:B------:R-:W-:-:S03]  /*bb180*/  IADD3 R38, P1, R38, R127, RZ ;  /* 0x0000007f26267210 */ /* 0x000fc60007f3e0ff */
[----:B------:R-:W-:Y:S01]  /*bb190*/  STL [R1+0x42ec], R40 ;  /* 0x0042ec2801007387 */ /* 0x000fe20000100800 */
[----:B------:R-:W-:-:S03]  /*bb1a0*/  IMAD.X R41, R41, 0x1, R2, P2 ;  /* 0x0000000129297824 */ /* 0x000fc600010e0602 */
[----:B------:R2:W-:Y:S01]  /*bb1b0*/  STL [R1+0x42e8], R33 ;  /* 0x0042e82101007387 */ /* 0x0005e20000100800 */
[----:B-1----:R-:W-:-:S03]  /*bb1c0*/  IMAD.MOV.U32 R6, RZ, RZ, R5 ;  /* 0x000000ffff067224 */ /* 0x002fc600078e0005 */
[----:B------:R-:W4:Y:S01]  /*bb1d0*/  LDL.LU R5, [R1+0x42c0] ;  /* 0x0042c00001057983 */ /* 0x000f220000300800 */
[----:B------:R-:W-:-:S03]  /*bb1e0*/  IMAD.MOV.U32 R7, RZ, RZ, R33 ;  /* 0x000000ffff077224 */ /* 0x000fc600078e0021 */
[----:B------:R-:W-:Y:S04]  /*bb1f0*/  STL [R1+0x42e0], R38 ;  /* 0x0042e02601007387 */ /* 0x000fe80000100800 */
[----:B------:R-:W-:Y:S04]  /*bb200*/  STL [R1+0x42e4], R41 ;  /* 0x0042e42901007387 */ /* 0x000fe80000100800 */
[----:B--2---:R-:W2:Y:S01]  /*bb210*/  LDL.LU R33, [R1+0x42bc] ;  /* 0x0042bc0001217983 */ /* 0x004ea20000300800 */
[----:B------:R-:W-:-:S03]  /*bb220*/  IADD3 R36, P2, R36, R127, RZ ;  /* 0x0000007f24247210 */ /* 0x000fc60007f5e0ff */
[----:B------:R1:W-:Y:S04]  /*bb230*/  LDGSTS.E [R4+0x45400], [R6.64], P0 ;  /* 0x4540000006047fae */ /* 0x0003e80008121844 */
[----:B------:R-:W-:Y:S04]  /*bb240*/  STL [R1+0x42dc], R36 ;  /* 0x0042dc2401007387 */ /* 0x000fe80000100800 */
[----:B------:R-:W2:Y:S01]  /*bb250*/  LDL.LU R43, [R1+0x42b8] ;  /* 0x0042b800012b7983 */ /* 0x000ea20000300800 */
[----:B------:R-:W-:Y:S02]  /*bb260*/  IADD3 R34, P3, R34, R127, RZ ;  /* 0x0000007f22227210 */ /* 0x000fe40007f7e0ff */
[----:B------:R-:W-:-:S05]  /*bb270*/  IADD3.X R39, R39, R2, RZ, P1, !PT ;  /* 0x0000000227277210 */ /* 0x000fca0000ffe4ff */
[----:B------:R-:W-:Y:S01]  /*bb280*/  STL [R1+0x42d8], R39 ;  /* 0x0042d82701007387 */ /* 0x000fe20000100800 */
[----:B------:R-:W-:-:S03]  /*bb290*/  IADD3 R3, P1, R3, R127, RZ ;  /* 0x0000007f03037210 */ /* 0x000fc60007f3e0ff */
[----:B------:R-:W-:Y:S01]  /*bb2a0*/  STL [R1+0x42d0], R34 ;  /* 0x0042d02201007387 */ /* 0x000fe20000100800 */
[----:B------:R-:W-:-:S03]  /*bb2b0*/  IMAD.X R37, R37, 0x1, R2, P2 ;  /* 0x0000000125257824 */ /* 0x000fc600010e0602 */
[----:B------:R-:W-:Y:S04]  /*bb2c0*/  STL [R1+0x42cc], R3 ;  /* 0x0042cc0301007387 */ /* 0x000fe80000100800 */
[----:B------:R-:W-:Y:S01]  /*bb2d0*/  STL [R1+0x42d4], R37 ;  /* 0x0042d42501007387 */ /* 0x000fe20000100800 */
[--C-:B---3--:R-:W-:Y:S02]  /*bb2e0*/  IMAD.X R35, R35, 0x1, R2.reuse, P3 ;  /* 0x0000000123237824 */ /* 0x108fe400018e0602 */
[----:B----4-:R-:W-:-:S03]  /*bb2f0*/  IMAD.X R32, R32, 0x1, R2, P1 ;  /* 0x0000000120207824 */ /* 0x010fc600008e0602 */
[----:B------:R-:W-:Y:S04]  /*bb300*/  STL [R1+0x42c8], R35 ;  /* 0x0042c82301007387 */ /* 0x000fe80000100800 */
[----:B------:R3:W-:Y:S04]  /*bb310*/  STL [R1+0x42c4], R32 ;  /* 0x0042c42001007387 */ /* 0x0007e80000100800 */
[----:B------:R-:W4:Y:S04]  /*bb320*/  LDL.LU R239, [R1] ;  /* 0x0000000001ef7983 */ /* 0x000f280000300800 */
[----:B------:R-:W4:Y:S01]  /*bb330*/  LDL.LU R158, [R1+0x4] ;  /* 0x00000400019e7983 */ /* 0x000f220000300800 */
[----:B-1----:R-:W-:-:S02]  /*bb340*/  IMAD.MOV.U32 R6, RZ, RZ, R40 ;  /* 0x000000ffff067224 */ /* 0x002fc400078e0028 */
[----:B------:R-:W-:-:S05]  /*bb350*/  IMAD.MOV.U32 R7, RZ, RZ, R41 ;  /* 0x000000ffff077224 */ /* 0x000fca00078e0029 */
[----:B------:R1:W-:Y:S02]  /*bb360*/  LDGSTS.E [R4+0x45c00], [R6.64], P0 ;  /* 0x45c0000006047fae */ /* 0x0003e40008121844 */
[----:B-1----:R-:W-:Y:S01]  /*bb370*/  IMAD.MOV.U32 R6, RZ, RZ, R38 ;  /* 0x000000ffff067224 */ /* 0x002fe200078e0026 */
[----:B------:R-:W-:-:S05]  /*bb380*/  MOV R7, R39 ;  /* 0x0000002700077202 */ /* 0x000fca0000000f00 */
[----:B------:R1:W-:Y:S02]  /*bb390*/  LDGSTS.E [R4+0x46400], [R6.64], P0 ;  /* 0x4640000006047fae */ /* 0x0003e40008121844 */
[----:B-1----:R-:W-:Y:S02]  /*bb3a0*/  IMAD.MOV.U32 R6, RZ, RZ, R36 ;  /* 0x000000ffff067224 */ /* 0x002fe400078e0024 */
[----:B------:R-:W-:-:S05]  /*bb3b0*/  IMAD.MOV.U32 R7, RZ, RZ, R37 ;  /* 0x000000ffff077224 */ /* 0x000fca00078e0025 */
[----:B------:R1:W-:Y:S02]  /*bb3c0*/  LDGSTS.E [R4+0x46c00], [R6.64], P0 ;  /* 0x46c0000006047fae */ /* 0x0003e40008121844 */
[----:B-1----:R-:W-:Y:S02]  /*bb3d0*/  IMAD.MOV.U32 R6, RZ, RZ, R34 ;  /* 0x000000ffff067224 */ /* 0x002fe400078e0022 */
[----:B------:R-:W-:-:S05]  /*bb3e0*/  IMAD.MOV.U32 R7, RZ, RZ, R35 ;  /* 0x000000ffff077224 */ /* 0x000fca00078e0023 */
[----:B------:R1:W-:Y:S01]  /*bb3f0*/  LDGSTS.E [R4+0x47400], [R6.64], P0 ;  /* 0x4740000006047fae */ /* 0x0003e20008121844 */
[-C--:B------:R-:W-:Y:S01]  /*bb400*/  IADD3 R5, P1, R5, R127.reuse, RZ ;  /* 0x0000007f05057210 */ /* 0x080fe20007f3e0ff */
[----:B-1----:R-:W-:Y:S02]  /*bb410*/  IMAD.MOV.U32 R7, RZ, RZ, R32 ;  /* 0x000000ffff077224 */ /* 0x002fe400078e0020 */
[----:B---3--:R-:W3:Y:S04]  /*bb420*/  LDL.LU R32, [R1+0x8] ;  /* 0x0000080001207983 */ /* 0x008ee80000300800 */
[----:B------:R-:W3:Y:S04]  /*bb430*/  LDL.LU R236, [R1+0xc] ;  /* 0x00000c0001ec7983 */ /* 0x000ee80000300800 */
[----:B------:R-:W3:Y:S04]  /*bb440*/  LDL.LU R34, [R1+0x10] ;  /* 0x0000100001227983 */ /* 0x000ee80000300800 */
[----:B------:R-:W3:Y:S01]  /*bb450*/  LDL.LU R35, [R1+0x14] ;  /* 0x0000140001237983 */ /* 0x000ee20000300800 */
[----:B--2---:R-:W-:Y:S01]  /*bb460*/  IADD3 R33, P2, R33, R127, RZ ;  /* 0x0000007f21217210 */ /* 0x004fe20007f5e0ff */
[----:B------:R-:W-:Y:S01]  /*bb470*/  IMAD.X R43, R43, 0x1, R2, P1 ;  /* 0x000000012b2b7824 */ /* 0x000fe200008e0602 */
[----:B------:R-:W-:Y:S01]  /*bb480*/  MOV R129, R226 ;  /* 0x000000e200817202 */ /* 0x000fe20000000f00 */
[----:B------:R-:W2:Y:S01]  /*bb490*/  LDL.LU R237, [R1+0x18] ;  /* 0x0000180001ed7983 */ /* 0x000ea20000300800 */
[----:B------:R-:W-:-:S02]  /*bb4a0*/  IMAD.MOV.U32 R130, RZ, RZ, R225 ;  /* 0x000000ffff827224 */ /* 0x000fc400078e00e1 */
[----:B------:R-:W-:Y:S01]  /*bb4b0*/  IMAD.MOV.U32 R131, RZ, RZ, R224 ;  /* 0x000000ffff837224 */ /* 0x000fe200078e00e0 */
[----:B------:R-:W2:Y:S01]  /*bb4c0*/  LDL.LU R238, [R1+0x1c] ;  /* 0x00001c0001ee7983 */ /* 0x000ea20000300800 */
[----:B------:R-:W-:Y:S02]  /*bb4d0*/  IMAD.MOV.U32 R128, RZ, RZ, R227 ;  /* 0x000000ffff807224 */ /* 0x000fe400078e00e3 */
[----:B------:R-:W-:Y:S01]  /*bb4e0*/  IMAD.MOV.U32 R124, RZ, RZ, R229 ;  /* 0x000000ffff7c7224 */ /* 0x000fe200078e00e5 */
[----:B------:R-:W-:Y:S01]  /*bb4f0*/  STL [R1+0x42c0], R5 ;  /* 0x0042c00501007387 */ /* 0x000fe20000100800 */
[----:B------:R-:W-:Y:S01]  /*bb500*/  IMAD.MOV.U32 R125, RZ, RZ, R228 ;  /* 0x000000ffff7d7224 */ /* 0x000fe200078e00e4 */
[----:B------:R-:W-:Y:S01]  /*bb510*/  MOV R121, R232 ;  /* 0x000000e800797202 */ /* 0x000fe20000000f00 */
[----:B------:R-:W-:Y:S01]  /*bb520*/  IMAD.MOV.U32 R122, RZ, RZ, R231 ;  /* 0x000000ffff7a7224 */ /* 0x000fe200078e00e7 */
[----:B------:R-:W-:Y:S01]  /*bb530*/  STL [R1+0x42bc], R33 ;  /* 0x0042bc2101007387 */ /* 0x000fe20000100800 */
[----:B------:R-:W-:-:S02]  /*bb540*/  IMAD.MOV.U32 R123, RZ, RZ, R230 ;  /* 0x000000ffff7b7224 */ /* 0x000fc400078e00e6 */
[----:B------:R-:W-:Y:S01]  /*bb550*/  IMAD.MOV.U32 R120, RZ, RZ, R233 ;  /* 0x000000ffff787224 */ /* 0x000fe200078e00e9 */
[----:B------:R-:W-:Y:S01]  /*bb560*/  STL [R1+0x42b8], R43 ;  /* 0x0042b82b01007387 */ /* 0x000fe20000100800 */
[----:B------:R-:W-:Y:S02]  /*bb570*/  IMAD.MOV.U32 R118, RZ, RZ, R235 ;  /* 0x000000ffff767224 */ /* 0x000fe400078e00eb */
[----:B------:R-:W-:Y:S01]  /*bb580*/  IMAD.MOV.U32 R119, RZ, RZ, R234 ;  /* 0x000000ffff777224 */ /* 0x000fe200078e00ea */
[----:B------:R-:W-:Y:S01]  /*bb590*/  STL.64 [R1+0x3740], R130 ;  /* 0x0037408201007387 */ /* 0x000fe20000100a00 */
[----:B------:R-:W-:Y:S01]  /*bb5a0*/  IMAD.MOV.U32 R116, RZ, RZ, R241 ;  /* 0x000000ffff747224 */ /* 0x000fe200078e00f1 */
[----:B------:R-:W-:Y:S01]  /*bb5b0*/  MOV R115, R242 ;  /* 0x000000f200737202 */ /* 0x000fe20000000f00 */
[----:B------:R-:W-:Y:S01]  /*bb5c0*/  IMAD.MOV.U32 R117, RZ, RZ, R240 ;  /* 0x000000ffff757224 */ /* 0x000fe200078e00f0 */
[----:B------:R-:W-:Y:S01]  /*bb5d0*/  STL.64 [R1+0x3738], R128 ;  /* 0x0037388001007387 */ /* 0x000fe20000100a00 */
[----:B------:R-:W-:-:S02]  /*bb5e0*/  IMAD.MOV.U32 R114, RZ, RZ, R243 ;  /* 0x000000ffff727224 */ /* 0x000fc400078e00f3 */
[----:B------:R-:W-:Y:S01]  /*bb5f0*/  IMAD.MOV.U32 R112, RZ, RZ, R245 ;  /* 0x000000ffff707224 */ /* 0x000fe200078e00f5 */
[----:B------:R-:W-:Y:S01]  /*bb600*/  STL.64 [R1+0x3730], R124 ;  /* 0x0037307c01007387 */ /* 0x000fe20000100a00 */
[----:B------:R-:W-:-:S03]  /*bb610*/  IMAD.MOV.U32 R113, RZ, RZ, R244 ;  /* 0x000000ffff717224 */ /* 0x000fc600078e00f4 */
[----:B------:R-:W-:Y:S04]  /*bb620*/  STL.64 [R1+0x3728], R122 ;  /* 0x0037287a01007387 */ /* 0x000fe80000100a00 */
[----:B------:R-:W-:Y:S04]  /*bb630*/  STL.64 [R1+0x3720], R120 ;  /* 0x0037207801007387 */ /* 0x000fe80000100a00 */
[----:B------:R-:W-:Y:S04]  /*bb640*/  STL.64 [R1+0x3718], R118 ;  /* 0x0037187601007387 */ /* 0x000fe80000100a00 */
[----:B------:R-:W-:Y:S04]  /*bb650*/  STL.64 [R1+0x3710], R116 ;  /* 0x0037107401007387 */ /* 0x000fe80000100a00 */
[----:B------:R-:W-:Y:S04]  /*bb660*/  STL.64 [R1+0x3708], R114 ;  /* 0x0037087201007387 */ /* 0x000fe80000100a00 */
[----:B------:R-:W-:Y:S01]  /*bb670*/  STL.64 [R1+0x3700], R112 ;  /* 0x0037007001007387 */ /* 0x000fe20000100a00 */
[----:B----4-:R-:W-:-:S03]  /*bb680*/  IMAD.MOV.U32 R105, RZ, RZ, R239 ;  /* 0x000000ffff697224 */ /* 0x010fc600078e00ef */
[----:B------:R-:W4:Y:S01]  /*bb690*/  LDL.LU R239, [R1+0x20] ;  /* 0x0000200001ef7983 */ /* 0x000f220000300800 */
[----:B------:R-:W-:-:S03]  /*bb6a0*/  IMAD.MOV.U32 R104, RZ, RZ, R158 ;  /* 0x000000ffff687224 */ /* 0x000fc600078e009e */
[----:B------:R-:W4:Y:S01]  /*bb6b0*/  LDL.LU R158, [R1+0x24] ;  /* 0x00002400019e7983 */ /* 0x000f220000300800 */
[----:B------:R-:W-:Y:S01]  /*bb6c0*/  IMAD.MOV.U32 R110, RZ, RZ, R247 ;  /* 0x000000ffff6e7224 */ /* 0x000fe200078e00f7 */
[----:B------:R-:W-:Y:S01]  /*bb6d0*/  MOV R109, R248 ;  /* 0x000000f8006d7202 */ /* 0x000fe20000000f00 */
[----:B------:R-:W-:Y:S02]  /*bb6e0*/  IMAD.MOV.U32 R111, RZ, RZ, R246 ;  /* 0x000000ffff6f7224 */ /* 0x000fe400078e00f6 */
[----:B------:R-:W-:Y:S02]  /*bb6f0*/  IMAD.MOV.U32 R108, RZ, RZ, R249 ;  /* 0x000000ffff6c7224 */ /* 0x000fe400078e00f9 */
[----:B------:R-:W-:Y:S01]  /*bb700*/  IMAD.MOV.U32 R106, RZ, RZ, R251 ;  /* 0x000000ffff6a7224 */ /* 0x000fe200078e00fb */
[----:B------:R-:W-:Y:S01]  /*bb710*/  STL.64 [R1+0x36f8], R110 ;  /* 0x0036f86e01007387 */ /* 0x000fe20000100a00 */
[----:B------:R-:W-:-:S03]  /*bb720*/  IMAD.MOV.U32 R107, RZ, RZ, R250 ;  /* 0x000000ffff6b7224 */ /* 0x000fc600078e00fa */
[----:B------:R-:W-:Y:S04]  /*bb730*/  STL.64 [R1+0x36f0], R108 ;  /* 0x0036f06c01007387 */ /* 0x000fe80000100a00 */
[----:B------:R-:W4:Y:S04]  /*bb740*/  LDL.LU R56, [R1+0x28] ;  /* 0x0000280001387983 */ /* 0x000f280000300800 */
[----:B------:R-:W4:Y:S01]  /*bb750*/  LDL.LU R55, [R1+0x2c] ;  /* 0x00002c0001377983 */ /* 0x000f220000300800 */
[----:B---3--:R-:W-:-:S03]  /*bb760*/  IMAD.MOV.U32 R101, RZ, RZ, R34 ;  /* 0x000000ffff657224 */ /* 0x008fc600078e0022 */
[----:B------:R-:W3:Y:S01]  /*bb770*/  LDL.LU R34, [R1+0x30] ;  /* 0x0000300001227983 */ /* 0x000ee20000300800 */
[----:B------:R-:W-:-:S03]  /*bb780*/  IMAD.MOV.U32 R100, RZ, RZ, R35 ;  /* 0x000000ffff647224 */ /* 0x000fc600078e0023 */
[----:B------:R-:W3:Y:S04]  /*bb790*/  LDL.LU R35, [R1+0x34] ;  /* 0x0000340001237983 */ /* 0x000ee80000300800 */
        /* <DEDUP_REMOVED lines=17> */
[----:B--2---:R-:W-:-:S03]  /*bb8b0*/  IMAD.MOV.U32 R98, RZ, RZ, R238 ;  /* 0x000000ffff627224 */ /* 0x004fc600078e00ee */
[----:B------:R-:W2:Y:S04]  /*bb8c0*/  LDL.LU R38, [R1+0x74] ;  /* 0x0000740001267983 */ /* 0x000ea80000300800 */
[----:B------:R-:W2:Y:S04]  /*bb8d0*/  LDL.LU R37, [R1+0x78] ;  /* 0x0000780001257983 */ /* 0x000ea80000300800 */
[----:B------:R-:W2:Y:S01]  /*bb8e0*/  LDL.LU R36, [R1+0x7c] ;  /* 0x00007c0001247983 */ /* 0x000ea20000300800 */
[----:B------:R-:W-:-:S03]  /*bb8f0*/  MOV R103, R32 ;  /* 0x0000002000677202 */ /* 0x000fc60000000f00 */
[----:B------:R-:W2:Y:S01]  /*bb900*/  LDL.LU R236, [R1+0x80] ;  /* 0x0000800001ec7983 */ /* 0x000ea20000300800 */
[----:B------:R-:W-:-:S03]  /*bb910*/  IMAD.MOV.U32 R99, RZ, RZ, R237 ;  /* 0x000000ffff637224 */ /* 0x000fc600078e00ed */
[----:B------:R-:W2:Y:S04]  /*bb920*/  LDL.LU R238, [R1+0x84] ;  /* 0x0000840001ee7983 */ /* 0x000ea80000300800 */
[----:B------:R-:W-:Y:S04]  /*bb930*/  STL.64 [R1+0x36e0], R104 ;  /* 0x0036e06801007387 */ /* 0x000fe80000100a00 */
[----:B------:R-:W2:Y:S04]  /*bb940*/  LDL.LU R32, [R1+0x88] ;  /* 0x0000880001207983 */ /* 0x000ea80000300800 */
[----:B------:R-:W2:Y:S01]  /*bb950*/  LDL.LU R237, [R1+0x8c] ;  /* 0x00008c0001ed7983 */ /* 0x000ea20000300800 */
[----:B----4-:R-:W-:-:S03]  /*bb960*/  MOV R97, R239 ;  /* 0x000000ef00617202 */ /* 0x010fc60000000f00 */
[----:B------:R-:W4:Y:S01]  /*bb970*/  LDL.LU R239, [R1+0x90] ;  /* 0x0000900001ef7983 */ /* 0x000f220000300800 */
[----:B------:R-:W-:-:S03]  /*bb980*/  IMAD.MOV.U32 R96, RZ, RZ, R158 ;  /* 0x000000ffff607224 */ /* 0x000fc600078e009e */
[----:B------:R-:W4:Y:S04]  /*bb990*/  LDL.LU R158, [R1+0x94] ;  /* 0x00009400019e7983 */ /* 0x000f280000300800 */
[----:B------:R-:W-:Y:S04]  /*bb9a0*/  STL.64 [R1+0x36d8], R102 ;  /* 0x0036d86601007387 */ /* 0x000fe80000100a00 */
[----:B------:R-:W-:Y:S01]  /*bb9b0*/  STL.64 [R1+0x36d0], R100 ;  /* 0x0036d06401007387 */ /* 0x000fe20000100a00 */
[----:B------:R-:W-:Y:S02]  /*bb9c0*/  IMAD.MOV.U32 R95, RZ, RZ, R56 ;  /* 0x000000ffff5f7224 */ /* 0x000fe400078e0038 */
[----:B------:R-:W-:-:S02]  /*bb9d0*/  IMAD.MOV.U32 R94, RZ, RZ, R55 ;  /* 0x000000ffff5e7224 */ /* 0x000fc400078e0037 */
[----:B---3--:R-:W-:Y:S02]  /*bb9e0*/  IMAD.MOV.U32 R93, RZ, RZ, R34 ;  /* 0x000000ffff5d7224 */ /* 0x008fe400078e0022 */
[----:B------:R-:W3:Y:S01]  /*bb9f0*/  LDL.LU R34, [R1+0x98] ;  /* 0x0000980001227983 */ /* 0x000ee20000300800 */
[----:B------:R-:W-:-:S03]  /*bba00*/  IMAD.MOV.U32 R92, RZ, RZ, R35 ;  /* 0x000000ffff5c7224 */ /* 0x000fc600078e0023 */
[----:B------:R-:W3:Y:S04]  /*bba10*/  LDL.LU R35, [R1+0x9c] ;  /* 0x00009c0001237983 */ /* 0x000ee80000300800 */
[----:B------:R-:W-:Y:S01]  /*bba20*/  STL.64 [R1+0x36c8], R98 ;  /* 0x0036c86201007387 */ /* 0x000fe20000100a00 */
[----:B------:R-:W-:-:S03]  /*bba30*/  MOV R91, R54 ;  /* 0x00000036005b7202 */ /* 0x000fc60000000f00 */
[----:B------:R-:W-:Y:S01]  /*bba40*/  STL.64 [R1+0x36c0], R96 ;  /* 0x0036c06001007387 */ /* 0x000fe20000100a00 */
[----:B------:R-:W-:-:S03]  /*bba50*/  IMAD.MOV.U32 R90, RZ, RZ, R53 ;  /* 0x000000ffff5a7224 */ /* 0x000fc600078e0035 */
[----:B------:R-:W-:Y:S01]  /*bba60*/  STL.64 [R1+0x36b8], R94 ;  /* 0x0036b85e01007387 */ /* 0x000fe20000100a00 */
[----:B------:R-:W-:Y:S02]  /*bba70*/  IMAD.MOV.U32 R89, RZ, RZ, R52 ;  /* 0x000000ffff597224 */ /* 0x000fe400078e0034 */
[----:B------:R-:W-:Y:S01]  /*bba80*/  IMAD.MOV.U32 R88, RZ, RZ, R51 ;  /* 0x000000ffff587224 */ /* 0x000fe200078e0033 */
[----:B------:R-:W-:Y:S01]  /*bba90*/  STL.64 [R1+0x36b0], R92 ;  /* 0x0036b05c01007387 */ /* 0x000fe20000100a00 */
[----:B------:R-:W-:-:S03]  /*bbaa0*/  IMAD.MOV.U32 R87, RZ, RZ, R50 ;  /* 0x000000ffff577224 */ /* 0x000fc600078e0032 */
[----:B------:R-:W-:Y:S01]  /*bbab0*/  STL.64 [R1+0x36a8], R90 ;  /* 0x0036a85a01007387 */ /* 0x000fe20000100a00 */
[----:B------:R-:W-:-:S03]  /*bbac0*/  IMAD.MOV.U32 R86, RZ, RZ, R49 ;  /* 0x000000ffff567224 */ /* 0x000fc600078e0031 */
[----:B------:R-:W-:Y:S01]  /*bbad0*/  STL.64 [R1+0x36a0], R88 ;  /* 0x0036a05801007387 */ /* 0x000fe20000100a00 */
[----:B------:R-:W-:Y:S01]  /*bbae0*/  MOV R85, R48 ;  /* 0x0000003000557202 */ /* 0x000fe20000000f00 */
[----:B------:R-:W-:Y:S02]  /*bbaf0*/  IMAD.MOV.U32 R84, RZ, RZ, R47 ;  /* 0x000000ffff547224 */ /* 0x000fe400078e002f */
[----:B------:R-:W-:Y:S01]  /*bbb00*/  STL.64 [R1+0x3698], R86 ;  /* 0x0036985601007387 */ /* 0x000fe20000100a00 */
[----:B------:R-:W-:Y:S02]  /*bbb10*/  IMAD.MOV.U32 R83, RZ, RZ, R46 ;  /* 0x000000ffff537224 */ /* 0x000fe400078e002e */
[----:B------:R-:W-:Y:S01]  /*bbb20*/  IMAD.MOV.U32 R82, RZ, RZ, R45 ;  /* 0x000000ffff527224 */ /* 0x000fe200078e002d */
[----:B------:R-:W-:Y:S01]  /*bbb30*/  STL.64 [R1+0x3690], R84 ;  /* 0x0036905401007387 */ /* 0x000fe20000100a00 */
[----:B------:R-:W-:Y:S02]  /*bbb40*/  IMAD.MOV.U32 R81, RZ, RZ, R44 ;  /* 0x000000ffff517224 */ /* 0x000fe400078e002c */
[----:B------:R-:W-:Y:S01]  /*bbb50*/  IMAD.MOV.U32 R80, RZ, RZ, R42 ;  /* 0x000000ffff507224 */ /* 0x000fe200078e002a */
[----:B------:R-:W-:Y:S01]  /*bbb60*/  STL.64 [R1+0x3688], R82 ;  /* 0x0036885201007387 */ /* 0x000fe20000100a00 */
[----:B------:R-:W-:-:S03]  /*bbb70*/  MOV R79, R41 ;  /* 0x00000029004f7202 */ /* 0x000fc60000000f00 */
[----:B------:R-:W-:Y:S01]  /*bbb80*/  STL.64 [R1+0x3680], R80 ;  /* 0x0036805001007387 */ /* 0x000fe20000100a00 */
[----:B------:R-:W-:Y:S02]  /*bbb90*/  IMAD.MOV.U32 R78, RZ, RZ, R40 ;  /* 0x000000ffff4e7224 */ /* 0x000fe400078e0028 */
[----:B------:R-:W-:Y:S02]  /*bbba0*/  IMAD.MOV.U32 R77, RZ, RZ, R39 ;  /* 0x000000ffff4d7224 */ /* 0x000fe400078e0027 */
[----:B--2---:R-:W-:Y:S02]  /*bbbb0*/  IMAD.MOV.U32 R76, RZ, RZ, R38 ;  /* 0x000000ffff4c7224 */ /* 0x004fe400078e0026 */
[----:B------:R-:W-:Y:S01]  /*bbbc0*/  IMAD.MOV.U32 R41, RZ, RZ, R37 ;  /* 0x000000ffff297224 */ /* 0x000fe200078e0025 */
[----:B------:R-:W-:Y:S02]  /*bbbd0*/  MOV R75, R236 ;  /* 0x000000ec004b7202 */ /* 0x000fe40000000f00 */
[----:B------:R-:W2:Y:S01]  /*bbbe0*/  LDL.LU R236, [R1+0xa0] ;  /* 0x0000a00001ec7983 */ /* 0x000ea20000300800 */
[----:B------:R-:W-:-:S03]  /*bbbf0*/  IMAD.MOV.U32 R74, RZ, RZ, R238 ;  /* 0x000000ffff4a7224 */ /* 0x000fc600078e00ee */
[----:B------:R-:W2:Y:S01]  /*bbc00*/  LDL.LU R238, [R1+0xa4] ;  /* 0x0000a40001ee7983 */ /* 0x000ea20000300800 */
[----:B------:R-:W-:-:S03]  /*bbc10*/  IMAD.MOV.U32 R40, RZ, RZ, R36 ;  /* 0x000000ffff287224 */ /* 0x000fc600078e0024 */
[----:B------:R-:W-:Y:S04]  /*bbc20*/  STL.64 [R1+0x3678], R78 ;  /* 0x0036784e01007387 */ /* 0x000fe80000100a00 */
[----:B------:R-:W-:Y:S04]  /*bbc30*/  STL.64 [R1+0x3670], R76 ;  /* 0x0036704c01007387 */ /* 0x000fe80000100a00 */
[----:B------:R-:W2:Y:S04]  /*bbc40*/  LDL.LU R37, [R1+0xa8] ;  /* 0x0000a80001257983 */ /* 0x000ea80000300800 */
[----:B------:R-:W2:Y:S01]  /*bbc50*/  LDL.LU R36, [R1+0xac] ;  /* 0x0000ac0001247983 */ /* 0x000ea20000300800 */
[----:B----4-:R-:W-:-:S03]  /*bbc60*/  IMAD.MOV.U32 R39, RZ, RZ, R239 ;  /* 0x000000ffff277224 */ /* 0x010fc600078e00ef */
[----:B------:R-:W4:Y:S01]  /*bbc70*/  LDL.LU R239, [R1+0xb0] ;  /* 0x0000b00001ef7983 */ /* 0x000f220000300800 */
[----:B------:R-:W-:-:S03]  /*bbc80*/  IMAD.MOV.U32 R38, RZ, RZ, R158 ;  /* 0x000000ffff267224 */ /* 0x000fc600078e009e */
[----:B------:R-:W4:Y:S04]  /*bbc90*/  LDL.LU R158, [R1+0xb4] ;  /* 0x0000b400019e7983 */ /* 0x000f280000300800 */
        /* <DEDUP_REMOVED lines=17> */
[----:B---3--:R-:W-:Y:S02]  /*bbdb0*/  MOV R71, R34 ;  /* 0x0000002200477202 */ /* 0x008fe40000000f00 */
[----:B------:R-:W3:Y:S01]  /*bbdc0*/  LDL.LU R34, [R1+0xf0] ;  /* 0x0000f00001227983 */ /* 0x000ee20000300800 */
[----:B------:R-:W-:-:S03]  /*bbdd0*/  IMAD.MOV.U32 R70, RZ, RZ, R35 ;  /* 0x000000ffff467224 */ /* 0x000fc600078e0023 */
[----:B------:R-:W3:Y:S04]  /*bbde0*/  LDL.LU R35, [R1+0xf4] ;  /* 0x0000f40001237983 */ /* 0x000ee80000300800 */
[----:B------:R-:W3:Y:S04]  /*bbdf0*/  LDL.LU R46, [R1+0xf8] ;  /* 0x0000f800012e7983 */ /* 0x000ee80000300800 */
[----:B------:R-:W3:Y:S04]  /*bbe00*/  LDL.LU R45, [R1+0xfc] ;  /* 0x0000fc00012d7983 */ /* 0x000ee80000300800 */
[----:B------:R-:W3:Y:S04]  /*bbe10*/  LDL.LU R44, [R1+0x100] ;  /* 0x00010000012c7983 */ /* 0x000ee80000300800 */
[----:B------:R-:W3:Y:S04]  /*bbe20*/  LDL.LU R237, [R1+0x104] ;  /* 0x0001040001ed7983 */ /* 0x000ee80000300800 */
[----:B------:R-:W-:Y:S04]  /*bbe30*/  STL.64 [R1+0x3660], R74 ;  /* 0x0036604a01007387 */ /* 0x000fe80000100a00 */
[----:B------:R-:W3:Y:S01]  /*bbe40*/  LDL.LU R42, [R1+0x108] ;  /* 0x00010800012a7983 */ /* 0x000ee20000300800 */
[----:B--2---:R-:W-:-:S02]  /*bbe50*/  IMAD.MOV.U32 R69, RZ, RZ, R236 ;  /* 0x000000ffff457224 */ /* 0x004fc400078e00ec */
[----:B------:R-:W-:Y:S02]  /*bbe60*/  IMAD.MOV.U32 R68, RZ, RZ, R238 ;  /* 0x000000ffff447224 */ /* 0x000fe400078e00ee */
[----:B------:R-:W2:Y:S04]  /*bbe70*/  LDL.LU R238, [R1+0x10c] ;  /* 0x00010c0001ee7983 */ /* 0x000ea80000300800 */
[----:B------:R-:W2:Y:S04]  /*bbe80*/  LDL.LU R32, [R1+0x140] ;  /* 0x0001400001207983 */ /* 0x000ea80000300800 */
[----:B------:R-:W2:Y:S01]  /*bbe90*/  LDL.LU R236, [R1+0x144] ;  /* 0x0001440001ec7983 */ /* 0x000ea20000300800 */
[----:B------:R-:W-:-:S03]  /*bbea0*/  IMAD.MOV.U32 R67, RZ, RZ, R37 ;  /* 0x000000ffff437224 */ /* 0x000fc600078e0025 */
[----:B------:R-:W-:Y:S01]  /*bbeb0*/  STL.64 [R1+0x3658], R72 ;  /* 0x0036584801007387 */ /* 0x000fe20000100a00 */
[----:B------:R-:W-:-:S03]  /*bbec0*/  IMAD.MOV.U32 R66, RZ, RZ, R36 ;  /* 0x000000ffff427224 */ /* 0x000fc600078e0024 */
[----:B------:R1:W-:Y:S01]  /*bbed0*/  STL.64 [R1+0x3650], R38 ;  /* 0x0036502601007387 */ /* 0x0003e20000100a00 */
[----:B----4-:R-:W-:-:S03]  /*bbee0*/  MOV R37, R239 ;  /* 0x000000ef00257202 */ /* 0x010fc60000000f00 */
[----:B------:R-:W4:Y:S01]  /*bbef0*/  LDL.LU R239, [R1+0x148] ;  /* 0x0001480001ef7983 */ /* 0x000f220000300800 */
[----:B------:R-:W-:-:S03]  /*bbf00*/  IMAD.MOV.U32 R36, RZ, RZ, R158 ;  /* 0x000000ffff247224 */ /* 0x000fc600078e009e */
[----:B------:R-:W4:Y:S01]  /*bbf10*/  LDL.LU R158, [R1+0x14c] ;  /* 0x00014c00019e7983 */ /* 0x000f220000300800 */
[----:B------:R-:W-:-:S05]  /*bbf20*/  MOV R6, R3 ;  /* 0x0000000300067202 */ /* 0x000fca0000000f00 */
        /* <DEDUP_REMOVED lines=8> */
[----:B------:R-:W-:-:S03]  /*bbfb0*/  IMAD.MOV.U32 R64, RZ, RZ, R59 ;  /* 0x000000ffff407224 */ /* 0x000fc600078e003b */
[----:B------:R1:W-:Y:S01]  /*bbfc0*/  LDGSTS.E [R4+0x4bc00], [R114.64], P0 ;  /* 0x4bc0000072047fae */ /* 0x0003e20008121844 */
[----:B------:R-:W-:-:S03]  /*bbfd0*/  IMAD.MOV.U32 R65, RZ, RZ, R60 ;  /* 0x000000ffff417224 */ /* 0x000fc600078e003c */
[----:B------:R1:W-:Y:S01]  /*bbfe0*/  LDGSTS.E [R4+0x4c400], [R112.64], P0 ;  /* 0x4c40000070047fae */ /* 0x0003e20008121844 */
[----:B------:R-:W-:-:S03]  /*bbff0*/  IMAD.MOV.U32 R62, RZ, RZ, R57 ;  /* 0x000000ffff3e7224 */ /* 0x000fc600078e0039 */
[----:B------:R1:W-:Y:S01]  /*bc000*/  LDGSTS.E [R4+0x4cc00], [R110.64], P0 ;  /* 0x4cc000006e047fae */ /* 0x0003e20008121844 */
[----:B------:R-:W-:Y:S01]  /*bc010*/  IMAD.MOV.U32 R63, RZ, RZ, R58 ;  /* 0x000000ffff3f7224 */ /* 0x000fe200078e003a */
[----:B------:R-:W-:Y:S02]  /*bc020*/  MOV R61, R56 ;  /* 0x00000038003d7202 */ /* 0x000fe40000000f00 */
[----:B------:R1:W-:Y:S01]  /*bc030*/  LDGSTS.E [R4+0x4d400], [R108.64], P0 ;  /* 0x4d4000006c047fae */ /* 0x0003e20008121844 */
[----:B------:R-:W-:-:S03]  /*bc040*/  IMAD.MOV.U32 R60, RZ, RZ, R55 ;  /* 0x000000ffff3c7224 */ /* 0x000fc600078e0037 */
[----:B------:R-:W-:Y:S01]  /*bc050*/  STL.64 [R1+0x3648], R70 ;  /* 0x0036484601007387 */ /* 0x000fe20000100a00 */
[----:B------:R-:W-:-:S03]  /*bc060*/  IMAD.MOV.U32 R58, RZ, RZ, R53 ;  /* 0x000000ffff3a7224 */ /* 0x000fc600078e0035 */
[----:B------:R2:W-:Y:S01]  /*bc070*/  LDGSTS.E [R4+0x4dc00], [R106.64], P0 ;  /* 0x4dc000006a047fae */ /* 0x0005e20008121844 */
[----:B------:R-:W-:-:S03]  /*bc080*/  IMAD.MOV.U32 R59, RZ, RZ, R54 ;  /* 0x000000ffff3b7224 */ /* 0x000fc600078e0036 */
[----:B------:R-:W-:Y:S01]  /*bc090*/  STL.64 [R1+0x3640], R68 ;  /* 0x0036404401007387 */ /* 0x000fe20000100a00 */
[----:B-1----:R-:W-:-:S03]  /*bc0a0*/  IMAD.MOV.U32 R6, RZ, RZ, R51 ;  /* 0x000000ffff067224 */ /* 0x002fc600078e0033 */
[----:B------:R1:W-:Y:S01]  /*bc0b0*/  LDGSTS.E [R4+0x4e400], [R104.64], P0 ;  /* 0x4e40000068047fae */ /* 0x0003e20008121844 */
[----:B------:R-:W-:Y:S01]  /*bc0c0*/  IMAD.MOV.U32 R7, RZ, RZ, R52 ;  /* 0x000000ffff077224 */ /* 0x000fe200078e0034 */
[----:B------:R-:W-:Y:S02]  /*bc0d0*/  MOV R57, R50 ;  /* 0x0000003200397202 */ /* 0x000fe40000000f00 */
[----:B------:R-:W-:Y:S01]  /*bc0e0*/  STL.64 [R1+0x3638], R66 ;  /* 0x0036384201007387 */ /* 0x000fe20000100a00 */
[----:B------:R-:W-:-:S03]  /*bc0f0*/  IMAD.MOV.U32 R56, RZ, RZ, R49 ;  /* 0x000000ffff387224 */ /* 0x000fc600078e0031 */
[----:B------:R1:W-:Y:S01]  /*bc100*/  LDGSTS.E [R4+0x4ec00], [R102.64], P0 ;  /* 0x4ec0000066047fae */ /* 0x0003e20008121844 */
[----:B------:R-:W-:-:S03]  /*bc110*/  IMAD.MOV.U32 R54, RZ, RZ, R47 ;  /* 0x000000ffff367224 */ /* 0x000fc600078e002f */
[----:B------:R1:W-:Y:S01]  /*bc120*/  STL.64 [R1+0x3630], R36 ;  /* 0x0036302401007387 */ /* 0x0003e20000100a00 */
[----:B------:R-:W-:-:S03]  /*bc130*/  IMAD.MOV.U32 R55, RZ, RZ, R48 ;  /* 0x000000ffff377224 */ /* 0x000fc600078e0030 */
[----:B------:R1:W-:Y:S01]  /*bc140*/  LDGSTS.E [R4+0x4f400], [R100.64], P0 ;  /* 0x4f40000064047fae */ /* 0x0003e20008121844 */
[----:B---3--:R-:W-:-:S03]  /*bc150*/  LOP3.LUT R35, R35, R34, RZ, 0x3c, !PT ;  /* 0x0000002223237212 */ /* 0x008fc600078e3cff */
[----:B------:R-:W-:Y:S01]  /*bc160*/  STL.64 [R1+0x3628], R64 ;  /* 0x0036284001007387 */ /* 0x000fe20000100a00 */
[----:B------:R-:W-:-:S03]  /*bc170*/  LOP3.LUT R34, R35, R34, RZ, 0x3c, !PT ;  /* 0x0000002223227212 */ /* 0x000fc600078e3cff */
[----:B------:R2:W-:Y:S01]  /*bc180*/  LDGSTS.E [R4+0x4fc00], [R98.64], P0 ;  /* 0x4fc0000062047fae */ /* 0x0005e20008121844 */
[----:B------:R-:W-:Y:S01]  /*bc190*/  IMAD.MOV.U32 R53, RZ, RZ, R46 ;  /* 0x000000ffff357224 */ /* 0x000fe200078e002e */
[----:B------:R-:W-:Y:S02]  /*bc1a0*/  LOP3.LUT R35, R35, R34, RZ, 0x3c, !PT ;  /* 0x0000002223237212 */ /* 0x000fe400078e3cff */
[----:B------:R-:W-:Y:S01]  /*bc1b0*/  STL.64 [R1+0x3620], R62 ;  /* 0x0036203e01007387 */ /* 0x000fe20000100a00 */
[----:B------:R-:W-:-:S03]  /*bc1c0*/  IMAD.MOV.U32 R52, RZ, RZ, R45 ;  /* 0x000000ffff347224 */ /* 0x000fc600078e002d */
[----:B------:R2:W-:Y:S01]  /*bc1d0*/  LDGSTS.E [R4+0x50400], [R96.64], P0 ;  /* 0x5040000060047fae */ /* 0x0005e20008121844 */
[----:B------:R-:W-:-:S03]  /*bc1e0*/  MOV R51, R44 ;  /* 0x0000002c00337202 */ /* 0x000fc60000000f00 */
[----:B------:R-:W-:Y:S01]  /*bc1f0*/  STL.64 [R1+0x3618], R60 ;  /* 0x0036183c01007387 */ /* 0x000fe20000100a00 */
[----:B------:R-:W-:-:S03]  /*bc200*/  IMAD.MOV.U32 R50, RZ, RZ, R237 ;  /* 0x000000ffff327224 */ /* 0x000fc600078e00ed */
[----:B------:R2:W-:Y:S04]  /*bc210*/  LDGSTS.E [R4+0x50c00], [R94.64], P0 ;  /* 0x50c000005e047fae */ /* 0x0005e80008121844 */
[----:B------:R-:W-:Y:S01]  /*bc220*/  STL.64 [R1+0x3610], R58 ;  /* 0x0036103a01007387 */ /* 0x000fe20000100a00 */
[----:B------:R-:W-:-:S03]  /*bc230*/  IMAD.MOV.U32 R49, RZ, RZ, R42 ;  /* 0x000000ffff317224 */ /* 0x000fc600078e002a */
[----:B------:R2:W-:Y:S04]  /*bc240*/  LDGSTS.E [R4+0x51400], [R92.64], P0 ;  /* 0x514000005c047fae */ /* 0x0005e80008121844 */
[----:B------:R1:W-:Y:S04]  /*bc250*/  STL.64 [R1+0x3608], R6 ;  /* 0x0036080601007387 */ /* 0x0003e80000100a00 */
        /* <DEDUP_REMOVED lines=8> */
[----:B------:R2:W-:Y:S04]  /*bc2e0*/  LDGSTS.E [R4+0x53c00], [R82.64], P0 ;  /* 0x53c0000052047fae */ /* 0x0005e80008121844 */
[----:B------:R-:W-:Y:S04]  /*bc2f0*/  STL.64 [R1+0x35e0], R50 ;  /* 0x0035e03201007387 */ /* 0x000fe80000100a00 */
[----:B------:R2:W-:Y:S04]  /*bc300*/  LDGSTS.E [R4+0x54400], [R80.64], P0 ;  /* 0x5440000050047fae */ /* 0x0005e80008121844 */
[----:B------:R2:W-:Y:S02]  /*bc310*/  LDGSTS.E [R4+0x54c00], [R78.64], P0 ;  /* 0x54c000004e047fae */ /* 0x0005e40008121844 */
[----:B--2---:R-:W-:-:S02]  /*bc320*/  IMAD.MOV.U32 R48, RZ, RZ, R238 ;  /* 0x000000ffff307224 */ /* 0x004fc400078e00ee */
[----:B------:R2:W-:Y:S01]  /*bc330*/  LDGSTS.E [R4+0x55400], [R76.64], P0 ;  /* 0x554000004c047fae */ /* 0x0005e20008121844 */
[----:B------:R-:W-:Y:S02]  /*bc340*/  IMAD.MOV.U32 R47, RZ, RZ, R32 ;  /* 0x000000ffff2f7224 */ /* 0x000fe400078e0020 */
[----:B------:R-:W-:Y:S01]  /*bc350*/  IMAD.MOV.U32 R46, RZ, RZ, R236 ;  /* 0x000000ffff2e7224 */ /* 0x000fe200078e00ec */
[----:B------:R-:W-:Y:S04]  /*bc360*/  STL.64 [R1+0x35d8], R48 ;  /* 0x0035d83001007387 */ /* 0x000fe80000100a00 */
[----:B------:R2:W-:Y:S04]  /*bc370*/  STL.64 [R1+0x35d0], R46 ;  /* 0x0035d02e01007387 */ /* 0x0005e80000100a00 */
[----:B------:R1:W-:Y:S04]  /*bc380*/  LDGSTS.E [R4+0x55c00], [R40.64], P0 ;  /* 0x55c0000028047fae */ /* 0x0003e80008121844 */
[----:B------:R2:W-:Y:S04]  /*bc390*/  LDGSTS.E [R4+0x56400], [R74.64], P0 ;  /* 0x564000004a047fae */ /* 0x0005e80008121844 */
[----:B------:R2:W-:Y:S04]  /*bc3a0*/  LDGSTS.E [R4+0x56c00], [R72.64], P0 ;  /* 0x56c0000048047fae */ /* 0x0005e80008121844 */
[----:B------:R1:W-:Y:S01]  /*bc3b0*/  LDGSTS.E [R4+0x57400], [R38.64], P0 ;  /* 0x5740000026047fae */ /* 0x0003e20008121844 */
[----:B----4-:R-:W-:Y:S01]  /*bc3c0*/  IMAD.MOV.U32 R45, RZ, RZ, R239 ;  /* 0x000000ffff2d7224 */ /* 0x010fe200078e00ef */
[----:B------:R-:W-:-:S02]  /*bc3d0*/  MOV R44, R158 ;  /* 0x0000009e002c7202 */ /* 0x000fc40000000f00 */
[----:B------:R-:W4:Y:S04]  /*bc3e0*/  S2R R237, SR_TID.X ;  /* 0x0000000000ed7919 */ /* 0x000f280000002100 */
[----:B------:R2:W-:Y:S04]  /*bc3f0*/  STL.64 [R1+0x35c8], R44 ;  /* 0x0035c82c01007387 */ /* 0x0005e80000100a00 */
[----:B-1----:R-:W3:Y:S04]  /*bc400*/  LDL.LU R40, [R1+0x42b0] ;  /* 0x0042b00001287983 */ /* 0x002ee80000300800 */
[----:B------:R-:W3:Y:S04]  /*bc410*/  LDL.LU R42, [R1+0x42b4] ;  /* 0x0042b400012a7983 */ /* 0x000ee80000300800 */
[----:B------:R-:W3:Y:S04]  /*bc420*/  LDL.LU R38, [R1+0x42ac] ;  /* 0x0042ac0001267983 */ /* 0x000ee80000300800 */
[----:B------:R-:W3:Y:S01]  /*bc430*/  LDL.LU R41, [R1+0x42a8] ;  /* 0x0042a80001297983 */ /* 0x000ee20000300800 */
[----:B----4-:R-:W-:-:S03]  /*bc440*/  LOP3.LUT R238, R237, 0x3f, RZ, 0xc0, !PT ;  /* 0x0000003fedee7812 */ /* 0x010fc600078ec0ff */
[----:B------:R1:W-:Y:S01]  /*bc450*/  LDGSTS.E [R4+0x57c00], [R70.64], P0 ;  /* 0x57c0000046047fae */ /* 0x0003e20008121844 */
[----:B------:R-:W-:Y:S01]  /*bc460*/  SHF.R.S32.HI R32, RZ, 0x6, R237 ;  /* 0x00000006ff207819 */ /* 0x000fe200000114ed */
[----:B------:R-:W-:-:S03]  /*bc470*/  IMAD.SHL.U32 R3, R238, 0x4, RZ ;  /* 0x00000004ee037824 */ /* 0x000fc600078e00ff */
[----:B------:R-:W-:Y:S01]  /*bc480*/  SGXT R32, R32, 0x1 ;  /* 0x000000012020781a */ /* 0x000fe20000000200 */
[----:B------:R1:W-:Y:S04]  /*bc490*/  LDGSTS.E [R4+0x58400], [R68.64], P0 ;  /* 0x5840000044047fae */ /* 0x0003e80008121844 */
[----:B------:R1:W-:Y:S01]  /*bc4a0*/  LDGSTS.E [R4+0x58c00], [R66.64], P0 ;  /* 0x58c0000042047fae */ /* 0x0003e20008121844 */
[----:B------:R-:W-:-:S03]  /*bc4b0*/  LOP3.LUT R3, R3, 0x110, R32, 0x78, !PT ;  /* 0x0000011003037812 */ /* 0x000fc600078e7820 */
[----:B------:R4:W-:Y:S04]  /*bc4c0*/  LDGSTS.E [R4+0x59400], [R36.64], P0 ;  /* 0x5940000024047fae */ /* 0x0009e80008121844 */
[----:B------:R1:W-:Y:S04]  /*bc4d0*/  LDGSTS.E [R4+0x59c00], [R64.64], P0 ;  /* 0x59c0000040047fae */ /* 0x0003e80008121844 */
[----:B------:R1:W-:Y:S04]  /*bc4e0*/  LDGSTS.E [R4+0x5a400], [R62.64], P0 ;  /* 0x5a4000003e047fae */ /* 0x0003e80008121844 */
[----:B----4-:R-:W4:Y:S04]  /*bc4f0*/  LDL.LU R36, [R1+0x42a0] ;  /* 0x0042a00001247983 */ /* 0x010f280000300800 */
[----:B------:R1:W-:Y:S04]  /*bc500*/  LDGSTS.E [R4+0x5ac00], [R60.64], P0 ;  /* 0x5ac000003c047fae */ /* 0x0003e80008121844 */
[----:B------:R-:W4:Y:S04]  /*bc510*/  LDL.LU R39, [R1+0x42a4] ;  /* 0x0042a40001277983 */ /* 0x000f280000300800 */
[----:B------:R-:W4:Y:S04]  /*bc520*/  LDL.LU R32, [R1+0x429c] ;  /* 0x00429c0001207983 */ /* 0x000f280000300800 */
[----:B------:R1:W-:Y:S04]  /*bc530*/  LDGSTS.E [R4+0x5b400], [R58.64], P0 ;  /* 0x5b4000003a047fae */ /* 0x0003e80008121844 */
[----:B------:R1:W-:Y:S04]  /*bc540*/  LDGSTS.E [R4+0x5bc00], [R6.64], P0 ;  /* 0x5bc0000006047fae */ /* 0x0003e80008121844 */
[----:B------:R-:W4:Y:S04]  /*bc550*/  LDL.LU R37, [R1+0x4298] ;  /* 0x0042980001257983 */ /* 0x000f280000300800 */
[----:B------:R2:W-:Y:S01]  /*bc560*/  LDGSTS.E [R4+0x5c400], [R56.64], P0 ;  /* 0x5c40000038047fae */ /* 0x0005e20008121844 */
[----:B------:R-:W-:-:S03]  /*bc570*/  LOP3.LUT R3, R3, 0x60, RZ, 0x3c, !PT ;  /* 0x0000006003037812 */ /* 0x000fc600078e3cff */
[----:B------:R2:W-:Y:S04]  /*bc580*/  LDGSTS.E [R4+0x5cc00], [R54.64], P0 ;  /* 0x5cc0000036047fae */ /* 0x0005e80008121844 */
[----:B-1----:R-:W4:Y:S04]  /*bc590*/  LDL.LU R6, [R1+0x4290] ;  /* 0x0042900001067983 */ /* 0x002f280000300800 */
[----:B------:R1:W-:Y:S04]  /*bc5a0*/  LDGSTS.E [R4+0x5d400], [R34.64], P0 ;  /* 0x5d40000022047fae */ /* 0x0003e80008121844 */
[----:B------:R2:W-:Y:S04]  /*bc5b0*/  LDGSTS.E [R4+0x5dc00], [R52.64], P0 ;  /* 0x5dc0000034047fae */ /* 0x0005e80008121844 */
[----:B------:R2:W-:Y:S04]  /*bc5c0*/  LDGSTS.E [R4+0x5e400], [R50.64], P0 ;  /* 0x5e40000032047fae */ /* 0x0005e80008121844 */
[----:B-1----:R-:W4:Y:S04]  /*bc5d0*/  LDL.LU R35, [R1+0x4294] ;  /* 0x0042940001237983 */ /* 0x002f280000300800 */
[----:B------:R-:W4:Y:S04]  /*bc5e0*/  LDL.LU R7, [R1+0x428c] ;  /* 0x00428c0001077983 */ /* 0x000f280000300800 */
[----:B------:R1:W-:Y:S01]  /*bc5f0*/  LDGSTS.E [R4+0x5ec00], [R48.64], P0 ;  /* 0x5ec0000030047fae */ /* 0x0003e20008121844 */
[----:B------:R-:W-:-:S03]  /*bc600*/  IMAD R3, R159, 0x20000, R3 ;  /* 0x000200009f037824 */ /* 0x000fc600078e0203 */
[----:B------:R-:W4:Y:S04]  /*bc610*/  LDL.LU R34, [R1+0x4288] ;  /* 0x0042880001227983 */ /* 0x000f280000300800 */
[----:B------:R2:W-:Y:S04]  /*bc620*/  LDGSTS.E [R4+0x5f400], [R46.64], P0 ;  /* 0x5f4000002e047fae */ /* 0x0005e80008121844 */
[----:B------:R1:W-:Y:S04]  /*bc630*/  LDGSTS.E [R4+0x5fc00], [R44.64], P0 ;  /* 0x5fc000002c047fae */ /* 0x0003e80008121844 */
[----:B--2---:R-:W2:Y:S01]  /*bc640*/  LDL.LU R46, [R1+0x4280] ;  /* 0x00428000012e7983 */ /* 0x004ea20000300800 */
[----:B-1----:R-:W-:-:S02]  /*bc650*/  IMAD.MOV.U32 R4, RZ, RZ, R5 ;  /* 0x000000ffff047224 */ /* 0x002fc400078e0005 */
[----:B------:R-:W-:-:S05]  /*bc660*/  IMAD.MOV.U32 R5, RZ, RZ, R43 ;  /* 0x000000ffff057224 */ /* 0x000fca00078e002b */
[----:B------:R1:W-:Y:S02]  /*bc670*/  LDGSTS.E [R3+0x40600], [R4.64], P0 ;  /* 0x4060000004037fae */ /* 0x0003e40008121844 */
[----:B-1----:R-:W-:Y:S01]  /*bc680*/  IMAD.MOV.U32 R4, RZ, RZ, R33 ;  /* 0x000000ffff047224 */ /* 0x002fe200078e0021 */
[----:B---3--:R-:W-:Y:S01]  /*bc690*/  IADD3 R40, P1, R40, R127, RZ ;  /* 0x0000007f28287210 */ /* 0x008fe20007f3e0ff */
[----:B------:R-:W-:-:S04]  /*bc6a0*/  IMAD.X R42, R42, 0x1, R2, P2 ;  /* 0x000000012a2a7824 */ /* 0x000fc800010e0602 */
[----:B------:R-:W-:Y:S01]  /*bc6b0*/  STL [R1+0x42b0], R40 ;  /* 0x0042b02801007387 */ /* 0x000fe20000100800 */
[----:B------:R-:W-:-:S03]  /*bc6c0*/  IADD3 R38, P2, R38, R127, RZ ;  /* 0x0000007f26267210 */ /* 0x000fc60007f5e0ff */
[----:B------:R1:W-:Y:S01]  /*bc6d0*/  STL [R1+0x42b4], R42 ;  /* 0x0042b42a01007387 */ /* 0x0003e20000100800 */
[----:B------:R-:W-:-:S03]  /*bc6e0*/  IADD3.X R41, R41, R2, RZ, P1, !PT ;  /* 0x0000000229297210 */ /* 0x000fc60000ffe4ff */
[----:B------:R-:W3:Y:S04]  /*bc6f0*/  LDL.LU R33, [R1+0x4284] ;  /* 0x0042840001217983 */ /* 0x000ee80000300800 */
[----:B------:R-:W-:Y:S04]  /*bc700*/  STL [R1+0x42ac], R38 ;  /* 0x0042ac2601007387 */ /* 0x000fe80000100800 */
[----:B------:R1:W-:Y:S04]  /*bc710*/  STL [R1+0x42a8], R41 ;  /* 0x0042a82901007387 */ /* 0x0003e80000100800 */
[----:B------:R-:W3:Y:S04]  /*bc720*/  LDL.LU R44, [R1+0x427c] ;  /* 0x00427c00012c7983 */ /* 0x000ee80000300800 */
[----:B------:R-:W3:Y:S01]  /*bc730*/  LDL.LU R47, [R1+0x4278] ;  /* 0x00427800012f7983 */ /* 0x000ee20000300800 */
[----:B------:R-:W-:-:S05]  /*bc740*/  IMAD.MOV.U32 R5, RZ, RZ, R42 ;  /* 0x000000ffff057224 */ /* 0x000fca00078e002a */
[----:B------:R1:W-:Y:S01]  /*bc750*/  LDGSTS.E [R3+0x40e00], [R4.64], P0 ;  /* 0x40e0000004037fae */ /* 0x0003e20008121844 */
[-C--:B----4-:R-:W-:Y:S01]  /*bc760*/  IADD3 R36, P1, R36, R127.reuse, RZ ;  /* 0x0000007f24247210 */ /* 0x090fe20007f3e0ff */
[----:B-1----:R-:W-:Y:S02]  /*bc770*/  IMAD.MOV.U32 R4, RZ, RZ, R40 ;  /* 0x000000ffff047224 */ /* 0x002fe400078e0028 */
[----:B------:R-:W-:Y:S02]  /*bc780*/  IMAD.MOV.U32 R5, RZ, RZ, R41 ;  /* 0x000000ffff057224 */ /* 0x000fe400078e0029 */
[----:B------:R-:W-:Y:S01]  /*bc790*/  IMAD.X R39, R39, 0x1, R2, P2 ;  /* 0x0000000127277824 */ /* 0x000fe200010e0602 */
[----:B------:R1:W-:Y:S01]  /*bc7a0*/  STL [R1+0x42a0], R36 ;  /* 0x0042a02401007387 */ /* 0x0003e20000100800 */
[----:B------:R-:W-:-:S03]  /*bc7b0*/  IADD3 R32, P2, R32, R127, RZ ;  /* 0x0000007f20207210 */ /* 0x000fc60007f5e0ff */
[----:B------:R4:W-:Y:S04]  /*bc7c0*/  LDGSTS.E [R3+0x41600], [R4.64], P0 ;  /* 0x4160000004037fae */ /* 0x0009e80008121844 */
[----:B------:R-:W-:Y:S01]  /*bc7d0*/  STL [R1+0x42a4], R39 ;  /* 0x0042a42701007387 */ /* 0x000fe20000100800 */
[----:B------:R-:W-:Y:S01]  /*bc7e0*/  IADD3.X R37, R37, R2, RZ, P1, !PT ;  /* 0x0000000225257210 */ /* 0x000fe20000ffe4ff */
[----:B----4-:R-:W-:Y:S02]  /*bc7f0*/  IMAD.MOV.U32 R4, RZ, RZ, R38 ;  /* 0x000000ffff047224 */ /* 0x010fe400078e0026 */
[----:B------:R-:W-:Y:S01]  /*bc800*/  IMAD.MOV.U32 R5, RZ, RZ, R39 ;  /* 0x000000ffff057224 */ /* 0x000fe200078e0027 */
[----:B------:R4:W-:Y:S04]  /*bc810*/  STL [R1+0x429c], R32 ;  /* 0x00429c2001007387 */ /* 0x0009e80000100800 */
[----:B------:R-:W-:Y:S01]  /*bc820*/  STL [R1+0x4298], R37 ;  /* 0x0042982501007387 */ /* 0x000fe20000100800 */
[----:B------:R-:W-:-:S03]  /*bc830*/  IADD3 R6, P1, R6, R127, RZ ;  /* 0x0000007f06067210 */ /* 0x000fc60007f3e0ff */
[----:B------:R1:W-:Y:S04]  /*bc840*/  LDGSTS.E [R3+0x41e00], [R4.64], P0 ;  /* 0x41e0000004037fae */ /* 0x0003e80008121844 */
[----:B------:R-:W3:Y:S04]  /*bc850*/  LDL.LU R42, [R1+0x4270] ;  /* 0x00427000012a7983 */ /* 0x000ee80000300800 */
[----:B------:R2:W-:Y:S01]  /*bc860*/  STL [R1+0x4290], R6 ;  /* 0x0042900601007387 */ /* 0x0005e20000100800 */
[----:B------:R-:W-:Y:S02]  /*bc870*/  IMAD.X R35, R35, 0x1, R2, P2 ;  /* 0x0000000123237824 */ /* 0x000fe400010e0602 */
[----:B-1----:R-:W-:Y:S01]  /*bc880*/  IMAD.MOV.U32 R4, RZ, RZ, R36 ;  /* 0x000000ffff047224 */ /* 0x002fe200078e0024 */
[----:B------:R-:W-:Y:S01]  /*bc890*/  IADD3 R7, P2, R7, R127, RZ ;  /* 0x0000007f07077210 */ /* 0x000fe20007f5e0ff */
[----:B------:R-:W-:Y:S01]  /*bc8a0*/  IMAD.MOV.U32 R5, RZ, RZ, R37 ;  /* 0x000000ffff057224 */ /* 0x000fe200078e0025 */
[----:B------:R-:W-:Y:S04]  /*bc8b0*/  STL [R1+0x4294], R35 ;  /* 0x0042942301007387 */ /* 0x000fe80000100800 */
[----:B------:R-:W3:Y:S01]  /*bc8c0*/  LDL.LU R45, [R1+0x4274] ;  /* 0x00427400012d7983 */ /* 0x000ee20000300800 */
[----:B------:R-:W-:-:S03]  /*bc8d0*/  IADD3.X R34, R34, R2, RZ, P1, !PT ;  /* 0x0000000222227210 */ /* 0x000fc60000ffe4ff */
[----:B------:R-:W-:Y:S04]  /*bc8e0*/  STL [R1+0x428c], R7 ;  /* 0x00428c0701007387 */ /* 0x000fe80000100800 */
[----:B------:R-:W-:Y:S04]  /*bc8f0*/  STL [R1+0x4288], R34 ;  /* 0x0042882201007387 */ /* 0x000fe80000100800 */
[----:B------:R1:W-:Y:S04]  /*bc900*/  LDGSTS.E [R3+0x42600], [R4.64], P0 ;  /* 0x4260000004037fae */ /* 0x0003e80008121844 */
[----:B------:R-:W3:Y:S01]  /*bc910*/  LDL.LU R43, [R1+0x4268] ;  /* 0x00426800012b7983 */ /* 0x000ee20000300800 */
[----:B--2---:R-:W-:-:S03]  /*bc920*/  IADD3 R46, P1, R46, R127, RZ ;  /* 0x0000007f2e2e7210 */ /* 0x004fc60007f3e0ff */
[----:B------:R-:W2:Y:S01]  /*bc930*/  LDL.LU R41, [R1+0x4264] ;  /* 0x0042640001297983 */ /* 0x000ea20000300800 */
[----:B-1----:R-:W-:-:S03]  /*bc940*/  IMAD.MOV.U32 R4, RZ, RZ, R32 ;  /* 0x000000ffff047224 */ /* 0x002fc600078e0020 */
[----:B------:R-:W2:Y:S01]  /*bc950*/  LDL.LU R40, [R1+0x426c] ;  /* 0x00426c0001287983 */ /* 0x000ea20000300800 */
[----:B------:R-:W-:-:S03]  /*bc960*/  IMAD.MOV.U32 R5, RZ, RZ, R35 ;  /* 0x000000ffff057224 */ /* 0x000fc600078e0023 */
[----:B------:R-:W2:Y:S04]  /*bc970*/  LDL.LU R38, [R1+0x4260] ;  /* 0x0042600001267983 */ /* 0x000ea80000300800 */
[----:B------:R-:W2:Y:S04]  /*bc980*/  LDL.LU R36, [R1+0x425c] ;  /* 0x00425c0001247983 */ /* 0x000ea80000300800 */
[----:B----4-:R-:W4:Y:S04]  /*bc990*/  LDL.LU R32, [R1+0x4250] ;  /* 0x0042500001207983 */ /* 0x010f280000300800 */
[----:B------:R1:W-:Y:S04]  /*bc9a0*/  LDGSTS.E [R3+0x42e00], [R4.64], P0 ;  /* 0x42e0000004037fae */ /* 0x0003e80008121844 */
[----:B------:R-:W4:Y:S04]  /*bc9b0*/  LDL.LU R39, [R1+0x4258] ;  /* 0x0042580001277983 */ /* 0x000f280000300800 */
[----:B------:R-:W-:Y:S01]  /*bc9c0*/  STL [R1+0x4280], R46 ;  /* 0x0042802e01007387 */ /* 0x000fe20000100800 */
[----:B-1----:R-:W-:-:S02]  /*bc9d0*/  IMAD.MOV.U32 R4, RZ, RZ, R6 ;  /* 0x000000ffff047224 */ /* 0x002fc400078e0006 */
[----:B------:R-:W-:-:S05]  /*bc9e0*/  IMAD.MOV.U32 R5, RZ, RZ, R34 ;  /* 0x000000ffff057224 */ /* 0x000fca00078e0022 */
[----:B------:R1:W-:Y:S02]  /*bc9f0*/  LDGSTS.E [R3+0x43600], [R4.64], P0 ;  /* 0x4360000004037fae */ /* 0x0003e40008121844 */
[----:B-1----:R-:W-:Y:S02]  /*bca00*/  IMAD.MOV.U32 R4, RZ, RZ, R7 ;  /* 0x000000ffff047224 */ /* 0x002fe400078e0007 */
[----:B---3--:R-:W-:-:S05]  /*bca10*/  IMAD.X R33, R33, 0x1, R2, P2 ;  /* 0x0000000121217824 */ /* 0x008fca00010e0602 */
[----:B------:R1:W-:Y:S01]  /*bca20*/  STL [R1+0x4284], R33 ;  /* 0x0042842101007387 */ /* 0x0003e20000100800 */
[----:B------:R-:W-:-:S03]  /*bca30*/  IMAD.MOV.U32 R5, RZ, RZ, R33 ;  /* 0x000000ffff057224 */ /* 0x000fc600078e0021 */
[----:B------:R-:W3:Y:S01]  /*bca40*/  LDL.LU R6, [R1+0x424c] ;  /* 0x00424c0001067983 */ /* 0x000ee20000300800 */
[----:B------:R-:W-:-:S03]  /*bca50*/  IADD3 R44, P2, R44, R127, RZ ;  /* 0x0000007f2c2c7210 */ /* 0x000fc60007f5e0ff */
[----:B------:R-:W3:Y:S01]  /*bca60*/  LDL.LU R37, [R1+0x4254] ;  /* 0x0042540001257983 */ /* 0x000ee20000300800 */
[----:B------:R-:W-:-:S03]  /*bca70*/  IADD3.X R47, R47, R2, RZ, P1, !PT ;  /* 0x000000022f2f7210 */ /* 0x000fc60000ffe4ff */
[----:B------:R-:W-:Y:S04]  /*bca80*/  STL [R1+0x427c], R44 ;  /* 0x00427c2c01007387 */ /* 0x000fe80000100800 */
[----:B------:R2:W-:Y:S04]  /*bca90*/  STL [R1+0x4278], R47 ;  /* 0x0042782f01007387 */ /* 0x0005e80000100800 */
[----:B-1----:R-:W3:Y:S04]  /*bcaa0*/  LDL.LU R33, [R1+0x4248] ;  /* 0x0042480001217983 */ /* 0x002ee80000300800 */
[----:B------:R-:W3:Y:S04]  /*bcab0*/  LDL.LU R7, [R1+0x4244] ;  /* 0x0042440001077983 */ /* 0x000ee80000300800 */
[----:B------:R-:W3:Y:S04]  /*bcac0*/  LDL.LU R236, [R1+0x150] ;  /* 0x0001500001ec7983 */ /* 0x000ee80000300800 */
[----:B------:R-:W3:Y:S04]  /*bcad0*/  LDL.LU R237, [R1+0x154] ;  /* 0x0001540001ed7983 */ /* 0x000ee80000300800 */
[----:B------:R-:W3:Y:S04]  /*bcae0*/  LDL.LU R238, [R1+0x158] ;  /* 0x0001580001ee7983 */ /* 0x000ee80000300800 */
[----:B------:R-:W3:Y:S04]  /*bcaf0*/  LDL.LU R239, [R1+0x15c] ;  /* 0x00015c0001ef7983 */ /* 0x000ee80000300800 */
[----:B------:R-:W3:Y:S04]  /*bcb00*/  LDL.LU R158, [R1+0x160] ;  /* 0x00016000019e7983 */ /* 0x000ee80000300800 */
[----:B------:R1:W-:Y:S04]  /*bcb10*/  LDGSTS.E [R3+0x43e00], [R4.64], P0 ;  /* 0x43e0000004037fae */ /* 0x0003e80008121844 */
[----:B------:R-:W3:Y:S04]  /*bcb20*/  LDL.LU R159, [R1+0x164] ;  /* 0x00016400019f7983 */ /* 0x000ee80000300800 */
[----:B------:R-:W3:Y:S01]  /*bcb30*/  LDL.LU R34, [R1+0x168] ;  /* 0x0001680001227983 */ /* 0x000ee20000300800 */
[----:B-1----:R-:W-:-:S03]  /*bcb40*/  IMAD.MOV.U32 R4, RZ, RZ, R46 ;  /* 0x000000ffff047224 */ /* 0x002fc600078e002e */
[----:B------:R-:W3:Y:S01]  /*bcb50*/  LDL.LU R35, [R1+0x16c] ;  /* 0x00016c0001237983 */ /* 0x000ee20000300800 */
[----:B------:R-:W-:Y:S01]  /*bcb60*/  IADD3 R42, P1, R42, R127, RZ ;  /* 0x0000007f2a2a7210 */ /* 0x000fe20007f3e0ff */
[----:B------:R-:W-:-:S04]  /*bcb70*/  IMAD.MOV.U32 R5, RZ, RZ, R47 ;  /* 0x000000ffff057224 */ /* 0x000fc800078e002f */
[----:B------:R-:W-:Y:S04]  /*bcb80*/  STL [R1+0x4270], R42 ;  /* 0x0042702a01007387 */ /* 0x000fe80000100800 */
[----:B------:R1:W-:Y:S01]  /*bcb90*/  LDGSTS.E [R3+0x44600], [R4.64], P0 ;  /* 0x4460000004037fae */ /* 0x0003e20008121844 */
[----:B------:R-:W-:Y:S02]  /*bcba0*/  IMAD.X R45, R45, 0x1, R2, P2 ;  /* 0x000000012d2d7824 */ /* 0x000fe400010e0602 */
[----:B-1----:R-:W-:-:S03]  /*bcbb0*/  IMAD.MOV.U32 R4, RZ, RZ, R44 ;  /* 0x000000ffff047224 */ /* 0x002fc600078e002c */
[----:B------:R1:W-:Y:S01]  /*bcbc0*/  STL [R1+0x4274], R45 ;  /* 0x0042742d01007387 */ /* 0x0003e20000100800 */
[----:B------:R-:W-:-:S05]  /*bcbd0*/  IMAD.MOV.U32 R5, RZ, RZ, R45 ;  /* 0x000000ffff057224 */ /* 0x000fca00078e002d */
[----:B------:R1:W-:Y:S01]  /*bcbe0*/  LDGSTS.E [R3+0x44e00], [R4.64], P0 ;  /* 0x44e0000004037fae */ /* 0x0003e20008121844 */
[----:B------:R-:W-:Y:S02]  /*bcbf0*/  IADD3.X R43, R43, R2, RZ, P1, !PT ;  /* 0x000000022b2b7210 */ /* 0x000fe40000ffe4ff */
[-C--:B--2---:R-:W-:Y:S02]  /*bcc00*/  IADD3 R40, P2, R40, R127.reuse, RZ ;  /* 0x0000007f28287210 */ /* 0x084fe40007f5e0ff */
[----:B------:R-:W-:-:S03]  /*bcc10*/  IADD3 R38, P1, R38, R127, RZ ;  /* 0x0000007f26267210 */ /* 0x000fc60007f3e0ff */
[----:B------:R-:W-:Y:S01]  /*bcc20*/  IMAD.X R41, R41, 0x1, R2, P2 ;  /* 0x0000000129297824 */ /* 0x000fe200010e0602 */
[----:B------:R-:W-:Y:S01]  /*bcc30*/  STL [R1+0x426c], R40 ;  /* 0x00426c2801007387 */ /* 0x000fe20000100800 */
[----:B------:R-:W-:-:S03]  /*bcc40*/  IADD3 R36, P2, R36, R127, RZ ;  /* 0x0000007f24247210 */ /* 0x000fc60007f5e0ff */
[----:B------:R2:W-:Y:S01]  /*bcc50*/  STL [R1+0x4268], R43 ;  /* 0x0042682b01007387 */ /* 0x0005e20000100800 */
[----:B----4-:R-:W-:-:S03]  /*bcc60*/  IADD3 R32, P3, R32, R127, RZ ;  /* 0x0000007f20207210 */ /* 0x010fc60007f7e0ff */
[----:B------:R-:W-:Y:S01]  /*bcc70*/  STL [R1+0x4260], R38 ;  /* 0x0042602601007387 */ /* 0x000fe20000100800 */
[----:B------:R-:W-:-:S03]  /*bcc80*/  IADD3.X R39, R39, R2, RZ, P1, !PT ;  /* 0x0000000227277210 */ /* 0x000fc60000ffe4ff */
[----:B------:R4:W-:Y:S01]  /*bcc90*/  STL [R1+0x4264], R41 ;  /* 0x0042642901007387 */ /* 0x0009e20000100800 */
[----:B-1----:R-:W-:-:S03]  /*bcca0*/  IMAD.MOV.U32 R4, RZ, RZ, R42 ;  /* 0x000000ffff047224 */ /* 0x002fc600078e002a */
[----:B------:R-:W-:Y:S01]  /*bccb0*/  STL [R1+0x425c], R36 ;  /* 0x00425c2401007387 */ /* 0x000fe20000100800 */
[----:B------:R-:W-:-:S03]  /*bccc0*/  IMAD.MOV.U32 R5, RZ, RZ, R43 ;  /* 0x000000ffff057224 */ /* 0x000fc600078e002b */
[----:B------:R1:W-:Y:S04]  /*bccd0*/  STL [R1+0x4258], R39 ;  /* 0x0042582701007387 */ /* 0x0003e80000100800 */
[----:B------:R-:W-:Y:S04]  /*bcce0*/  STL [R1+0x4250], R32 ;  /* 0x0042502001007387 */ /* 0x000fe80000100800 */
[----:B------:R1:W-:Y:S02]  /*bccf0*/  LDGSTS.E [R3+0x45600], [R4.64], P0 ;  /* 0x4560000004037fae */ /* 0x0003e40008121844 */
[----:B-1----:R-:W-:-:S02]  /*bcd00*/  IMAD.MOV.U32 R4, RZ, RZ, R40 ;  /* 0x000000ffff047224 */ /* 0x002fc400078e0028 */
[----:B------:R-:W-:-:S05]  /*bcd10*/  IMAD.MOV.U32 R5, RZ, RZ, R41 ;  /* 0x000000ffff057224 */ /* 0x000fca00078e0029 */
[----:B------:R1:W-:Y:S02]  /*bcd20*/  LDGSTS.E [R3+0x45e00], [R4.64], P0 ;  /* 0x45e0000004037fae */ /* 0x0003e40008121844 */
[----:B-1----:R-:W-:Y:S01]  /*bcd30*/  IMAD.MOV.U32 R4, RZ, RZ, R38 ;  /* 0x000000ffff047224 */ /* 0x002fe200078e0026 */
[----:B------:R-:W-:-:S05]  /*bcd40*/  MOV R5, R39 ;  /* 0x0000002700057202 */ /* 0x000fca0000000f00 */
[----:B------:R1:W-:Y:S02]  /*bcd50*/  LDGSTS.E [R3+0x46600], [R4.64], P0 ;  /* 0x4660000004037fae */ /* 0x0003e40008121844 */
[----:B-1----:R-:W-:Y:S01]  /*bcd60*/  IMAD.MOV.U32 R4, RZ, RZ, R36 ;  /* 0x000000ffff047224 */ /* 0x002fe200078e0024 */
[----:B---3--:R-:W-:Y:S01]  /*bcd70*/  IADD3 R6, P1, R6, R127, RZ ;  /* 0x0000007f06067210 */ /* 0x008fe20007f3e0ff */
[----:B------:R-:W-:-:S04]  /*bcd80*/  IMAD.X R37, R37, 0x1, R2, P2 ;  /* 0x0000000125257824 */ /* 0x000fc800010e0602 */
[----:B------:R-:W-:Y:S04]  /*bcd90*/  STL [R1+0x424c], R6 ;  /* 0x00424c0601007387 */ /* 0x000fe80000100800 */
[----:B------:R1:W-:Y:S01]  /*bcda0*/  STL [R1+0x4254], R37 ;  /* 0x0042542501007387 */ /* 0x0003e20000100800 */
[--C-:B------:R-:W-:Y:S02]  /*bcdb0*/  IMAD.X R33, R33, 0x1, R2.reuse, P3 ;  /* 0x0000000121217824 */ /* 0x100fe400018e0602 */
[----:B------:R-:W-:-:S03]  /*bcdc0*/  IMAD.X R7, R7, 0x1, R2, P1 ;  /* 0x0000000107077824 */ /* 0x000fc600008e0602 */
[----:B------:R2:W-:Y:S04]  /*bcdd0*/  STL [R1+0x4248], R33 ;  /* 0x0042482101007387 */ /* 0x0005e80000100800 */
[----:B------:R1:W-:Y:S04]  /*bcde0*/  STL [R1+0x4244], R7 ;  /* 0x0042440701007387 */ /* 0x0003e80000100800 */
        /* <DEDUP_REMOVED lines=12> */
[----:B------:R-:W3:Y:S04]  /*bceb0*/  LDL.LU R45, [R1+0x19c] ;  /* 0x00019c00012d7983 */ /* 0x000ee80000300800 */
[----:B------:R-:W3:Y:S04]  /*bcec0*/  LDL.LU R44, [R1+0x1a0] ;  /* 0x0001a000012c7983 */ /* 0x000ee80000300800 */
[----:B--2---:R-:W2:Y:S04]  /*bced0*/  LDL.LU R43, [R1+0x1a4] ;  /* 0x0001a400012b7983 */ /* 0x004ea80000300800 */
[----:B------:R-:W2:Y:S04]  /*bcee0*/  LDL.LU R42, [R1+0x1a8] ;  /* 0x0001a800012a7983 */ /* 0x000ea80000300800 */
[----:B----4-:R-:W4:Y:S04]  /*bcef0*/  LDL.LU R41, [R1+0x1ac] ;  /* 0x0001ac0001297983 */ /* 0x010f280000300800 */
[----:B------:R-:W4:Y:S04]  /*bcf00*/  LDL.LU R40, [R1+0x1b0] ;  /* 0x0001b00001287983 */ /* 0x000f280000300800 */
[----:B------:R-:W4:Y:S04]  /*bcf10*/  LDL.LU R39, [R1+0x1b4] ;  /* 0x0001b40001277983 */ /* 0x000f280000300800 */
[----:B------:R-:W4:Y:S04]  /*bcf20*/  LDL.LU R38, [R1+0x1b8] ;  /* 0x0001b80001267983 */ /* 0x000f280000300800 */
[----:B------:R1:W-:Y:S04]  /*bcf30*/  LDGSTS.E [R3+0x46e00], [R4.64], P0 ;  /* 0x46e0000004037fae */ /* 0x0003e80008121844 */
[----:B-1----:R-:W4:Y:S04]  /*bcf40*/  LDL.LU R37, [R1+0x1bc] ;  /* 0x0001bc0001257983 */ /* 0x002f280000300800 */
        /* <DEDUP_REMOVED lines=12> */
[----:B------:R-:W4:Y:S01]  /*bd010*/  LDL.LU R238, [R1+0x1d8] ;  /* 0x0001d80001ee7983 */ /* 0x000f220000300800 */
[----:B------:R-:W-:Y:S01]  /*bd020*/  IMAD.MOV.U32 R119, RZ, RZ, R158 ;  /* 0x000000ffff777224 */ /* 0x000fe200078e009e */
[----:B------:R-:W-:Y:S02]  /*bd030*/  MOV R118, R159 ;  /* 0x0000009f00767202 */ /* 0x000fe40000000f00 */
[----:B------:R-:W4:Y:S01]  /*bd040*/  LDL.LU R239, [R1+0x1dc] ;  /* 0x0001dc0001ef7983 */ /* 0x000f220000300800 */
[----:B------:R-:W-:-:S03]  /*bd050*/  IMAD.MOV.U32 R117, RZ, RZ, R34 ;  /* 0x000000ffff757224 */ /* 0x000fc600078e0022 */
[----:B------:R-:W4:Y:S01]  /*bd060*/  LDL.LU R158, [R1+0x1e0] ;  /* 0x0001e000019e7983 */ /* 0x000f220000300800 */
[----:B------:R-:W-:-:S03]  /*bd070*/  IMAD.MOV.U32 R116, RZ, RZ, R35 ;  /* 0x000000ffff747224 */ /* 0x000fc600078e0023 */
[----:B------:R-:W4:Y:S04]  /*bd080*/  LDL.LU R159, [R1+0x1e4] ;  /* 0x0001e400019f7983 */ /* 0x000f280000300800 */
[----:B------:R-:W4:Y:S04]  /*bd090*/  LDL.LU R34, [R1+0x1e8] ;  /* 0x0001e80001227983 */ /* 0x000f280000300800 */
[----:B------:R-:W4:Y:S04]  /*bd0a0*/  LDL.LU R35, [R1+0x1ec] ;  /* 0x0001ec0001237983 */ /* 0x000f280000300800 */
[----:B------:R-:W-:Y:S04]  /*bd0b0*/  STL.64 [R1+0x35b0], R122 ;  /* 0x0035b07a01007387 */ /* 0x000fe80000100a00 */
[----:B------:R-:W-:Y:S04]  /*bd0c0*/  STL.64 [R1+0x35a8], R120 ;  /* 0x0035a87801007387 */ /* 0x000fe80000100a00 */
[----:B------:R-:W-:Y:S04]  /*bd0d0*/  STL.64 [R1+0x35a0], R118 ;  /* 0x0035a07601007387 */ /* 0x000fe80000100a00 */
[----:B------:R-:W-:Y:S04]  /*bd0e0*/  STL.64 [R1+0x3598], R116 ;  /* 0x0035987401007387 */ /* 0x000fe80000100a00 */
[----:B------:R1:W-:Y:S01]  /*bd0f0*/  LDGSTS.E [R3+0x47600], [R4.64], P0 ;  /* 0x4760000004037fae */ /* 0x0003e20008121844 */
[----:B---3--:R-:W-:-:S02]  /*bd100*/  IMAD.MOV.U32 R115, RZ, RZ, R56 ;  /* 0x000000ffff737224 */ /* 0x008fc400078e0038 */
[----:B------:R-:W-:Y:S02]  /*bd110*/  IMAD.MOV.U32 R114, RZ, RZ, R55 ;  /* 0x000000ffff727224 */ /* 0x000fe400078e0037 */
[----:B------:R-:W-:Y:S01]  /*bd120*/  IMAD.MOV.U32 R113, RZ, RZ, R54 ;  /* 0x000000ffff717224 */ /* 0x000fe200078e0036 */
[----:B------:R-:W-:Y:S02]  /*bd130*/  MOV R112, R53 ;  /* 0x0000003500707202 */ /* 0x000fe40000000f00 */
[----:B------:R-:W-:Y:S01]  /*bd140*/  STL.64 [R1+0x3590], R114 ;  /* 0x0035907201007387 */ /* 0x000fe20000100a00 */
[----:B------:R-:W-:Y:S02]  /*bd150*/  IMAD.MOV.U32 R111, RZ, RZ, R52 ;  /* 0x000000ffff6f7224 */ /* 0x000fe400078e0034 */
[----:B------:R-:W-:Y:S01]  /*bd160*/  IMAD.MOV.U32 R110, RZ, RZ, R51 ;  /* 0x000000ffff6e7224 */ /* 0x000fe200078e0033 */
[----:B------:R-:W-:Y:S01]  /*bd170*/  STL.64 [R1+0x3588], R112 ;  /* 0x0035887001007387 */ /* 0x000fe20000100a00 */
[----:B------:R-:W-:-:S02]  /*bd180*/  IMAD.MOV.U32 R109, RZ, RZ, R50 ;  /* 0x000000ffff6d7224 */ /* 0x000fc400078e0032 */
[----:B------:R-:W-:Y:S01]  /*bd190*/  IMAD.MOV.U32 R108, RZ, RZ, R49 ;  /* 0x000000ffff6c7224 */ /* 0x000fe200078e0031 */
[----:B------:R-:W-:Y:S01]  /*bd1a0*/  STL.64 [R1+0x3580], R110 ;  /* 0x0035806e01007387 */ /* 0x000fe20000100a00 */
[----:B------:R-:W-:Y:S01]  /*bd1b0*/  IMAD.MOV.U32 R107, RZ, RZ, R48 ;  /* 0x000000ffff6b7224 */ /* 0x000fe200078e0030 */
[----:B------:R-:W-:Y:S02]  /*bd1c0*/  MOV R106, R47 ;  /* 0x0000002f006a7202 */ /* 0x000fe40000000f00 */
[----:B------:R-:W-:Y:S01]  /*bd1d0*/  STL.64 [R1+0x3578], R108 ;  /* 0x0035786c01007387 */ /* 0x000fe20000100a00 */
[----:B------:R-:W-:Y:S02]  /*bd1e0*/  IMAD.MOV.U32 R105, RZ, RZ, R46 ;  /* 0x000000ffff697224 */ /* 0x000fe400078e002e */
[----:B------:R-:W-:Y:S01]  /*bd1f0*/  IMAD.MOV.U32 R104, RZ, RZ, R45 ;  /* 0x000000ffff687224 */ /* 0x000fe200078e002d */
[----:B------:R-:W-:Y:S01]  /*bd200*/  STL.64 [R1+0x3570], R106 ;  /* 0x0035706a01007387 */ /* 0x000fe20000100a00 */
[----:B------:R-:W-:-:S02]  /*bd210*/  IMAD.MOV.U32 R103, RZ, RZ, R44 ;  /* 0x000000ffff677224 */ /* 0x000fc400078e002c */
[----:B--2---:R-:W-:Y:S01]  /*bd220*/  IMAD.MOV.U32 R102, RZ, RZ, R43 ;  /* 0x000000ffff667224 */ /* 0x004fe200078e002b */
[----:B------:R-:W-:Y:S01]  /*bd230*/  STL.64 [R1+0x3568], R104 ;  /* 0x0035686801007387 */ /* 0x000fe20000100a00 */
[----:B------:R-:W-:Y:S01]  /*bd240*/  IMAD.MOV.U32 R101, RZ, RZ, R42 ;  /* 0x000000ffff657224 */ /* 0x000fe200078e002a */
[----:B----4-:R-:W-:Y:S02]  /*bd250*/  MOV R100, R41 ;  /* 0x0000002900647202 */ /* 0x010fe40000000f00 */
[----:B------:R-:W-:Y:S01]  /*bd260*/  STL.64 [R1+0x3560], R102 ;  /* 0x0035606601007387 */ /* 0x000fe20000100a00 */
[----:B------:R-:W-:Y:S02]  /*bd270*/  IMAD.MOV.U32 R99, RZ, RZ, R40 ;  /* 0x000000ffff637224 */ /* 0x000fe400078e0028 */
[----:B------:R-:W-:Y:S01]  /*bd280*/  IMAD.MOV.U32 R98, RZ, RZ, R39 ;  /* 0x000000ffff627224 */ /* 0x000fe200078e0027 */
[----:B------:R-:W-:Y:S01]  /*bd290*/  STL.64 [R1+0x3558], R100 ;  /* 0x0035586401007387 */ /* 0x000fe20000100a00 */
[----:B------:R-:W-:-:S03]  /*bd2a0*/  IMAD.MOV.U32 R97, RZ, RZ, R38 ;  /* 0x000000ffff617224 */ /* 0x000fc600078e0026 */
[----:B------:R-:W-:Y:S01]  /*bd2b0*/  STL.64 [R1+0x3550], R98 ;  /* 0x0035506201007387 */ /* 0x000fe20000100a00 */
[----:B------:R-:W-:Y:S02]  /*bd2c0*/  IMAD.MOV.U32 R96, RZ, RZ, R37 ;  /* 0x000000ffff607224 */ /* 0x000fe400078e0025 */
[----:B------:R-:W-:-:S03]  /*bd2d0*/  IMAD.MOV.U32 R95, RZ, RZ, R36 ;  /* 0x000000ffff5f7224 */ /* 0x000fc600078e0024 */
[----:B------:R-:W-:Y:S01]  /*bd2e0*/  STL.64 [R1+0x3548], R96 ;  /* 0x0035486001007387 */ /* 0x000fe20000100a00 */
[----:B------:R-:W-:Y:S01]  /*bd2f0*/  MOV R94, R33 ;  /* 0x00000021005e7202 */ /* 0x000fe20000000f00 */
[----:B------:R-:W-:Y:S02]  /*bd300*/  IMAD.MOV.U32 R93, RZ, RZ, R127 ;  /* 0x000000ffff5d7224 */ /* 0x000fe400078e007f */
[----:B------:R-:W-:Y:S02]  /*bd310*/  IMAD.MOV.U32 R92, RZ, RZ, R32 ;  /* 0x000000ffff5c7224 */ /* 0x000fe400078e0020 */
[----:B------:R-:W-:Y:S04]  /*bd320*/  STL.64 [R1+0x3540], R94 ;  /* 0x0035405e01007387 */ /* 0x000fe80000100a00 */
[----:B------:R-:W-:Y:S04]  /*bd330*/  STL.64 [R1+0x3538], R92 ;  /* 0x0035385c01007387 */ /* 0x000fe80000100a00 */
        /* <DEDUP_REMOVED lines=28> */
[----:B------:R-:W-:Y:S01]  /*bd500*/  MOV R88, R239 ;  /* 0x000000ef00587202 */ /* 0x000fe20000000f00 */
[----:B------:R-:W-:Y:S02]  /*bd510*/  IMAD.MOV.U32 R87, RZ, RZ, R158 ;  /* 0x000000ffff577224 */ /* 0x000fe400078e009e */
        /* <DEDUP_REMOVED lines=12> */
[----:B------:R-:W-:Y:S01]  /*bd5e0*/  STL.64 [R1+0x3518], R84 ;  /* 0x0035185401007387 */ /* 0x000fe20000100a00 */
[----:B--2---:R-:W-:Y:S01]  /*bd5f0*/  IMAD.MOV.U32 R83, RZ, RZ, R55 ;  /* 0x000000ffff537224 */ /* 0x004fe200078e0037 */
[----:B---3--:R-:W-:Y:S01]  /*bd600*/  MOV R82, R54 ;  /* 0x0000003600527202 */ /* 0x008fe20000000f00 */
[----:B----4-:R-:W-:-:S02]  /*bd610*/  IMAD.MOV.U32 R81, RZ, RZ, R53 ;  /* 0x000000ffff517224 */ /* 0x010fc400078e0035 */
[----:B------:R-:W-:Y:S02]  /*bd620*/  IMAD.MOV.U32 R80, RZ, RZ, R52 ;  /* 0x000000ffff507224 */ /* 0x000fe400078e0034 */
[----:B------:R-:W-:Y:S01]  /*bd630*/  STL.64 [R1+0x3510], R82 ;  /* 0x0035105201007387 */ /* 0x000fe20000100a00 */
[----:B------:R-:W-:Y:S02]  /*bd640*/  IMAD.MOV.U32 R79, RZ, RZ, R51 ;  /* 0x000000ffff4f7224 */ /* 0x000fe400078e0033 */
[----:B------:R-:W-:Y:S01]  /*bd650*/  IMAD.MOV.U32 R78, RZ, RZ, R50 ;  /* 0x000000ffff4e7224 */ /* 0x000fe200078e0032 */
[----:B------:R-:W-:Y:S01]  /*bd660*/  STL.64 [R1+0x3508], R80 ;  /* 0x0035085001007387 */ /* 0x000fe20000100a00 */
[----:B------:R-:W-:Y:S01]  /*bd670*/  IMAD.MOV.U32 R77, RZ, RZ, R49 ;  /* 0x000000ffff4d7224 */ /* 0x000fe200078e0031 */
[----:B------:R-:W-:Y:S02]  /*bd680*/  MOV R76, R48 ;  /* 0x00000030004c7202 */ /* 0x000fe40000000f00 */
[----:B------:R-:W-:Y:S01]  /*bd690*/  STL.64 [R1+0x3500], R78 ;  /* 0x0035004e01007387 */ /* 0x000fe20000100a00 */
[----:B------:R-:W-:-:S02]  /*bd6a0*/  IMAD.MOV.U32 R75, RZ, RZ, R47 ;  /* 0x000000ffff4b7224 */ /* 0x000fc400078e002f */
[----:B------:R-:W-:Y:S01]  /*bd6b0*/  IMAD.MOV.U32 R74, RZ, RZ, R46 ;  /* 0x000000ffff4a7224 */ /* 0x000fe200078e002e */
        /* <DEDUP_REMOVED lines=22> */
[----:B------:R-:W-:-:S03]  /*bd820*/  MOV R52, R252 ;  /* 0x000000fc00347202 */ /* 0x000fc60000000f00 */
[----:B------:R-:W-:Y:S04]  /*bd830*/  STL.64 [R1+0x34b8], R60 ;  /* 0x0034b83c01007387 */ /* 0x000fe80000100a00 */
[----:B------:R-:W2:Y:S01]  /*bd840*/  LDL.LU R252, [R1+0x44e4] ;  /* 0x0044e40001fc7983 */ /* 0x000ea20000300800 */
[----:B-1----:R-:W-:Y:S01]  /*bd850*/  MOV R4, R6 ;  /* 0x0000000600047202 */ /* 0x002fe20000000f00 */
[----:B------:R-:W-:Y:S01]  /*bd860*/  IMAD.MOV.U32 R5, RZ, RZ, R7 ;  /* 0x000000ffff057224 */ /* 0x000fe200078e0007 */
[----:B------:R-:W-:-:S04]  /*bd870*/  MOV R58, R238 ;  /* 0x000000ee003a7202 */ /* 0x000fc80000000f00 */
[----:B------:R1:W-:Y:S01]  /*bd880*/  LDGSTS.E [R3+0x47e00], [R4.64], P0 ;  /* 0x47e0000004037fae */ /* 0x0003e20008121844 */
[----:B------:R-:W-:-:S03]  /*bd890*/  IMAD.MOV.U32 R59, RZ, RZ, R237 ;  /* 0x000000ffff3b7224 */ /* 0x000fc600078e00ed */
        /* <DEDUP_REMOVED lines=14> */
[----:B------:R-:W-:Y:S01]  /*bd980*/  STL.64 [R1+0x34b0], R58 ;  /* 0x0034b03a01007387 */ /* 0x000fe20000100a00 */
[----:B------:R-:W-:-:S03]  /*bd990*/  IMAD.MOV.U32 R49, RZ, RZ, R10 ;  /* 0x000000ffff317224 */ /* 0x000fc600078e000a */
[----:B------:R3:W-:Y:S01]  /*bd9a0*/  LDGSTS.E [R3+0x4c600], [R106.64], P0 ;  /* 0x4c6000006a037fae */ /* 0x0007e20008121844 */
[----:B------:R-:W-:-:S03]  /*bd9b0*/  IMAD.MOV.U32 R53, RZ, RZ, R35 ;  /* 0x000000ffff357224 */ /* 0x000fc600078e0023 */
[----:B------:R3:W5:Y:S01]  /*bd9c0*/  LDL.LU R8, [R1+0x44e0] ;  /* 0x0044e00001087983 */ /* 0x0007620000300800 */
[----:B------:R-:W-:-:S03]  /*bd9d0*/  IMAD.MOV.U32 R48, RZ, RZ, R11 ;  /* 0x000000ffff307224 */ /* 0x000fc600078e000b */
[----:B------:R3:W-:Y:S04]  /*bd9e0*/  LDGSTS.E [R3+0x4ce00], [R104.64], P0 ;  /* 0x4ce0000068037fae */ /* 0x0007e80008121844 */
[----:B------:R3:W5:Y:S04]  /*bd9f0*/  LDL.LU R9, [R1+0x44dc] ;  /* 0x0044dc0001097983 */ /* 0x0007680000300800 */
[----:B------:R3:W-:Y:S01]  /*bda00*/  LDGSTS.E [R3+0x4d600], [R102.64], P0 ;  /* 0x4d60000066037fae */ /* 0x0007e20008121844 */
[----:B------:R-:W-:-:S03]  /*bda10*/  IMAD.MOV.U32 R47, RZ, RZ, R12 ;  /* 0x000000ffff2f7224 */ /* 0x000fc600078e000c */
[----:B------:R-:W-:Y:S04]  /*bda20*/  STL.64 [R1+0x34a8], R56 ;  /* 0x0034a83801007387 */ /* 0x000fe80000100a00 */
[----:B------:R3:W-:Y:S01]  /*bda30*/  LDGSTS.E [R3+0x4de00], [R100.64], P0 ;  /* 0x4de0000064037fae */ /* 0x0007e20008121844 */
[----:B------:R-:W-:-:S03]  /*bda40*/  MOV R46, R13 ;  /* 0x0000000d002e7202 */ /* 0x000fc60000000f00 */
[----:B------:R3:W5:Y:S04]  /*bda50*/  LDL.LU R10, [R1+0x44d8] ;  /* 0x0044d800010a7983 */ /* 0x0007680000300800 */
[----:B------:R3:W-:Y:S04]  /*bda60*/  LDGSTS.E [R3+0x4e600], [R98.64], P0 ;  /* 0x4e60000062037fae */ /* 0x0007e80008121844 */
[----:B------:R3:W5:Y:S04]  /*bda70*/  LDL.LU R11, [R1+0x44d4] ;  /* 0x0044d400010b7983 */ /* 0x0007680000300800 */
[----:B------:R3:W-:Y:S01]  /*bda80*/  LDGSTS.E [R3+0x4ee00], [R96.64], P0 ;  /* 0x4ee0000060037fae */ /* 0x0007e20008121844 */
[----:B------:R-:W-:-:S03]  /*bda90*/  IMAD.MOV.U32 R45, RZ, RZ, R14 ;  /* 0x000000ffff2d7224 */ /* 0x000fc600078e000e */
[----:B------:R-:W-:Y:S04]  /*bdaa0*/  STL.64 [R1+0x34a0], R54 ;  /* 0x0034a03601007387 */ /* 0x000fe80000100a00 */
[----:B------:R3:W-:Y:S01]  /*bdab0*/  LDGSTS.E [R3+0x4f600], [R94.64], P0 ;  /* 0x4f6000005e037fae */ /* 0x0007e20008121844 */
[----:B------:R-:W-:-:S03]  /*bdac0*/  IMAD.MOV.U32 R44, RZ, RZ, R15 ;  /* 0x000000ffff2c7224 */ /* 0x000fc600078e000f */
        /* <DEDUP_REMOVED lines=60> */
[----:B-1----:R-:W-:-:S03]  /*bde90*/  IMAD.MOV.U32 R5, RZ, RZ, R30 ;  /* 0x000000ffff057224 */ /* 0x002fc600078e001e */
[----:B------:R-:W-:Y:S04]  /*bdea0*/  STL.64 [R1+0x3460], R38 ;  /* 0x0034602601007387 */ /* 0x000fe80000100a00 */
[----:B------:R3:W-:Y:S01]  /*bdeb0*/  LDGSTS.E [R3+0x5b600], [R46.64], P0 ;  /* 0x5b6000002e037fae */ /* 0x0007e20008121844 */
[----:B------:R-:W-:-:S03]  /*bdec0*/  MOV R4, R31 ;  /* 0x0000001f00047202 */ /* 0x000fc60000000f00 */
[----:B------:R3:W5:Y:S04]  /*bded0*/  LDL.LU R28, [R1+0x4490] ;  /* 0x00449000011c7983 */ /* 0x0007680000300800 */
[----:B------:R3:W-:Y:S04]  /*bdee0*/  LDGSTS.E [R3+0x5be00], [R44.64], P0 ;  /* 0x5be000002c037fae */ /* 0x0007e80008121844 */
[----:B------:R3:W5:Y:S04]  /*bdef0*/  LDL.LU R29, [R1+0x448c] ;  /* 0x00448c00011d7983 */ /* 0x0007680000300800 */
[----:B------:R3:W-:Y:S04]  /*bdf00*/  LDGSTS.E [R3+0x5c600], [R42.64], P0 ;  /* 0x5c6000002a037fae */ /* 0x0007e80008121844 */
[----:B------:R-:W-:Y:S04]  /*bdf10*/  STL.64 [R1+0x3458], R36 ;  /* 0x0034582401007387 */ /* 0x000fe80000100a00 */
[----:B------:R3:W-:Y:S04]  /*bdf20*/  LDGSTS.E [R3+0x5ce00], [R40.64], P0 ;  /* 0x5ce0000028037fae */ /* 0x0007e80008121844 */
[----:B------:R3:W5:Y:S04]  /*bdf30*/  LDL.LU R30, [R1+0x4488] ;  /* 0x00448800011e7983 */ /* 0x0007680000300800 */
[----:B------:R3:W-:Y:S04]  /*bdf40*/  LDGSTS.E [R3+0x5d600], [R38.64], P0 ;  /* 0x5d60000026037fae */ /* 0x0007e80008121844 */
[----:B------:R3:W5:Y:S04]  /*bdf50*/  LDL.LU R31, [R1+0x4484] ;  /* 0x00448400011f7983 */ /* 0x0007680000300800 */
[----:B------:R3:W-:Y:S04]  /*bdf60*/  LDGSTS.E [R3+0x5de00], [R36.64], P0 ;  /* 0x5de0000024037fae */ /* 0x0007e80008121844 */
[----:B------:R1:W-:Y:S04]  /*bdf70*/  STL.64 [R1+0x3450], R34 ;  /* 0x0034502201007387 */ /* 0x0003e80000100a00 */
[----:B------:R1:W-:Y:S04]  /*bdf80*/  LDGSTS.E [R3+0x5e600], [R34.64], P0 ;  /* 0x5e60000022037fae */ /* 0x0003e80008121844 */
[----:B------:R-:W-:Y:S04]  /*bdf90*/  STL.64 [R1+0x3448], R32 ;  /* 0x0034482001007387 */ /* 0x000fe80000100a00 */
[----:B------:R3:W-:Y:S01]  /*bdfa0*/  LDGSTS.E [R3+0x5ee00], [R32.64], P0 ;  /* 0x5ee0000020037fae */ /* 0x0007e20008121844 */
[----:B-1----:R-:W-:-:S03]  /*bdfb0*/  IMAD.MOV.U32 R35, RZ, RZ, 0x3f ;  /* 0x0000003fff237424 */ /* 0x002fc600078e00ff */
[----:B------:R-:W-:Y:S02]  /*bdfc0*/  STL.64 [R1+0x35b8], R6 ;  /* 0x0035b80601007387 */ /* 0x000fe40000100a00 */
[----:B------:R-:W-:Y:S02]  /*bdfd0*/  IADD3 R35, R35, c[0x0][0x180], RZ ;  /* 0x0000600023237a10 */ /* 0x000fe40007ffe0ff */
[----:B------:R3:W-:Y:S04]  /*bdfe0*/  LDGSTS.E [R3+0x5f600], [R6.64], P0 ;  /* 0x5f60000006037fae */ /* 0x0007e80008121844 */
[----:B------:R1:W-:Y:S04]  /*bdff0*/  STL.64 [R1+0x35c0], R4 ;  /* 0x0035c00401007387 */ /* 0x0003e80000100a00 */
[----:B------:R1:W-:Y:S01]  /*be000*/  LDGSTS.E [R3+0x5fe00], [R4.64], P0 ;  /* 0x5fe0000004037fae */ /* 0x0003e20008121844 */
[----:B--2---:R-:W-:-:S03]  /*be010*/  IADD3 R252, R252, 0x1, RZ ;  /* 0x00000001fcfc7810 */ /* 0x004fc60007ffe0ff */
[----:B------:R-:W0:Y:S01]  /*be020*/  LDGDEPBAR ;  /* 0x00000000000079af */ /* 0x000e220000000000 */
[----:B-1----:R-:W-:-:S04]  /*be030*/  SHF.R.S32.HI R4, RZ, 0x1f, R35 ;  /* 0x0000001fff047819 */ /* 0x002fc80000011423 */
[----:B------:R-:W-:-:S04]  /*be040*/  LEA.HI R4, R4, R35, RZ, 0x6 ;  /* 0x0000002304047211 */ /* 0x000fc800078f30ff */
[----:B------:R-:W-:Y:S01]  /*be050*/  SHF.R.S32.HI R4, RZ, 0x6, R4 ;  /* 0x00000006ff047819 */ /* 0x000fe20000011404 */
[----:B------:R1:W-:Y:S03]  /*be060*/  STL [R1+0x3444], R252 ;  /* 0x003444fc01007387 */ /* 0x0003e60000100800 */
[----:B------:R-:W-:Y:S02]  /*be070*/  ISETP.NE.U32.AND P0, PT, R252, R4, PT ;  /* 0x00000004fc00720c */ /* 0x000fe40003f05070 */
[----:B-1----:R3:W5:Y:S11]  /*be080*/  LDL.LU R252, [R1+0x4480] ;  /* 0x0044800001fc7983 */ /* 0x0027760000300800 */
[----:B------:R-:W-:Y:S01]  /*be090*/  @!P0 CALL.REL.NOINC `(.L_x_1) ;  /* 0x0000001000008944 */ /* 0x000fe20003c00000 */
[----:B------:R-:W-:Y:S05]  /*be0a0*/  BRA `(.L_x_2) ;  /* 0xfff744d000007947 */ /* 0x000fea000383ffff */
.L_x_1:
[----:B---3--:R-:W2:Y:S04]  /*be0b0*/  LDL.LU R7, [R1+0x4474] ;  /* 0x0044740001077983 */ /* 0x008ea80000300800 */
[----:B------:R-:W1:Y:S01]  /*be0c0*/  S2R R32, SR_TID.X ;  /* 0x0000000000207919 */ /* 0x000e620000002100 */
[----:B-----5:R-:W-:Y:S01]  /*be0d0*/  IADD3 R4, R252, 0x2, RZ ;  /* 0x00000002fc047810 */ /* 0x020fe20007ffe0ff */
[----:B------:R-:W-:-:S04]  /*be0e0*/  DEPBAR.LE SB0, 0x0 ;  /* 0x000080000000791a */ /* 0x000fc80000000000 */
[----:B------:R-:W-:Y:S02]  /*be0f0*/  ISETP.GE.AND P0, PT, R4, c[0x0][0x17c], PT ;  /* 0x00005f0004007a0c */ /* 0x000fe40003f06270 */
[----:B------:R-:W3:Y:S01]  /*be100*/  LDL.LU R4, [R1+0x8c0] ;  /* 0x0008c00001047983 */ /* 0x000ee20000300800 */
[C---:B-1----:R-:W-:Y:S02]  /*be110*/  IMAD.SHL.U32 R0, R32.reuse, 0x200, RZ ;  /* 0x0000020020007824 */ /* 0x042fe400078e00ff */
[C---:B------:R-:W-:Y:S01]  /*be120*/  IMAD.SHL.U32 R2, R32.reuse, 0x20, RZ ;  /* 0x0000002020027824 */ /* 0x040fe200078e00ff */
[----:B------:R-:W-:Y:S02]  /*be130*/  SHF.L.U32 R5, R32, 0xb, RZ ;  /* 0x0000000b20057819 */ /* 0x000fe400000006ff */
[----:B------:R-:W-:Y:S01]  /*be140*/  LOP3.LUT R0, R0, 0x3000, RZ, 0xc0, !PT ;  /* 0x0000300000007812 */ /* 0x000fe200078ec0ff */
[----:B------:R-:W-:Y:S01]  /*be150*/  IMAD.SHL.U32 R6, R32, 0x4, RZ ;  /* 0x0000000420067824 */ /* 0x000fe200078e00ff */
[----:B------:R-:W-:-:S02]  /*be160*/  LOP3.LUT R5, R5, 0x3000, RZ, 0xc0, !PT ;  /* 0x0000300005057812 */ /* 0x000fc400078ec0ff */
[----:B------:R-:W-:Y:S02]  /*be170*/  LOP3.LUT R0, R0, 0x60, R2, 0xf8, !PT ;  /* 0x0000006000007812 */ /* 0x000fe400078ef802 */
[----:B------:R-:W-:Y:S02]  /*be180*/  LOP3.LUT R32, R32, 0x7f, RZ, 0xc0, !PT ;  /* 0x0000007f20207812 */ /* 0x000fe400078ec0ff */
[----:B------:R-:W-:-:S03]  /*be190*/  LOP3.LUT R2, R0, 0x170, R6, 0x78, !PT ;  /* 0x0000017000027812 */ /* 0x000fc600078e7806 */
[----:B------:R-:W-:Y:S02]  /*be1a0*/  IMAD R0, R32, 0x10, R5 ;  /* 0x0000001020007824 */ /* 0x000fe400078e0205 */
[----:B------:R-:W3:Y:S04]  /*be1b0*/  LDL.LU R5, [R1+0x8c4] ;  /* 0x0008c40001057983 */ /* 0x000ee80000300800 */
[----:B------:R-:W3:Y:S01]  /*be1c0*/  LDL.LU R6, [R1+0xfb0] ;  /* 0x000fb00001067983 */ /* 0x000ee20000300800 */
[----:B------:R-:W-:Y:S01]  /*be1d0*/  IMAD.MOV.U32 R42, RZ, RZ, R24 ;  /* 0x000000ffff2a7224 */ /* 0x000fe200078e0018 */
[----:B------:R-:W-:Y:S01]  /*be1e0*/  MOV R43, R25 ;  /* 0x00000019002b7202 */ /* 0x000fe20000000f00 */
[----:B------:R-:W-:Y:S02]  /*be1f0*/  IMAD.MOV.U32 R40, RZ, RZ, R28 ;  /* 0x000000ffff287224 */ /* 0x000fe400078e001c */
[----:B------:R-:W-:Y:S01]  /*be200*/  IMAD.MOV.U32 R41, RZ, RZ, R29 ;  /* 0x000000ffff297224 */ /* 0x000fe200078e001d */
[----:B------:R-:W-:Y:S01]  /*be210*/  BAR.SYNC.DEFER_BLOCKING 0x0 ;  /* 0x0000000000007b1d */ /* 0x000fe20000010000 */
[----:B--2---:R-:W-:-:S05]  /*be220*/  IMAD.IADD R2, R2, 0x1, R7 ;  /* 0x0000000102027824 */ /* 0x004fca00078e0207 */
[----:B------:R-:W3:Y:S04]  /*be230*/  LDL.LU R7, [R1+0xfb4] ;  /* 0x000fb40001077983 */ /* 0x000ee80000300800 */
[----:B------:R-:W2:Y:S04]  /*be240*/  LDL.LU R36, [R1+0x8c8] ;  /* 0x0008c80001247983 */ /* 0x000ea80000300800 */
[----:B------:R-:W2:Y:S04]  /*be250*/  LDL.LU R37, [R1+0x8cc] ;  /* 0x0008cc0001257983 */ /* 0x000ea80000300800 */
[----:B------:R-:W2:Y:S01]  /*be260*/  LDL.LU R38, [R1+0xfb8] ;  /* 0x000fb80001267983 */ /* 0x000ea20000300800 */
[----:B------:R-:W-:-:S03]  /*be270*/  IMAD.MOV.U32 R24, RZ, RZ, R30 ;  /* 0x000000ffff187224 */ /* 0x000fc600078e001e */
[----:B------:R-:W2:Y:S01]  /*be280*/  LDL.LU R39, [R1+0xfbc] ;  /* 0x000fbc0001277983 */ /* 0x000ea20000300800 */
[----:B------:R-:W-:-:S03]  /*be290*/  IMAD.MOV.U32 R25, RZ, RZ, R31 ;  /* 0x000000ffff197224 */ /* 0x000fc600078e001f */
[----:B------:R-:W4:Y:S04]  /*be2a0*/  LDL.LU R32, [R1+0x8a0] ;  /* 0x0008a00001207983 */ /* 0x000f280000300800 */
[----:B------:R-:W4:Y:S04]  /*be2b0*/  LDL.LU R33, [R1+0x8a4] ;  /* 0x0008a40001217983 */ /* 0x000f280000300800 */
[----:B------:R-:W4:Y:S04]  /*be2c0*/  LDL.LU R34, [R1+0xdd0] ;  /* 0x000dd00001227983 */ /* 0x000f280000300800 */
[----:B------:R-:W4:Y:S04]  /*be2d0*/  LDL.LU R35, [R1+0xdd4] ;  /* 0x000dd40001237983 */ /* 0x000f280000300800 */
[----:B------:R-:W2:Y:S04]  /*be2e0*/  LDL.LU R28, [R1+0x8a8] ;  /* 0x0008a800011c7983 */ /* 0x000ea80000300800 */
[----:B------:R-:W2:Y:S04]  /*be2f0*/  LDL.LU R29, [R1+0x8ac] ;  /* 0x0008ac00011d7983 */ /* 0x000ea80000300800 */
[----:B------:R-:W2:Y:S04]  /*be300*/  LDL.LU R30, [R1+0xdd8] ;  /* 0x000dd800011e7983 */ /* 0x000ea80000300800 */
[----:B------:R1:W-:Y:S04]  /*be310*/  STS.128 [R2+0x80], R24 ;  /* 0x0000801802007388 */ /* 0x0003e80000000c00 */
[----:B------:R-:W2:Y:S04]  /*be320*/  LDL.LU R31, [R1+0xddc] ;  /* 0x000ddc00011f7983 */ /* 0x000ea80000300800 */
[----:B-1----:R-:W4:Y:S04]  /*be330*/  LDL.LU R24, [R1+0x880] ;  /* 0x0008800001187983 */ /* 0x002f280000300800 */
[----:B------:R-:W4:Y:S04]  /*be340*/  LDL.LU R25, [R1+0x884] ;  /* 0x0008840001197983 */ /* 0x000f280000300800 */
[----:B------:R-:W4:Y:S04]  /*be350*/  LDL.LU R26, [R1+0xbf0] ;  /* 0x000bf000011a7983 */ /* 0x000f280000300800 */
[----:B------:R-:W4:Y:S04]  /*be360*/  LDL.LU R27, [R1+0xbf4] ;  /* 0x000bf400011b7983 */ /* 0x000f280000300800 */
[----:B---3--:R1:W-:Y:S04]  /*be370*/  STS.128 [R2+0x200], R4 ;  /* 0x0002000402007388 */ /* 0x0083e80000000c00 */
[----:B-1----:R-:W3:Y:S04]  /*be380*/  LDL.LU R4, [R1+0x888] ;  /* 0x0008880001047983 */ /* 0x002ee80000300800 */
[----:B------:R-:W3:Y:S04]  /*be390*/  LDL.LU R5, [R1+0x88c] ;  /* 0x00088c0001057983 */ /* 0x000ee80000300800 */
[----:B------:R-:W3:Y:S04]  /*be3a0*/  LDL.LU R6, [R1+0xbf8] ;  /* 0x000bf80001067983 */ /* 0x000ee80000300800 */
[----:B------:R-:W3:Y:S04]  /*be3b0*/  LDL.LU R7, [R1+0xbfc] ;  /* 0x000bfc0001077983 */ /* 0x000ee80000300800 */
[----:B--2---:R1:W-:Y:S04]  /*be3c0*/  STS.128 [R2+0x480], R28 ;  /* 0x0004801c02007388 */ /* 0x0043e80000000c00 */
[----:B-1----:R1:W5:Y:S04]  /*be3d0*/  LDL.LU R28, [R1+0x860] ;  /* 0x00086000011c7983 */ /* 0x0023680000300800 */
[----:B------:R1:W5:Y:S04]  /*be3e0*/  LDL.LU R29, [R1+0x864] ;  /* 0x00086400011d7983 */ /* 0x0003680000300800 */
[----:B------:R1:W5:Y:S04]  /*be3f0*/  LDL.LU R30, [R1+0xa10] ;  /* 0x000a1000011e7983 */ /* 0x0003680000300800 */
[----:B----4-:R2:W-:Y:S04]  /*be400*/  STS.128 [R2+0x600], R24 ;  /* 0x0006001802007388 */ /* 0x0105e80000000c00 */
[----:B------:R1:W5:Y:S04]  /*be410*/  LDL.LU R31, [R1+0xa14] ;  /* 0x000a1400011f7983 */ /* 0x0003680000300800 */
[----:B--2---:R1:W5:Y:S04]  /*be420*/  LDL.LU R24, [R1+0x868] ;  /* 0x0008680001187983 */ /* 0x0043680000300800 */
[----:B------:R1:W5:Y:S04]  /*be430*/  LDL.LU R25, [R1+0x86c] ;  /* 0x00086c0001197983 */ /* 0x0003680000300800 */
[----:B------:R1:W5:Y:S04]  /*be440*/  LDL.LU R26, [R1+0xa18] ;  /* 0x000a1800011a7983 */ /* 0x0003680000300800 */
[----:B------:R1:W5:Y:S04]  /*be450*/  LDL.LU R27, [R1+0xa1c] ;  /* 0x000a1c00011b7983 */ /* 0x0003680000300800 */
[----:B---3--:R2:W-:Y:S04]  /*be460*/  STS.128 [R2+0x680], R4 ;  /* 0x0006800402007388 */ /* 0x0085e80000000c00 */
[----:B--2---:R1:W5:Y:S04]  /*be470*/  LDL.LU R4, [R1+0x7a0] ;  /* 0x0007a00001047983 */ /* 0x0043680000300800 */
[----:B------:R1:W5:Y:S04]  /*be480*/  LDL.LU R5, [R1+0x7a4] ;  /* 0x0007a40001057983 */ /* 0x0003680000300800 */
[----:B------:R1:W5:Y:S04]  /*be490*/  LDL.LU R6, [R1+0x790] ;  /* 0x0007900001067983 */ /* 0x0003680000300800 */
[----:B------:R1:W5:Y:S04]  /*be4a0*/  LDL.LU R7, [R1+0x794] ;  /* 0x0007940001077983 */ /* 0x0003680000300800 */
[----:B------:R1:W-:Y:S04]  /*be4b0*/  STS.128 [R2], R40 ;  /* 0x0000002802007388 */ /* 0x0003e80000000c00 */
[----:B------:R1:W-:Y:S04]  /*be4c0*/  STS.128 [R2+0x280], R36 ;  /* 0x0002802402007388 */ /* 0x0003e80000000c00 */
[----:B------:R1:W-:Y:S01]  /*be4d0*/  STS.128 [R2+0x400], R32 ;  /* 0x0004002002007388 */ /* 0x0003e20000000c00 */
[----:B------:R-:W-:-:S04]  /*be4e0*/  IADD3 R3, R252, 0x1, RZ ;  /* 0x00000001fc037810 */ /* 0x000fc80007ffe0ff */
[----:B------:R-:W-:Y:S02]  /*be4f0*/  ISETP.GE.AND P1, PT, R3, c[0x0][0x17c], PT ;  /* 0x00005f0003007a0c */ /* 0x000fe40003f26270 */
[----:B------:R-:W-:Y:S01]  /*be500*/  BAR.SYNC.DEFER_BLOCKING 0x0 ;  /* 0x0000000000007b1d */ /* 0x000fe20000010000 */
[C---:B------:R-:W-:Y:S02]  /*be510*/  LOP3.LUT R200, R0.reuse, 0x20, RZ, 0x3c, !PT ;  /* 0x0000002000c87812 */ /* 0x040fe400078e3cff */
[C---:B------:R-:W-:Y:S02]  /*be520*/  LOP3.LUT R208, R0.reuse, 0x40, RZ, 0x3c, !PT ;  /* 0x0000004000d07812 */ /* 0x040fe400078e3cff */
[----:B------:R-:W-:Y:S01]  /*be530*/  LOP3.LUT R3, R0, 0x60, RZ, 0x3c, !PT ;  /* 0x0000006000037812 */ /* 0x000fe200078e3cff */
[----:B-1----:R-:W1:Y:S04]  /*be540*/  LDS.128 R36, [R0] ;  /* 0x0000000000247984 */ /* 0x002e680000000c00 */
[----:B------:R-:W2:Y:S04]  /*be550*/  LDS.128 R32, [R0+0x800] ;  /* 0x0008000000207984 */ /* 0x000ea80000000c00 */
[----:B------:R-:W3:Y:S04]  /*be560*/  LDS.128 R40, [R200] ;  /* 0x00000000c8287984 */ /* 0x000ee80000000c00 */
[----:B-1----:R-:W-:Y:S04]  /*be570*/  STL.64 [R1+0x90], R36 ;  /* 0x0000902401007387 */ /* 0x002fe80000100a00 */
[----:B------:R-:W-:Y:S04]  /*be580*/  STL.64 [R1+0x98], R38 ;  /* 0x0000982601007387 */ /* 0x000fe80000100a00 */
[----:B------:R-:W1:Y:S04]  /*be590*/  LDS.128 R36, [R200+0x800] ;  /* 0x00080000c8247984 */ /* 0x000e680000000c00 */
[----:B--2---:R-:W-:Y:S04]  /*be5a0*/  STL.64 [R1+0x1c0], R32 ;  /* 0x0001c02001007387 */ /* 0x004fe80000100a00 */
[----:B------:R-:W-:Y:S04]  /*be5b0*/  STL.64 [R1+0x1c8], R34 ;  /* 0x0001c82201007387 */ /* 0x000fe80000100a00 */
[----:B------:R-:W2:Y:S04]  /*be5c0*/  LDS.128 R32, [R208] ;  /* 0x00000000d0207984 */ /* 0x000ea80000000c00 */
[----:B---3--:R-:W-:Y:S04]  /*be5d0*/  STL.64 [R1+0xe0], R40 ;  /* 0x0000e02801007387 */ /* 0x008fe80000100a00 */
[----:B------:R-:W-:Y:S04]  /*be5e0*/  STL.64 [R1+0xe8], R42 ;  /* 0x0000e82a01007387 */ /* 0x000fe80000100a00 */
[----:B------:R-:W3:Y:S04]  /*be5f0*/  LDS.128 R40, [R208+0x800] ;  /* 0x00080000d0287984 */ /* 0x000ee80000000c00 */
[----:B-1----:R-:W-:Y:S04]  /*be600*/  STL.64 [R1+0x1e0], R36 ;  /* 0x0001e02401007387 */ /* 0x002fe80000100a00 */
[----:B------:R-:W-:Y:S04]  /*be610*/  STL.64 [R1+0x1e8], R38 ;  /* 0x0001e82601007387 */ /* 0x000fe80000100a00 */
[----:B------:R-:W1:Y:S04]  /*be620*/  LDS.128 R36, [R3] ;  /* 0x0000000003247984 */ /* 0x000e680000000c00 */
[----:B--2---:R-:W-:Y:S04]  /*be630*/  STL.64 [R1+0x140], R32 ;  /* 0x0001402001007387 */ /* 0x004fe80000100a00 */
[----:B------:R-:W-:Y:S04]  /*be640*/  STL.64 [R1+0x148], R34 ;  /* 0x0001482201007387 */ /* 0x000fe80000100a00 */
[----:B------:R-:W2:Y:S04]  /*be650*/  LDS.128 R32, [R3+0x800] ;  /* 0x0008000003207984 */ /* 0x000ea80000000c00 */
[----:B------:R-:W-:Y:S06]  /*be660*/  BAR.SYNC.DEFER_BLOCKING 0x0 ;  /* 0x0000000000007b1d */ /* 0x000fec0000010000 */
[----:B---3--:R-:W-:Y:S04]  /*be670*/  STL.64 [R1+0x210], R40 ;  /* 0x0002102801007387 */ /* 0x008fe80000100a00 */
[----:B------:R-:W-:Y:S04]  /*be680*/  STL.64 [R1+0x218], R42 ;  /* 0x0002182a01007387 */ /* 0x000fe80000100a00 */
[----:B-1----:R1:W-:Y:S04]  /*be690*/  STL.64 [R1+0x180], R36 ;  /* 0x0001802401007387 */ /* 0x0023e80000100a00 */
[----:B------:R3:W-:Y:S04]  /*be6a0*/  STL.64 [R1+0x188], R38 ;  /* 0x0001882601007387 */ /* 0x0007e80000100a00 */
[----:B-----5:R-:W-:Y:S04]  /*be6b0*/  STS.128 [R2], R28 ;  /* 0x0000001c02007388 */ /* 0x020fe80000000c00 */
[----:B--2---:R2:W-:Y:S04]  /*be6c0*/  STL.64 [R1+0x240], R32 ;  /* 0x0002402001007387 */ /* 0x0045e80000100a00 */
[----:B------:R2:W-:Y:S04]  /*be6d0*/  STL.64 [R1+0x248], R34 ;  /* 0x0002482201007387 */ /* 0x0005e80000100a00 */
[----:B-1----:R-:W4:Y:S04]  /*be6e0*/  LDL.LU R36, [R1+0x7a8] ;  /* 0x0007a80001247983 */ /* 0x002f280000300800 */
[----:B------:R-:W4:Y:S04]  /*be6f0*/  LDL.LU R37, [R1+0x7ac] ;  /* 0x0007ac0001257983 */ /* 0x000f280000300800 */
[----:B---3--:R-:W4:Y:S04]  /*be700*/  LDL.LU R38, [R1+0x798] ;  /* 0x0007980001267983 */ /* 0x008f280000300800 */
[----:B------:R-:W4:Y:S04]  /*be710*/  LDL.LU R39, [R1+0x79c] ;  /* 0x00079c0001277983 */ /* 0x000f280000300800 */
[----:B--2---:R-:W2:Y:S04]  /*be720*/  LDL.LU R32, [R1+0x1440] ;  /* 0x0014400001207983 */ /* 0x004ea80000300800 */
[----:B------:R-:W2:Y:S04]  /*be730*/  LDL.LU R33, [R1+0x1444] ;  /* 0x0014440001217983 */ /* 0x000ea80000300800 */
[----:B------:R-:W2:Y:S04]  /*be740*/  LDL.LU R34, [R1+0x1480] ;  /* 0x0014800001227983 */ /* 0x000ea80000300800 */
[----:B------:R-:W2:Y:S04]  /*be750*/  LDL.LU R35, [R1+0x1484] ;  /* 0x0014840001237983 */ /* 0x000ea80000300800 */
[----:B------:R-:W3:Y:S04]  /*be760*/  LDL.LU R28, [R1+0x1448] ;  /* 0x00144800011c7983 */ /* 0x000ee80000300800 */
[----:B------:R-:W3:Y:S04]  /*be770*/  LDL.LU R29, [R1+0x144c] ;  /* 0x00144c00011d7983 */ /* 0x000ee80000300800 */
[----:B------:R-:W3:Y:S04]  /*be780*/  LDL.LU R30, [R1+0x1488] ;  /* 0x00148800011e7983 */ /* 0x000ee80000300800 */
[----:B------:R1:W-:Y:S04]  /*be790*/  STS.128 [R2+0x80], R24 ;  /* 0x0000801802007388 */ /* 0x0003e80000000c00 */
[----:B------:R-:W3:Y:S04]  /*be7a0*/  LDL.LU R31, [R1+0x148c] ;  /* 0x00148c00011f7983 */ /* 0x000ee80000300800 */
[----:B------:R1:W-:Y:S04]  /*be7b0*/  STS.128 [R2+0x200], R4 ;  /* 0x0002000402007388 */ /* 0x0003e80000000c00 */
[----:B-1----:R-:W2:Y:S04]  /*be7c0*/  LDL.LU R24, [R1+0x1890] ;  /* 0x0018900001187983 */ /* 0x002ea80000300800 */
[----:B------:R-:W2:Y:S04]  /*be7d0*/  LDL.LU R25, [R1+0x1894] ;  /* 0x0018940001197983 */ /* 0x000ea80000300800 */
[----:B------:R-:W2:Y:S04]  /*be7e0*/  LDL.LU R26, [R1+0x18c0] ;  /* 0x0018c000011a7983 */ /* 0x000ea80000300800 */
[----:B------:R-:W2:Y:S04]  /*be7f0*/  LDL.LU R27, [R1+0x18c4] ;  /* 0x0018c400011b7983 */ /* 0x000ea80000300800 */
[----:B------:R-:W2:Y:S04]  /*be800*/  LDL.LU R4, [R1+0x1898] ;  /* 0x0018980001047983 */ /* 0x000ea80000300800 */
[----:B------:R-:W4:Y:S04]  /*be810*/  LDL.LU R5, [R1+0x189c] ;  /* 0x00189c0001057983 */ /* 0x000f280000300800 */
[----:B------:R-:W4:Y:S04]  /*be820*/  LDL.LU R6, [R1+0x18c8] ;  /* 0x0018c80001067983 */ /* 0x000f280000300800 */
[----:B------:R-:W4:Y:S04]  /*be830*/  LDL.LU R7, [R1+0x18cc] ;  /* 0x0018cc0001077983 */ /* 0x000f280000300800 */
[----:B---3--:R1:W-:Y:S04]  /*be840*/  STS.128 [R2+0x480], R28 ;  /* 0x0004801c02007388 */ /* 0x0083e80000000c00 */
[----:B-1----:R-:W3:Y:S04]  /*be850*/  LDL.LU R28, [R1+0x1b60] ;  /* 0x001b6000011c7983 */ /* 0x002ee80000300800 */
[----:B------:R-:W3:Y:S04]  /*be860*/  LDL.LU R29, [R1+0x1b64] ;  /* 0x001b6400011d7983 */ /* 0x000ee80000300800 */
[----:B------:R-:W3:Y:S04]  /*be870*/  LDL.LU R30, [R1+0x1ba0] ;  /* 0x001ba000011e7983 */ /* 0x000ee80000300800 */
[----:B--2---:R1:W-:Y:S04]  /*be880*/  STS.128 [R2+0x600], R24 ;  /* 0x0006001802007388 */ /* 0x0043e80000000c00 */
[----:B------:R-:W3:Y:S04]  /*be890*/  LDL.LU R31, [R1+0x1ba4] ;  /* 0x001ba400011f7983 */ /* 0x000ee80000300800 */
[----:B----4-:R2:W-:Y:S04]  /*be8a0*/  STS.128 [R2+0x680], R4 ;  /* 0x0006800402007388 */ /* 0x0105e80000000c00 */
[----:B-1----:R-:W4:Y:S04]  /*be8b0*/  LDL.LU R24, [R1+0x1b68] ;  /* 0x001b680001187983 */ /* 0x002f280000300800 */
[----:B------:R-:W4:Y:S04]  /*be8c0*/  LDL.LU R25, [R1+0x1b6c] ;  /* 0x001b6c0001197983 */ /* 0x000f280000300800 */
[----:B------:R-:W4:Y:S04]  /*be8d0*/  LDL.LU R26, [R1+0x1ba8] ;  /* 0x001ba800011a7983 */ /* 0x000f280000300800 */
[----:B------:R-:W4:Y:S04]  /*be8e0*/  LDL.LU R27, [R1+0x1bac] ;  /* 0x001bac00011b7983 */ /* 0x000f280000300800 */
[----:B--2---:R-:W4:Y:S04]  /*be8f0*/  LDL.LU R4, [R1+0x1db0] ;  /* 0x001db00001047983 */ /* 0x004f280000300800 */
[----:B------:R-:W4:Y:S04]  /*be900*/  LDL.LU R5, [R1+0x1db4] ;  /* 0x001db40001057983 */ /* 0x000f280000300800 */
[----:B------:R-:W4:Y:S04]  /*be910*/  LDL.LU R6, [R1+0x2560] ;  /* 0x0025600001067983 */ /* 0x000f280000300800 */
[----:B------:R-:W4:Y:S04]  /*be920*/  LDL.LU R7, [R1+0x2564] ;  /* 0x0025640001077983 */ /* 0x000f280000300800 */
[----:B------:R-:W-:Y:S04]  /*be930*/  STS.128 [R2+0x280], R36 ;  /* 0x0002802402007388 */ /* 0x000fe80000000c00 */
[----:B------:R-:W-:Y:S04]  /*be940*/  STS.128 [R2+0x400], R32 ;  /* 0x0004002002007388 */ /* 0x000fe80000000c00 */
[----:B------:R-:W-:Y:S06]  /*be950*/  BAR.SYNC.DEFER_BLOCKING 0x0 ;  /* 0x0000000000007b1d */ /* 0x000fec0000010000 */
[----:B------:R-:W1:Y:S04]  /*be960*/  LDS.128 R36, [R0] ;  /* 0x0000000000247984 */ /* 0x000e680000000c00 */
[----:B------:R-:W1:Y:S04]  /*be970*/  LDS.128 R32, [R0+0x800] ;  /* 0x0008000000207984 */ /* 0x000e680000000c00 */
[----:B------:R-:W1:Y:S04]  /*be980*/  LDS.128 R40, [R200] ;  /* 0x00000000c8287984 */ /* 0x000e680000000c00 */
[----:B-1----:R-:W-:Y:S04]  /*be990*/  STL.64 [R1+0x50], R36 ;  /* 0x0000502401007387 */ /* 0x002fe80000100a00 */
[----:B------:R-:W-:Y:S04]  /*be9a0*/  STL.64 [R1+0x58], R38 ;  /* 0x0000582601007387 */ /* 0x000fe80000100a00 */
[----:B------:R-:W1:Y:S04]  /*be9b0*/  LDS.128 R36, [R200+0x800] ;  /* 0x00080000c8247984 */ /* 0x000e680000000c00 */
[----:B------:R-:W-:Y:S04]  /*be9c0*/  STL.64 [R1+0x160], R32 ;  /* 0x0001602001007387 */ /* 0x000fe80000100a00 */
[----:B------:R-:W-:Y:S04]  /*be9d0*/  STL.64 [R1+0x168], R34 ;  /* 0x0001682201007387 */ /* 0x000fe80000100a00 */
[----:B------:R-:W1:Y:S04]  /*be9e0*/  LDS.128 R32, [R208] ;  /* 0x00000000d0207984 */ /* 0x000e680000000c00 */
[----:B------:R-:W-:Y:S04]  /*be9f0*/  STL.64 [R1+0x80], R40 ;  /* 0x0000802801007387 */ /* 0x000fe80000100a00 */
[----:B------:R-:W-:Y:S04]  /*bea00*/  STL.64 [R1+0x88], R42 ;  /* 0x0000882a01007387 */ /* 0x000fe80000100a00 */
[----:B------:R-:W1:Y:S04]  /*bea10*/  LDS.128 R40, [R208+0x800] ;  /* 0x00080000d0287984 */ /* 0x000e680000000c00 */
[----:B-1----:R-:W-:Y:S04]  /*bea20*/  STL.64 [R1+0x190], R36 ;  /* 0x0001902401007387 */ /* 0x002fe80000100a00 */
[----:B------:R-:W-:Y:S04]  /*bea30*/  STL.64 [R1+0x198], R38 ;  /* 0x0001982601007387 */ /* 0x000fe80000100a00 */
[----:B------:R-:W1:Y:S04]  /*bea40*/  LDS.128 R36, [R3] ;  /* 0x0000000003247984 */ /* 0x000e680000000c00 */
[----:B------:R-:W-:Y:S04]  /*bea50*/  STL.64 [R1+0xc0], R32 ;  /* 0x0000c02001007387 */ /* 0x000fe80000100a00 */
[----:B------:R-:W-:Y:S04]  /*bea60*/  STL.64 [R1+0xc8], R34 ;  /* 0x0000c82201007387 */ /* 0x000fe80000100a00 */
[----:B------:R-:W1:Y:S04]  /*bea70*/  LDS.128 R32, [R3+0x800] ;  /* 0x0008000003207984 */ /* 0x000e680000000c00 */
[----:B------:R-:W-:Y:S06]  /*bea80*/  BAR.SYNC.DEFER_BLOCKING 0x0 ;  /* 0x0000000000007b1d */ /* 0x000fec0000010000 */
[----:B------:R-:W-:Y:S04]  /*bea90*/  STL.64 [R1+0x1d0], R40 ;  /* 0x0001d02801007387 */ /* 0x000fe80000100a00 */
[----:B------:R-:W-:Y:S04]  /*beaa0*/  STL.64 [R1+0x1d8], R42 ;  /* 0x0001d82a01007387 */ /* 0x000fe80000100a00 */
[----:B-1----:R1:W-:Y:S04]  /*beab0*/  STL.64 [R1+0x100], R36 ;  /* 0x0001002401007387 */ /* 0x0023e80000100a00 */
[----:B------:R1:W-:Y:S04]  /*beac0*/  STL.64 [R1+0x108], R38 ;  /* 0x0001082601007387 */ /* 0x0003e80000100a00 */
[----:B------:R1:W-:Y:S04]  /*bead0*/  STL.64 [R1+0x1f0], R32 ;  /* 0x0001f02001007387 */ /* 0x0003e80000100a00 */
[----:B------:R1:W-:Y:S04]  /*beae0*/  STL.64 [R1+0x1f8], R34 ;  /* 0x0001f82201007387 */ /* 0x0003e80000100a00 */
        /* <DEDUP_REMOVED lines=8> */
[----:B---3--:R1:W-:Y:S04]  /*beb70*/  STS.128 [R2], R28 ;  /* 0x0000001c02007388 */ /* 0x0083e80000000c00 */
[----:B-1----:R-:W3:Y:S04]  /*beb80*/  LDL.LU R28, [R1+0x2058] ;  /* 0x00205800011c7983 */ /* 0x002ee80000300800 */
[----:B------:R-:W3:Y:S04]  /*beb90*/  LDL.LU R29, [R1+0x205c] ;  /* 0x00205c00011d7983 */ /* 0x000ee80000300800 */
[----:B------:R-:W3:Y:S04]  /*beba0*/  LDL.LU R30, [R1+0x2388] ;  /* 0x00238800011e7983 */ /* 0x000ee80000300800 */
[----:B----4-:R1:W-:Y:S04]  /*bebb0*/  STS.128 [R2+0x80], R24 ;  /* 0x0000801802007388 */ /* 0x0103e80000000c00 */
[----:B------:R-:W3:Y:S04]  /*bebc0*/  LDL.LU R31, [R1+0x238c] ;  /* 0x00238c00011f7983 */ /* 0x000ee80000300800 */
[----:B------:R4:W-:Y:S04]  /*bebd0*/  STS.128 [R2+0x200], R4 ;  /* 0x0002000402007388 */ /* 0x0009e80000000c00 */
[----:B-1----:R-:W2:Y:S04]  /*bebe0*/  LDL.LU R24, [R1+0x2030] ;  /* 0x0020300001187983 */ /* 0x002ea80000300800 */
[----:B------:R-:W2:Y:S04]  /*bebf0*/  LDL.LU R25, [R1+0x2034] ;  /* 0x0020340001197983 */ /* 0x000ea80000300800 */
[----:B------:R-:W2:Y:S04]  /*bec00*/  LDL.LU R26, [R1+0x21a0] ;  /* 0x0021a000011a7983 */ /* 0x000ea80000300800 */
[----:B------:R-:W2:Y:S04]  /*bec10*/  LDL.LU R27, [R1+0x21a4] ;  /* 0x0021a400011b7983 */ /* 0x000ea80000300800 */
[----:B----4-:R-:W4:Y:S04]  /*bec20*/  LDL.LU R4, [R1+0x2038] ;  /* 0x0020380001047983 */ /* 0x010f280000300800 */
        /* <DEDUP_REMOVED lines=69> */
[----:B----4-:R1:W-:Y:S04]  /*bf080*/  STS.128 [R2+0x680], R4 ;  /* 0x0006800402007388 */ /* 0x0103e80000000c00 */
[----:B-1----:R-:W4:Y:S04]  /*bf090*/  LDL.LU R4, [R1+0xfa0] ;  /* 0x000fa00001047983 */ /* 0x002f280000300800 */
[----:B------:R-:W4:Y:S04]  /*bf0a0*/  LDL.LU R5, [R1+0xfa4] ;  /* 0x000fa40001057983 */ /* 0x000f280000300800 */
[----:B------:R-:W4:Y:S04]  /*bf0b0*/  LDL.LU R6, [R1+0xf90] ;  /* 0x000f900001067983 */ /* 0x000f280000300800 */
[----:B------:R-:W4:Y:S04]  /*bf0c0*/  LDL.LU R7, [R1+0xf94] ;  /* 0x000f940001077983 */ /* 0x000f280000300800 */
[----:B--2---:R-:W-:Y:S04]  /*bf0d0*/  STS.128 [R2+0x280], R36 ;  /* 0x0002802402007388 */ /* 0x004fe80000000c00 */
[----:B------:R1:W-:Y:S04]  /*bf0e0*/  STS.128 [R2+0x400], R32 ;  /* 0x0004002002007388 */ /* 0x0003e80000000c00 */
[----:B---3--:R-:W-:Y:S04]  /*bf0f0*/  STS.128 [R2+0x480], R28 ;  /* 0x0004801c02007388 */ /* 0x008fe80000000c00 */
[----:B------:R-:W-:Y:S04]  /*bf100*/  STS.128 [R2+0x600], R24 ;  /* 0x0006001802007388 */ /* 0x000fe80000000c00 */
[----:B------:R-:W-:Y:S01]  /*bf110*/  BAR.SYNC.DEFER_BLOCKING 0x0 ;  /* 0x0000000000007b1d */ /* 0x000fe20000010000 */
[----:B-1----:R-:W-:Y:S01]  /*bf120*/  IMAD.MOV.U32 R34, RZ, RZ, R16 ;  /* 0x000000ffff227224 */ /* 0x002fe200078e0010 */
[----:B------:R-:W-:Y:S01]  /*bf130*/  MOV R35, R17 ;  /* 0x0000001100237202 */ /* 0x000fe20000000f00 */
[----:B------:R-:W-:-:S02]  /*bf140*/  IMAD.MOV.U32 R32, RZ, RZ, R20 ;  /* 0x000000ffff207224 */ /* 0x000fc400078e0014 */
[----:B------:R-:W-:Y:S02]  /*bf150*/  IMAD.MOV.U32 R33, RZ, RZ, R21 ;  /* 0x000000ffff217224 */ /* 0x000fe400078e0015 */
[----:B------:R-:W-:Y:S02]  /*bf160*/  IMAD.MOV.U32 R16, RZ, RZ, R22 ;  /* 0x000000ffff107224 */ /* 0x000fe400078e0016 */
[----:B------:R-:W-:Y:S01]  /*bf170*/  IMAD.MOV.U32 R17, RZ, RZ, R23 ;  /* 0x000000ffff117224 */ /* 0x000fe200078e0017 */
[----:B------:R-:W1:Y:S04]  /*bf180*/  LDS.128 R248, [R0] ;  /* 0x0000000000f87984 */ /* 0x000e680000000c00 */
[----:B------:R-:W2:Y:S04]  /*bf190*/  LDS.128 R20, [R0+0x800] ;  /* 0x0008000000147984 */ /* 0x000ea80000000c00 */
[----:B------:R-:W3:Y:S04]  /*bf1a0*/  LDS.128 R28, [R200] ;  /* 0x00000000c81c7984 */ /* 0x000ee80000000c00 */
[----:B------:R-:W3:Y:S04]  /*bf1b0*/  LDS.128 R24, [R200+0x800] ;  /* 0x00080000c8187984 */ /* 0x000ee80000000c00 */
[----:B-1----:R-:W-:Y:S04]  /*bf1c0*/  STL [R1+0x44ac], R250 ;  /* 0x0044acfa01007387 */ /* 0x002fe80000100800 */
[----:B------:R-:W-:Y:S04]  /*bf1d0*/  STL [R1+0x44a8], R251 ;  /* 0x0044a8fb01007387 */ /* 0x000fe80000100800 */
[----:B--2---:R-:W-:Y:S04]  /*bf1e0*/  STL.64 [R1+0x60], R20 ;  /* 0x0000601401007387 */ /* 0x004fe80000100a00 */
[----:B------:R-:W-:Y:S04]  /*bf1f0*/  STL.64 [R1+0x68], R22 ;  /* 0x0000681601007387 */ /* 0x000fe80000100a00 */
[----:B------:R-:W1:Y:S04]  /*bf200*/  LDS.128 R20, [R208] ;  /* 0x00000000d0147984 */ /* 0x000e680000000c00 */
[----:B---3--:R-:W-:Y:S04]  /*bf210*/  STL.64 [R1], R28 ;  /* 0x0000001c01007387 */ /* 0x008fe80000100a00 */
[----:B------:R-:W-:Y:S04]  /*bf220*/  STL.64 [R1+0x8], R30 ;  /* 0x0000081e01007387 */ /* 0x000fe80000100a00 */
[----:B------:R-:W2:Y:S04]  /*bf230*/  LDS.128 R28, [R208+0x800] ;  /* 0x00080000d01c7984 */ /* 0x000ea80000000c00 */
[----:B------:R-:W-:Y:S04]  /*bf240*/  STL.64 [R1+0xb0], R24 ;  /* 0x0000b01801007387 */ /* 0x000fe80000100a00 */
[----:B------:R-:W-:Y:S04]  /*bf250*/  STL.64 [R1+0xb8], R26 ;  /* 0x0000b81a01007387 */ /* 0x000fe80000100a00 */
[----:B------:R-:W3:Y:S04]  /*bf260*/  LDS.128 R24, [R3] ;  /* 0x0000000003187984 */ /* 0x000ee80000000c00 */
[----:B-1----:R-:W-:Y:S04]  /*bf270*/  STL.64 [R1+0x20], R20 ;  /* 0x0000201401007387 */ /* 0x002fe80000100a00 */
[----:B------:R-:W-:Y:S04]  /*bf280*/  STL.64 [R1+0x28], R22 ;  /* 0x0000281601007387 */ /* 0x000fe80000100a00 */
[----:B------:R-:W1:Y:S04]  /*bf290*/  LDS.128 R20, [R3+0x800] ;  /* 0x0008000003147984 */ /* 0x000e680000000c00 */
[----:B------:R-:W-:Y:S06]  /*bf2a0*/  BAR.SYNC.DEFER_BLOCKING 0x0 ;  /* 0x0000000000007b1d */ /* 0x000fec0000010000 */
[----:B--2---:R2:W-:Y:S04]  /*bf2b0*/  STL.64 [R1+0xf0], R28 ;  /* 0x0000f01c01007387 */ /* 0x0045e80000100a00 */
[----:B------:R1:W-:Y:S04]  /*bf2c0*/  STL.64 [R1+0xf8], R30 ;  /* 0x0000f81e01007387 */ /* 0x0003e80000100a00 */
[----:B---3--:R3:W-:Y:S04]  /*bf2d0*/  STL.64 [R1+0x40], R24 ;  /* 0x0000401801007387 */ /* 0x0087e80000100a00 */
[----:B------:R1:W-:Y:S04]  /*bf2e0*/  STL.64 [R1+0x48], R26 ;  /* 0x0000481a01007387 */ /* 0x0003e80000100a00 */
[----:B------:R-:W-:Y:S04]  /*bf2f0*/  STS.128 [R2+0x80], R16 ;  /* 0x0000801002007388 */ /* 0x000fe80000000c00 */
[----:B-1----:R1:W-:Y:S04]  /*bf300*/  STL.64 [R1+0x118], R22 ;  /* 0x0001181601007387 */ /* 0x0023e80000100a00 */
[----:B--2---:R-:W2:Y:S04]  /*bf310*/  LDL.LU R28, [R1+0xfa8] ;  /* 0x000fa800011c7983 */ /* 0x004ea80000300800 */
[----:B------:R-:W2:Y:S04]  /*bf320*/  LDL.LU R29, [R1+0xfac] ;  /* 0x000fac00011d7983 */ /* 0x000ea80000300800 */
[----:B------:R-:W2:Y:S04]  /*bf330*/  LDL.LU R30, [R1+0xf98] ;  /* 0x000f9800011e7983 */ /* 0x000ea80000300800 */
[----:B------:R-:W2:Y:S01]  /*bf340*/  LDL.LU R31, [R1+0xf9c] ;  /* 0x000f9c00011f7983 */ /* 0x000ea20000300800 */
[----:B------:R-:W-:-:S03]  /*bf350*/  IMAD.MOV.U32 R250, RZ, RZ, R20 ;  /* 0x000000fffffa7224 */ /* 0x000fc600078e0014 */
[----:B---3--:R-:W3:Y:S01]  /*bf360*/  LDL.LU R24, [R1+0xdc0] ;  /* 0x000dc00001187983 */ /* 0x008ee20000300800 */
[----:B------:R-:W-:-:S03]  /*bf370*/  IMAD.MOV.U32 R251, RZ, RZ, R21 ;  /* 0x000000fffffb7224 */ /* 0x000fc600078e0015 */
[----:B------:R-:W3:Y:S04]  /*bf380*/  LDL.LU R25, [R1+0xdc4] ;  /* 0x000dc40001197983 */ /* 0x000ee80000300800 */
[----:B------:R-:W3:Y:S04]  /*bf390*/  LDL.LU R26, [R1+0xdb0] ;  /* 0x000db000011a7983 */ /* 0x000ee80000300800 */
[----:B------:R-:W3:Y:S04]  /*bf3a0*/  LDL.LU R27, [R1+0xdb4] ;  /* 0x000db400011b7983 */ /* 0x000ee80000300800 */
        /* <DEDUP_REMOVED lines=8> */
[----:B----4-:R1:W-:Y:S04]  /*bf430*/  STS.128 [R2+0x200], R4 ;  /* 0x0002000402007388 */ /* 0x0103e80000000c00 */
[----:B-1----:R-:W4:Y:S04]  /*bf440*/  LDL.LU R4, [R1+0xbe8] ;  /* 0x000be80001047983 */ /* 0x002f280000300800 */
[----:B------:R-:W4:Y:S04]  /*bf450*/  LDL.LU R5, [R1+0xbec] ;  /* 0x000bec0001057983 */ /* 0x000f280000300800 */
[----:B------:R-:W4:Y:S04]  /*bf460*/  LDL.LU R6, [R1+0xbd8] ;  /* 0x000bd80001067983 */ /* 0x000f280000300800 */
[----:B------:R-:W4:Y:S04]  /*bf470*/  LDL.LU R7, [R1+0xbdc] ;  /* 0x000bdc0001077983 */ /* 0x000f280000300800 */
[----:B------:R-:W-:Y:S04]  /*bf480*/  STS.128 [R2], R32 ;  /* 0x0000002002007388 */ /* 0x000fe80000000c00 */
[----:B--2---:R1:W-:Y:S04]  /*bf490*/  STS.128 [R2+0x480], R20 ;  /* 0x0004801402007388 */ /* 0x0043e80000000c00 */
[----:B-1----:R-:W2:Y:S04]  /*bf4a0*/  LDL.LU R20, [R1+0xa00] ;  /* 0x000a000001147983 */ /* 0x002ea80000300800 */
[----:B------:R-:W2:Y:S04]  /*bf4b0*/  LDL.LU R21, [R1+0xa04] ;  /* 0x000a040001157983 */ /* 0x000ea80000300800 */
[----:B------:R-:W2:Y:S04]  /*bf4c0*/  LDL.LU R22, [R1+0x9f0] ;  /* 0x0009f00001167983 */ /* 0x000ea80000300800 */
[----:B---3--:R1:W-:Y:S04]  /*bf4d0*/  STS.128 [R2+0x600], R16 ;  /* 0x0006001002007388 */ /* 0x0083e80000000c00 */
[----:B------:R-:W2:Y:S04]  /*bf4e0*/  LDL.LU R23, [R1+0x9f4] ;  /* 0x0009f40001177983 */ /* 0x000ea80000300800 */
[----:B-1----:R-:W3:Y:S04]  /*bf4f0*/  LDL.LU R16, [R1+0xa08] ;  /* 0x000a080001107983 */ /* 0x002ee80000300800 */
[----:B------:R-:W3:Y:S04]  /*bf500*/  LDL.LU R17, [R1+0xa0c] ;  /* 0x000a0c0001117983 */ /* 0x000ee80000300800 */
[----:B------:R-:W3:Y:S04]  /*bf510*/  LDL.LU R18, [R1+0x9f8] ;  /* 0x0009f80001127983 */ /* 0x000ee80000300800 */
[----:B------:R-:W3:Y:S04]  /*bf520*/  LDL.LU R19, [R1+0x9fc] ;  /* 0x0009fc0001137983 */ /* 0x000ee80000300800 */
[----:B----4-:R1:W-:Y:S04]  /*bf530*/  STS.128 [R2+0x680], R4 ;  /* 0x0006800402007388 */ /* 0x0103e80000000c00 */
[----:B-1----:R-:W3:Y:S04]  /*bf540*/  LDL.LU R4, [R1+0x780] ;  /* 0x0007800001047983 */ /* 0x002ee80000300800 */
[----:B------:R-:W3:Y:S04]  /*bf550*/  LDL.LU R5, [R1+0x784] ;  /* 0x0007840001057983 */ /* 0x000ee80000300800 */
[----:B------:R-:W3:Y:S04]  /*bf560*/  LDL.LU R6, [R1+0x770] ;  /* 0x0007700001067983 */ /* 0x000ee80000300800 */
[----:B------:R-:W3:Y:S04]  /*bf570*/  LDL.LU R7, [R1+0x774] ;  /* 0x0007740001077983 */ /* 0x000ee80000300800 */
        /* <DEDUP_REMOVED lines=28> */
[----:B-1----:R-:W4:Y:S04]  /*bf740*/  LDL.LU R28, [R1+0x788] ;  /* 0x00078800011c7983 */ /* 0x002f280000300800 */
[----:B------:R-:W4:Y:S04]  /*bf750*/  LDL.LU R29, [R1+0x78c] ;  /* 0x00078c00011d7983 */ /* 0x000f280000300800 */
[----:B------:R-:W4:Y:S04]  /*bf760*/  LDL.LU R30, [R1+0x778] ;  /* 0x00077800011e7983 */ /* 0x000f280000300800 */
[----:B------:R-:W4:Y:S04]  /*bf770*/  LDL.LU R31, [R1+0x77c] ;  /* 0x00077c00011f7983 */ /* 0x000f280000300800 */
[----:B------:R-:W4:Y:S04]  /*bf780*/  LDL.LU R24, [R1+0x1490] ;  /* 0x0014900001187983 */ /* 0x000f280000300800 */
[----:B------:R-:W4:Y:S04]  /*bf790*/  LDL.LU R25, [R1+0x1494] ;  /* 0x0014940001197983 */ /* 0x000f280000300800 */
[----:B--2---:R-:W2:Y:S04]  /*bf7a0*/  LDL.LU R26, [R1+0x14a0] ;  /* 0x0014a000011a7983 */ /* 0x004ea80000300800 */
[----:B------:R1:W-:Y:S04]  /*bf7b0*/  STS.128 [R2], R20 ;  /* 0x0000001402007388 */ /* 0x0003e80000000c00 */
[----:B------:R-:W2:Y:S04]  /*bf7c0*/  LDL.LU R27, [R1+0x14a4] ;  /* 0x0014a400011b7983 */ /* 0x000ea80000300800 */
        /* <DEDUP_REMOVED lines=9> */
[----:B------:R1:W-:Y:S04]  /*bf860*/  STS.128 [R2+0x200], R4 ;  /* 0x0002000402007388 */ /* 0x0003e80000000c00 */
[----:B-1----:R-:W4:Y:S04]  /*bf870*/  LDL.LU R4, [R1+0x18d8] ;  /* 0x0018d80001047983 */ /* 0x002f280000300800 */
[----:B------:R-:W4:Y:S04]  /*bf880*/  LDL.LU R5, [R1+0x18dc] ;  /* 0x0018dc0001057983 */ /* 0x000f280000300800 */
[----:B------:R-:W4:Y:S04]  /*bf890*/  LDL.LU R6, [R1+0x1908] ;  /* 0x0019080001067983 */ /* 0x000f280000300800 */
[----:B------:R-:W4:Y:S04]  /*bf8a0*/  LDL.LU R7, [R1+0x190c] ;  /* 0x00190c0001077983 */ /* 0x000f280000300800 */
        /* <DEDUP_REMOVED lines=51> */
[----:B--2---:R1:W-:Y:S04]  /*bfbe0*/  STS.128 [R2], R20 ;  /* 0x0000001402007388 */ /* 0x0043e80000000c00 */
        /* <DEDUP_REMOVED lines=76> */
[----:B-1----:R-:W2:Y:S04]  /*c00b0*/  LDL.LU R4, [R1+0x2008] ;  /* 0x0020080001047983 */ /* 0x002ea80000300800 */
[----:B------:R-:W2:Y:S04]  /*c00c0*/  LDL.LU R5, [R1+0x200c] ;  /* 0x00200c0001057983 */ /* 0x000ea80000300800 */
[----:B------:R-:W2:Y:S04]  /*c00d0*/  LDL.LU R6, [R1+0x1ff8] ;  /* 0x001ff80001067983 */ /* 0x000ea80000300800 */
[----:B------:R-:W2:Y:S04]  /*c00e0*/  LDL.LU R7, [R1+0x1ffc] ;  /* 0x001ffc0001077983 */ /* 0x000ea80000300800 */
[----:B--2---:R1:W-:Y:S04]  /*c00f0*/  STS.128 [R2+0x680], R4 ;  /* 0x0006800402007388 */ /* 0x0043e80000000c00 */
[----:B-1----:R-:W2:Y:S04]  /*c0100*/  LDL.LU R4, [R1+0xf80] ;  /* 0x000f800001047983 */ /* 0x002ea80000300800 */
[----:B------:R-:W2:Y:S04]  /*c0110*/  LDL.LU R5, [R1+0xf84] ;  /* 0x000f840001057983 */ /* 0x000ea80000300800 */
[----:B------:R-:W2:Y:S04]  /*c0120*/  LDL.LU R6, [R1+0xf70] ;  /* 0x000f700001067983 */ /* 0x000ea80000300800 */
[----:B------:R-:W2:Y:S04]  /*c0130*/  LDL.LU R7, [R1+0xf74] ;  /* 0x000f740001077983 */ /* 0x000ea80000300800 */
[----:B----4-:R-:W-:Y:S04]  /*c0140*/  STS.128 [R2+0x280], R28 ;  /* 0x0002801c02007388 */ /* 0x010fe80000000c00 */
[----:B------:R1:W-:Y:S04]  /*c0150*/  STS.128 [R2+0x400], R24 ;  /* 0x0004001802007388 */ /* 0x0003e80000000c00 */
[----:B------:R-:W-:Y:S04]  /*c0160*/  STS.128 [R2+0x480], R20 ;  /* 0x0004801402007388 */ /* 0x000fe80000000c00 */
[----:B---3--:R-:W-:Y:S04]  /*c0170*/  STS.128 [R2+0x600], R16 ;  /* 0x0006001002007388 */ /* 0x008fe80000000c00 */
        /* <DEDUP_REMOVED lines=8> */
[----:B------:R-:W3:Y:S04]  /*c0200*/  LDS.128 R12, [R0+0x800] ;  /* 0x00080000000c7984 */ /* 0x000ee80000000c00 */
[----:B------:R-:W4:Y:S04]  /*c0210*/  LDS.128 R20, [R200] ;  /* 0x00000000c8147984 */ /* 0x000f280000000c00 */
[----:B-1----:R-:W-:Y:S04]  /*c0220*/  STL.64 [R1+0x1a0], R16 ;  /* 0x0001a01001007387 */ /* 0x002fe80000100a00 */
[----:B------:R-:W-:Y:S04]  /*c0230*/  STL.64 [R1+0x1a8], R18 ;  /* 0x0001a81201007387 */ /* 0x000fe80000100a00 */
[----:B------:R-:W1:Y:S04]  /*c0240*/  LDS.128 R16, [R200+0x800] ;  /* 0x00080000c8107984 */ /* 0x000e680000000c00 */
[----:B---3--:R-:W-:Y:S04]  /*c0250*/  STL.64 [R1+0x290], R12 ;  /* 0x0002900c01007387 */ /* 0x008fe80000100a00 */
[----:B------:R-:W-:Y:S04]  /*c0260*/  STL.64 [R1+0x298], R14 ;  /* 0x0002980e01007387 */ /* 0x000fe80000100a00 */
[----:B------:R-:W3:Y:S04]  /*c0270*/  LDS.128 R12, [R208] ;  /* 0x00000000d00c7984 */ /* 0x000ee80000000c00 */
[----:B----4-:R-:W-:Y:S04]  /*c0280*/  STL.64 [R1+0x200], R20 ;  /* 0x0002001401007387 */ /* 0x010fe80000100a00 */
[----:B------:R-:W-:Y:S04]  /*c0290*/  STL.64 [R1+0x208], R22 ;  /* 0x0002081601007387 */ /* 0x000fe80000100a00 */
[----:B------:R-:W4:Y:S04]  /*c02a0*/  LDS.128 R20, [R208+0x800] ;  /* 0x00080000d0147984 */ /* 0x000f280000000c00 */
[----:B-1----:R-:W-:Y:S04]  /*c02b0*/  STL.64 [R1+0x2d0], R16 ;  /* 0x0002d01001007387 */ /* 0x002fe80000100a00 */
[----:B------:R-:W-:Y:S04]  /*c02c0*/  STL.64 [R1+0x2d8], R18 ;  /* 0x0002d81201007387 */ /* 0x000fe80000100a00 */
[----:B------:R-:W1:Y:S04]  /*c02d0*/  LDS.128 R16, [R3] ;  /* 0x0000000003107984 */ /* 0x000e680000000c00 */
[----:B---3--:R-:W-:Y:S04]  /*c02e0*/  STL.64 [R1+0x230], R12 ;  /* 0x0002300c01007387 */ /* 0x008fe80000100a00 */
[----:B------:R-:W-:Y:S04]  /*c02f0*/  STL.64 [R1+0x238], R14 ;  /* 0x0002380e01007387 */ /* 0x000fe80000100a00 */
[----:B------:R-:W3:Y:S04]  /*c0300*/  LDS.128 R12, [R3+0x800] ;  /* 0x00080000030c7984 */ /* 0x000ee80000000c00 */
[----:B------:R-:W-:Y:S06]  /*c0310*/  BAR.SYNC.DEFER_BLOCKING 0x0 ;  /* 0x0000000000007b1d */ /* 0x000fec0000010000 */
[----:B----4-:R4:W-:Y:S04]  /*c0320*/  STL.64 [R1+0x300], R20 ;  /* 0x0003001401007387 */ /* 0x0109e80000100a00 */
[----:B------:R1:W-:Y:S04]  /*c0330*/  STL.64 [R1+0x308], R22 ;  /* 0x0003081601007387 */ /* 0x0003e80000100a00 */
[----:B-1----:R1:W-:Y:S04]  /*c0340*/  STL.64 [R1+0x260], R16 ;  /* 0x0002601001007387 */ /* 0x0023e80000100a00 */
[----:B------:R1:W-:Y:S04]  /*c0350*/  STL.64 [R1+0x268], R18 ;  /* 0x0002681201007387 */ /* 0x0003e80000100a00 */
[----:B---3--:R3:W-:Y:S04]  /*c0360*/  STL.64 [R1+0x360], R12 ;  /* 0x0003600c01007387 */ /* 0x0087e80000100a00 */
[----:B------:R1:W-:Y:S04]  /*c0370*/  STL.64 [R1+0x368], R14 ;  /* 0x0003680e01007387 */ /* 0x0003e80000100a00 */
[----:B----4-:R-:W4:Y:S04]  /*c0380*/  LDL.LU R20, [R1+0xf88] ;  /* 0x000f880001147983 */ /* 0x010f280000300800 */
[----:B------:R-:W4:Y:S04]  /*c0390*/  LDL.LU R21, [R1+0xf8c] ;  /* 0x000f8c0001157983 */ /* 0x000f280000300800 */
[----:B------:R-:W4:Y:S04]  /*c03a0*/  LDL.LU R22, [R1+0xf78] ;  /* 0x000f780001167983 */ /* 0x000f280000300800 */
[----:B------:R-:W4:Y:S04]  /*c03b0*/  LDL.LU R23, [R1+0xf7c] ;  /* 0x000f7c0001177983 */ /* 0x000f280000300800 */
[----:B-1----:R-:W4:Y:S04]  /*c03c0*/  LDL.LU R16, [R1+0xda0] ;  /* 0x000da00001107983 */ /* 0x002f280000300800 */
[----:B------:R-:W4:Y:S04]  /*c03d0*/  LDL.LU R17, [R1+0xda4] ;  /* 0x000da40001117983 */ /* 0x000f280000300800 */
[----:B------:R-:W4:Y:S04]  /*c03e0*/  LDL.LU R18, [R1+0xd90] ;  /* 0x000d900001127983 */ /* 0x000f280000300800 */
[----:B------:R-:W4:Y:S04]  /*c03f0*/  LDL.LU R19, [R1+0xd94] ;  /* 0x000d940001137983 */ /* 0x000f280000300800 */
[----:B---3--:R-:W3:Y:S04]  /*c0400*/  LDL.LU R12, [R1+0xda8] ;  /* 0x000da800010c7983 */ /* 0x008ee80000300800 */
[----:B------:R-:W3:Y:S04]  /*c0410*/  LDL.LU R13, [R1+0xdac] ;  /* 0x000dac00010d7983 */ /* 0x000ee80000300800 */
[----:B------:R-:W3:Y:S04]  /*c0420*/  LDL.LU R14, [R1+0xd98] ;  /* 0x000d9800010e7983 */ /* 0x000ee80000300800 */
[----:B------:R1:W-:Y:S04]  /*c0430*/  STS.128 [R2+0x80], R8 ;  /* 0x0000800802007388 */ /* 0x0003e80000000c00 */
[----:B------:R-:W3:Y:S04]  /*c0440*/  LDL.LU R15, [R1+0xd9c] ;  /* 0x000d9c00010f7983 */ /* 0x000ee80000300800 */
        /* <DEDUP_REMOVED lines=8> */
[----:B------:R-:W2:Y:S04]  /*c04d0*/  LDL.LU R7, [R1+0xbbc] ;  /* 0x000bbc0001077983 */ /* 0x000ea80000300800 */
[----:B------:R-:W-:Y:S04]  /*c04e0*/  STS.128 [R2], R24 ;  /* 0x0000001802007388 */ /* 0x000fe80000000c00 */
[----:B---3--:R1:W-:Y:S04]  /*c04f0*/  STS.128 [R2+0x480], R12 ;  /* 0x0004800c02007388 */ /* 0x0083e80000000c00 */
[----:B-1----:R-:W3:Y:S04]  /*c0500*/  LDL.LU R12, [R1+0x9e0] ;  /* 0x0009e000010c7983 */ /* 0x002ee80000300800 */
[----:B------:R-:W3:Y:S04]  /*c0510*/  LDL.LU R13, [R1+0x9e4] ;  /* 0x0009e400010d7983 */ /* 0x000ee80000300800 */
[----:B------:R-:W3:Y:S04]  /*c0520*/  LDL.LU R14, [R1+0x9d0] ;  /* 0x0009d000010e7983 */ /* 0x000ee80000300800 */
[----:B----4-:R1:W-:Y:S04]  /*c0530*/  STS.128 [R2+0x600], R8 ;  /* 0x0006000802007388 */ /* 0x0103e80000000c00 */
[----:B------:R-:W3:Y:S04]  /*c0540*/  LDL.LU R15, [R1+0x9d4] ;  /* 0x0009d400010f7983 */ /* 0x000ee80000300800 */
[----:B-1----:R-:W4:Y:S04]  /*c0550*/  LDL.LU R8, [R1+0x9e8] ;  /* 0x0009e80001087983 */ /* 0x002f280000300800 */
[----:B------:R-:W4:Y:S04]  /*c0560*/  LDL.LU R9, [R1+0x9ec] ;  /* 0x0009ec0001097983 */ /* 0x000f280000300800 */
[----:B------:R-:W4:Y:S04]  /*c0570*/  LDL.LU R10, [R1+0x9d8] ;  /* 0x0009d800010a7983 */ /* 0x000f280000300800 */
[----:B------:R-:W4:Y:S04]  /*c0580*/  LDL.LU R11, [R1+0x9dc] ;  /* 0x0009dc00010b7983 */ /* 0x000f280000300800 */
[----:B--2---:R1:W-:Y:S04]  /*c0590*/  STS.128 [R2+0x680], R4 ;  /* 0x0006800402007388 */ /* 0x0043e80000000c00 */
[----:B-1----:R-:W4:Y:S04]  /*c05a0*/  LDL.LU R4, [R1+0x760] ;  /* 0x0007600001047983 */ /* 0x002f280000300800 */
        /* <DEDUP_REMOVED lines=49> */
[----:B------:R1:W-:Y:S04]  /*c08c0*/  STS.128 [R2+0x200], R4 ;  /* 0x0002000402007388 */ /* 0x0003e80000000c00 */
[----:B-1----:R-:W2:Y:S04]  /*c08d0*/  LDL.LU R4, [R1+0x1918] ;  /* 0x0019180001047983 */ /* 0x002ea80000300800 */
[----:B------:R-:W2:Y:S04]  /*c08e0*/  LDL.LU R5, [R1+0x191c] ;  /* 0x00191c0001057983 */ /* 0x000ea80000300800 */
[----:B------:R-:W2:Y:S04]  /*c08f0*/  LDL.LU R6, [R1+0x1928] ;  /* 0x0019280001067983 */ /* 0x000ea80000300800 */
[----:B------:R-:W2:Y:S04]  /*c0900*/  LDL.LU R7, [R1+0x192c] ;  /* 0x00192c0001077983 */ /* 0x000ea80000300800 */
        /* <DEDUP_REMOVED lines=141> */
[----:B--2---:R1:W-:Y:S04]  /*c11e0*/  STS.128 [R2+0x680], R4 ;  /* 0x0006800402007388 */ /* 0x0043e80000000c00 */
[----:B------:R-:W4:Y:S04]  /*c11f0*/  LDL.LU R11, [R1+0x113c] ;  /* 0x00113c00010b7983 */ /* 0x000f280000300800 */
        /* <DEDUP_REMOVED lines=49> */
[----:B------:R1:W-:Y:S04]  /*c1510*/  STS.128 [R2+0x200], R4 ;  /* 0x0002000402007388 */ /* 0x0003e80000000c00 */
[----:B------:R-:W4:Y:S04]  /*c1520*/  LDL.LU R11, [R1+0xb94] ;  /* 0x000b9400010b7983 */ /* 0x000f280000300800 */
        /* <DEDUP_REMOVED lines=2848> */
[----:B-1----:R-:W2:Y:S04]  /*cc730*/  LDL.LU R8, [R1+0xfe8] ;  /* 0x000fe80001087983 */ /* 0x002ea80000300800 */
[----:B------:R-:W2:Y:S04]  /*cc740*/  LDL.LU R9, [R1+0xfec] ;  /* 0x000fec0001097983 */ /* 0x000ea80000300800 */
[----:B------:R-:W2:Y:S04]  /*cc750*/  LDL.LU R10, [R1+0xfd8] ;  /* 0x000fd800010a7983 */ /* 0x000ea80000300800 */
[----:B--2---:R1:W-:Y:S04]  /*cc760*/  STS.128 [R2+0x680], R4 ;  /* 0x0006800402007388 */ /* 0x0043e80000000c00 */
[----:B------:R-:W2:Y:S04]  /*cc770*/  LDL.LU R11, [R1+0xfdc] ;  /* 0x000fdc00010b7983 */ /* 0x000ea80000300800 */
[----:B-1----:R-:W2:Y:S04]  /*cc780*/  LDL.LU R4, [R1+0xe00] ;  /* 0x000e000001047983 */ /* 0x002ea80000300800 */
[----:B------:R-:W2:Y:S04]  /*cc790*/  LDL.LU R5, [R1+0xe04] ;  /* 0x000e040001057983 */ /* 0x000ea80000300800 */
[----:B------:R-:W2:Y:S04]  /*cc7a0*/  LDL.LU R6, [R1+0xdf0] ;  /* 0x000df00001067983 */ /* 0x000ea80000300800 */
[----:B------:R-:W2:Y:S04]  /*cc7b0*/  LDL.LU R7, [R1+0xdf4] ;  /* 0x000df40001077983 */ /* 0x000ea80000300800 */
[----:B------:R-:W-:Y:S04]  /*cc7c0*/  STS.128 [R2+0x280], R20 ;  /* 0x0002801402007388 */ /* 0x000fe80000000c00 */
[----:B------:R-:W-:Y:S04]  /*cc7d0*/  STS.128 [R2+0x400], R16 ;  /* 0x0004001002007388 */ /* 0x000fe80000000c00 */
[----:B------:R-:W-:Y:S06]  /*cc7e0*/  BAR.SYNC.DEFER_BLOCKING 0x0 ;  /* 0x0000000000007b1d */ /* 0x000fec0000010000 */
[----:B------:R-:W1:Y:S04]  /*cc7f0*/  LDS.128 R244, [R0] ;  /* 0x0000000000f47984 */ /* 0x000e680000000c00 */
[----:B------:R-:W1:Y:S04]  /*cc800*/  LDS.128 R16, [R0+0x800] ;  /* 0x0008000000107984 */ /* 0x000e680000000c00 */
[----:B------:R-:W1:Y:S04]  /*cc810*/  LDS.128 R24, [R200] ;  /* 0x00000000c8187984 */ /* 0x000e680000000c00 */
[----:B------:R-:W1:Y:S04]  /*cc820*/  LDS.128 R20, [R200+0x800] ;  /* 0x00080000c8147984 */ /* 0x000e680000000c00 */
[----:B-1----:R-:W-:Y:S04]  /*cc830*/  STL [R1+0x449c], R244 ;  /* 0x00449cf401007387 */ /* 0x002fe80000100800 */
[----:B------:R-:W-:Y:S04]  /*cc840*/  STL [R1+0x4498], R245 ;  /* 0x004498f501007387 */ /* 0x000fe80000100800 */
[----:B------:R-:W-:Y:S04]  /*cc850*/  STL [R1+0x4494], R246 ;  /* 0x004494f601007387 */ /* 0x000fe80000100800 */
[----:B------:R-:W-:Y:S04]  /*cc860*/  STL [R1+0x4490], R247 ;  /* 0x004490f701007387 */ /* 0x000fe80000100800 */
[----:B------:R-:W-:Y:S04]  /*cc870*/  STL.64 [R1+0xe20], R16 ;  /* 0x000e201001007387 */ /* 0x000fe80000100a00 */
[----:B------:R-:W-:Y:S04]  /*cc880*/  STL.64 [R1+0xe28], R18 ;  /* 0x000e281201007387 */ /* 0x000fe80000100a00 */
[----:B------:R-:W1:Y:S04]  /*cc890*/  LDS.128 R16, [R208] ;  /* 0x00000000d0107984 */ /* 0x000e680000000c00 */
[----:B------:R-:W-:Y:S04]  /*cc8a0*/  STL.64 [R1+0x500], R24 ;  /* 0x0005001801007387 */ /* 0x000fe80000100a00 */
[----:B------:R-:W-:Y:S04]  /*cc8b0*/  STL.64 [R1+0x508], R26 ;  /* 0x0005081a01007387 */ /* 0x000fe80000100a00 */
[----:B------:R-:W-:Y:S04]  /*cc8c0*/  STL.64 [R1+0xfd0], R20 ;  /* 0x000fd01401007387 */ /* 0x000fe80000100a00 */
[----:B------:R-:W-:Y:S04]  /*cc8d0*/  STL.64 [R1+0xfd8], R22 ;  /* 0x000fd81601007387 */ /* 0x000fe80000100a00 */
[----:B------:R-:W1:Y:S04]  /*cc8e0*/  LDS.128 R24, [R208+0x800] ;  /* 0x00080000d0187984 */ /* 0x000e680000000c00 */
[----:B------:R-:W1:Y:S04]  /*cc8f0*/  LDS.128 R20, [R3] ;  /* 0x0000000003147984 */ /* 0x000e680000000c00 */
[----:B-1----:R-:W-:Y:S04]  /*cc900*/  STL.64 [R1+0x800], R16 ;  /* 0x0008001001007387 */ /* 0x002fe80000100a00 */
[----:B------:R-:W-:Y:S04]  /*cc910*/  STL.64 [R1+0x808], R18 ;  /* 0x0008081201007387 */ /* 0x000fe80000100a00 */
[----:B------:R-:W1:Y:S04]  /*cc920*/  LDS.128 R16, [R3+0x800] ;  /* 0x0008000003107984 */ /* 0x000e680000000c00 */
[----:B------:R-:W-:Y:S06]  /*cc930*/  BAR.SYNC.DEFER_BLOCKING 0x0 ;  /* 0x0000000000007b1d */ /* 0x000fec0000010000 */
[----:B------:R-:W-:Y:S04]  /*cc940*/  STL.64 [R1+0xfe0], R24 ;  /* 0x000fe01801007387 */ /* 0x000fe80000100a00 */
[----:B------:R-:W-:Y:S04]  /*cc950*/  STL.64 [R1+0xfe8], R26 ;  /* 0x000fe81a01007387 */ /* 0x000fe80000100a00 */
[----:B------:R1:W-:Y:S04]  /*cc960*/  STL.64 [R1+0xc30], R20 ;  /* 0x000c301401007387 */ /* 0x0003e80000100a00 */
[----:B------:R1:W-:Y:S02]  /*cc970*/  STL.64 [R1+0xc38], R22 ;  /* 0x000c381601007387 */ /* 0x0003e40000100a00 */
[----:B-1----:R-:W-:Y:S01]  /*cc980*/  MOV R247, R17 ;  /* 0x0000001100f77202 */ /* 0x002fe20000000f00 */
[----:B------:R-:W-:Y:S01]  /*cc990*/  IMAD.MOV.U32 R246, RZ, RZ, R16 ;  /* 0x000000fffff67224 */ /* 0x000fe200078e0010 */
[----:B------:R-:W-:Y:S04]  /*cc9a0*/  STL.64 [R1+0x1af8], R18 ;  /* 0x001af81201007387 */ /* 0x000fe80000100a00 */
[----:B------:R-:W-:Y:S04]  /*cc9b0*/  STL [R1+0x44a4], R247 ;  /* 0x0044a4f701007387 */ /* 0x000fe80000100800 */
[----:B------:R-:W-:Y:S04]  /*cc9c0*/  STL [R1+0x44a0], R246 ;  /* 0x0044a0f601007387 */ /* 0x000fe80000100800 */
[----:B------:R-:W4:Y:S04]  /*cc9d0*/  LDL.LU R20, [R1+0xe08] ;  /* 0x000e080001147983 */ /* 0x000f280000300800 */
[----:B------:R-:W4:Y:S04]  /*cc9e0*/  LDL.LU R21, [R1+0xe0c] ;  /* 0x000e0c0001157983 */ /* 0x000f280000300800 */
[----:B------:R-:W4:Y:S04]  /*cc9f0*/  LDL.LU R22, [R1+0xdf8] ;  /* 0x000df80001167983 */ /* 0x000f280000300800 */
[----:B------:R-:W4:Y:S04]  /*cca00*/  LDL.LU R23, [R1+0xdfc] ;  /* 0x000dfc0001177983 */ /* 0x000f280000300800 */
[----:B---3--:R1:W-:Y:S04]  /*cca10*/  STS.128 [R2], R12 ;  /* 0x0000000c02007388 */ /* 0x0083e80000000c00 */
[----:B-1----:R-:W3:Y:S04]  /*cca20*/  LDL.LU R12, [R1+0xc20] ;  /* 0x000c2000010c7983 */ /* 0x002ee80000300800 */
[----:B------:R-:W3:Y:S04]  /*cca30*/  LDL.LU R13, [R1+0xc24] ;  /* 0x000c2400010d7983 */ /* 0x000ee80000300800 */
[----:B------:R-:W3:Y:S04]  /*cca40*/  LDL.LU R14, [R1+0xc10] ;  /* 0x000c1000010e7983 */ /* 0x000ee80000300800 */
[----:B------:R-:W3:Y:S04]  /*cca50*/  LDL.LU R15, [R1+0xc14] ;  /* 0x000c1400010f7983 */ /* 0x000ee80000300800 */
[----:B--2---:R1:W-:Y:S04]  /*cca60*/  STS.128 [R2+0x200], R4 ;  /* 0x0002000402007388 */ /* 0x0043e80000000c00 */
[----:B-1----:R-:W2:Y:S04]  /*cca70*/  LDL.LU R4, [R1+0xc28] ;  /* 0x000c280001047983 */ /* 0x002ea80000300800 */
[----:B------:R-:W2:Y:S04]  /*cca80*/  LDL.LU R5, [R1+0xc2c] ;  /* 0x000c2c0001057983 */ /* 0x000ea80000300800 */
[----:B------:R-:W2:Y:S04]  /*cca90*/  LDL.LU R6, [R1+0xc18] ;  /* 0x000c180001067983 */ /* 0x000ea80000300800 */
[----:B------:R-:W2:Y:S04]  /*ccaa0*/  LDL.LU R7, [R1+0xc1c] ;  /* 0x000c1c0001077983 */ /* 0x000ea80000300800 */
[----:B------:R1:W-:Y:S04]  /*ccab0*/  STS.128 [R2+0x80], R8 ;  /* 0x0000800802007388 */ /* 0x0003e80000000c00 */
[----:B-1----:R-:W3:Y:S04]  /*ccac0*/  LDL.LU R8, [R1+0xa40] ;  /* 0x000a400001087983 */ /* 0x002ee80000300800 */
[----:B------:R-:W3:Y:S04]  /*ccad0*/  LDL.LU R9, [R1+0xa44] ;  /* 0x000a440001097983 */ /* 0x000ee80000300800 */
[----:B------:R-:W3:Y:S04]  /*ccae0*/  LDL.LU R10, [R1+0xa30] ;  /* 0x000a3000010a7983 */ /* 0x000ee80000300800 */
[----:B------:R-:W3:Y:S04]  /*ccaf0*/  LDL.LU R11, [R1+0xa34] ;  /* 0x000a3400010b7983 */ /* 0x000ee80000300800 */
[----:B------:R-:W3:Y:S04]  /*ccb00*/  LDL.LU R16, [R1+0xa48] ;  /* 0x000a480001107983 */ /* 0x000ee80000300800 */
        /* <DEDUP_REMOVED lines=8> */
[----:B----4-:R-:W-:Y:S04]  /*ccb90*/  STS.128 [R2+0x280], R20 ;  /* 0x0002801402007388 */ /* 0x010fe80000000c00 */
[----:B---3--:R1:W-:Y:S04]  /*ccba0*/  STS.128 [R2+0x400], R12 ;  /* 0x0004000c02007388 */ /* 0x0083e80000000c00 */
[----:B------:R-:W-:Y:S04]  /*ccbb0*/  STS.128 [R2+0x600], R8 ;  /* 0x0006000802007388 */ /* 0x000fe80000000c00 */
[----:B------:R3:W-:Y:S04]  /*ccbc0*/  STS.128 [R2+0x680], R16 ;  /* 0x0006801002007388 */ /* 0x0007e80000000c00 */
[----:B------:R-:W-:Y:S06]  /*ccbd0*/  BAR.SYNC.DEFER_BLOCKING 0x0 ;  /* 0x0000000000007b1d */ /* 0x000fec0000010000 */
[----:B-1----:R-:W4:Y:S04]  /*ccbe0*/  LDL.LU R12, [R1+0x7e8] ;  /* 0x0007e800010c7983 */ /* 0x002f280000300800 */
[----:B------:R-:W4:Y:S04]  /*ccbf0*/  LDL.LU R13, [R1+0x7ec] ;  /* 0x0007ec00010d7983 */ /* 0x000f280000300800 */
[----:B------:R-:W4:Y:S04]  /*ccc00*/  LDL.LU R14, [R1+0x7d8] ;  /* 0x0007d800010e7983 */ /* 0x000f280000300800 */
[----:B------:R-:W4:Y:S04]  /*ccc10*/  LDL.LU R15, [R1+0x7dc] ;  /* 0x0007dc00010f7983 */ /* 0x000f280000300800 */
[----:B---3--:R-:W3:Y:S04]  /*ccc20*/  LDL.LU R16, [R1+0x13f0] ;  /* 0x0013f00001107983 */ /* 0x008ee80000300800 */
[----:B------:R-:W1:Y:S04]  /*ccc30*/  LDS.128 R240, [R0+0x800] ;  /* 0x0008000000f07984 */ /* 0x000e680000000c00 */
[----:B------:R-:W1:Y:S04]  /*ccc40*/  LDS.128 R8, [R0] ;  /* 0x0000000000087984 */ /* 0x000e680000000c00 */
[----:B------:R-:W3:Y:S04]  /*ccc50*/  LDL.LU R17, [R1+0x13f4] ;  /* 0x0013f40001117983 */ /* 0x000ee80000300800 */
[----:B------:R-:W3:Y:S04]  /*ccc60*/  LDL.LU R18, [R1+0x1410] ;  /* 0x0014100001127983 */ /* 0x000ee80000300800 */
[----:B------:R-:W3:Y:S04]  /*ccc70*/  LDL.LU R19, [R1+0x1414] ;  /* 0x0014140001137983 */ /* 0x000ee80000300800 */
[----:B------:R-:W-:Y:S04]  /*ccc80*/  LDS.128 R236, [R200] ;  /* 0x00000000c8ec7984 */ /* 0x000fe80000000c00 */
[----:B------:R-:W-:Y:S04]  /*ccc90*/  LDS.128 R232, [R200+0x800] ;  /* 0x00080000c8e87984 */ /* 0x000fe80000000c00 */
[----:B------:R-:W-:Y:S04]  /*ccca0*/  LDS.128 R228, [R208] ;  /* 0x00000000d0e47984 */ /* 0x000fe80000000c00 */
[----:B------:R-:W-:Y:S04]  /*cccb0*/  LDS.128 R224, [R208+0x800] ;  /* 0x00080000d0e07984 */ /* 0x000fe80000000c00 */
[----:B------:R-:W-:Y:S04]  /*cccc0*/  LDS.128 R220, [R3] ;  /* 0x0000000003dc7984 */ /* 0x000fe80000000c00 */
[----:B-1----:R-:W-:Y:S04]  /*cccd0*/  STL [R1+0x448c], R243 ;  /* 0x00448cf301007387 */ /* 0x002fe80000100800 */
[----:B------:R-:W-:Y:S04]  /*ccce0*/  STL.64 [R1+0x4f0], R8 ;  /* 0x0004f00801007387 */ /* 0x000fe80000100a00 */
[----:B------:R-:W-:Y:S04]  /*cccf0*/  STL.64 [R1+0x4f8], R10 ;  /* 0x0004f80a01007387 */ /* 0x000fe80000100a00 */
[----:B------:R-:W-:Y:S04]  /*ccd00*/  LDS.128 R8, [R3+0x800] ;  /* 0x0008000003087984 */ /* 0x000fe80000000c00 */
[----:B------:R-:W-:Y:S06]  /*ccd10*/  BAR.SYNC.DEFER_BLOCKING 0x0 ;  /* 0x0000000000007b1d */ /* 0x000fec0000010000 */
        /* <DEDUP_REMOVED lines=8> */
[----:B--2---:R1:W-:Y:S04]  /*ccda0*/  STS.128 [R2], R4 ;  /* 0x0000000402007388 */ /* 0x0043e80000000c00 */
[----:B-1----:R-:W2:Y:S04]  /*ccdb0*/  LDL.LU R4, [R1+0x17d8] ;  /* 0x0017d80001047983 */ /* 0x002ea80000300800 */
[----:B------:R-:W2:Y:S04]  /*ccdc0*/  LDL.LU R5, [R1+0x17dc] ;  /* 0x0017dc0001057983 */ /* 0x000ea80000300800 */
[----:B------:R-:W2:Y:S04]  /*ccdd0*/  LDL.LU R6, [R1+0x17f8] ;  /* 0x0017f80001067983 */ /* 0x000ea80000300800 */
[----:B------:R-:W2:Y:S04]  /*ccde0*/  LDL.LU R7, [R1+0x17fc] ;  /* 0x0017fc0001077983 */ /* 0x000ea80000300800 */
[----:B----4-:R1:W-:Y:S04]  /*ccdf0*/  STS.128 [R2+0x80], R12 ;  /* 0x0000800c02007388 */ /* 0x0103e80000000c00 */
[----:B-1----:R-:W4:Y:S04]  /*cce00*/  LDL.LU R12, [R1+0x1b00] ;  /* 0x001b0000010c7983 */ /* 0x002f280000300800 */
[----:B------:R-:W4:Y:S04]  /*cce10*/  LDL.LU R13, [R1+0x1b04] ;  /* 0x001b0400010d7983 */ /* 0x000f280000300800 */
[----:B------:R-:W4:Y:S04]  /*cce20*/  LDL.LU R14, [R1+0x1b20] ;  /* 0x001b2000010e7983 */ /* 0x000f280000300800 */
[----:B---3--:R1:W-:Y:S04]  /*cce30*/  STS.128 [R2+0x200], R16 ;  /* 0x0002001002007388 */ /* 0x0083e80000000c00 */
[----:B------:R-:W4:Y:S04]  /*cce40*/  LDL.LU R15, [R1+0x1b24] ;  /* 0x001b2400010f7983 */ /* 0x000f280000300800 */
        /* <DEDUP_REMOVED lines=9> */
[----:B------:R-:W2:Y:S04]  /*ccee0*/  LDL.LU R44, [R1+0x2598] ;  /* 0x00259800012c7983 */ /* 0x000ea80000300800 */
[----:B------:R-:W2:Y:S04]  /*ccef0*/  LDL.LU R45, [R1+0x259c] ;  /* 0x00259c00012d7983 */ /* 0x000ea80000300800 */
[----:B------:R-:W2:Y:S04]  /*ccf00*/  LDL.LU R46, [R1+0x2588] ;  /* 0x00258800012e7983 */ /* 0x000ea80000300800 */
[----:B------:R-:W-:Y:S04]  /*ccf10*/  STS.128 [R2+0x280], R24 ;  /* 0x0002801802007388 */ /* 0x000fe80000000c00 */
[----:B------:R-:W-:Y:S04]  /*ccf20*/  STS.128 [R2+0x400], R20 ;  /* 0x0004001402007388 */ /* 0x000fe80000000c00 */
[----:B----4-:R-:W-:Y:S04]  /*ccf30*/  STS.128 [R2+0x600], R12 ;  /* 0x0006000c02007388 */ /* 0x010fe80000000c00 */
[----:B------:R-:W4:Y:S04]  /*ccf40*/  LDL.LU R47, [R1+0x258c] ;  /* 0x00258c00012f7983 */ /* 0x000f280000300800 */
[----:B------:R-:W4:Y:S04]  /*ccf50*/  LDL.LU R48, [R1+0x23b0] ;  /* 0x0023b00001307983 */ /* 0x000f280000300800 */
[----:B------:R-:W4:Y:S04]  /*ccf60*/  LDL.LU R49, [R1+0x23b4] ;  /* 0x0023b40001317983 */ /* 0x000f280000300800 */
[----:B------:R-:W4:Y:S04]  /*ccf70*/  LDL.LU R50, [R1+0x23a0] ;  /* 0x0023a00001327983 */ /* 0x000f280000300800 */
[----:B---3--:R-:W-:Y:S04]  /*ccf80*/  STS.128 [R2+0x680], R16 ;  /* 0x0006801002007388 */ /* 0x008fe80000000c00 */
[----:B------:R-:W-:Y:S06]  /*ccf90*/  BAR.SYNC.DEFER_BLOCKING 0x0 ;  /* 0x0000000000007b1d */ /* 0x000fec0000010000 */
[----:B------:R-:W3:Y:S04]  /*ccfa0*/  LDL.LU R51, [R1+0x23a4] ;  /* 0x0023a40001337983 */ /* 0x000ee80000300800 */
[----:B------:R-:W3:Y:S04]  /*ccfb0*/  LDL.LU R56, [R1+0x23b8] ;  /* 0x0023b80001387983 */ /* 0x000ee80000300800 */
        /* <DEDUP_REMOVED lines=8> */
[----:B------:R-:W-:Y:S04]  /*cd040*/  LDS.128 R16, [R208+0x800] ;  /* 0x00080000d0107984 */ /* 0x000fe80000000c00 */
[----:B------:R-:W-:Y:S04]  /*cd050*/  LDS.128 R28, [R3] ;  /* 0x00000000031c7984 */ /* 0x000fe80000000c00 */
[----:B------:R-:W-:Y:S04]  /*cd060*/  LDS.128 R12, [R3+0x800] ;  /* 0x00080000030c7984 */ /* 0x000fe80000000c00 */
[----:B------:R-:W-:Y:S06]  /*cd070*/  BAR.SYNC.DEFER_BLOCKING 0x0 ;  /* 0x0000000000007b1d */ /* 0x000fec0000010000 */
        /* <DEDUP_REMOVED lines=31> */
[----:B---3--:R-:W-:Y:S04]  /*cd270*/  STS.128 [R2+0x680], R48 ;  /* 0x0006803002007388 */ /* 0x008fe80000000c00 */
[----:B------:R-:W3:Y:S04]  /*cd280*/  LDL.LU R80, [R1+0x28f0] ;  /* 0x0028f00001507983 */ /* 0x000ee80000300800 */
        /* <DEDUP_REMOVED lines=52> */
[----:B---3--:R-:W-:Y:S04]  /*cd5d0*/  STS.128 [R2+0x680], R80 ;  /* 0x0006805002007388 */ /* 0x008fe80000000c00 */
[----:B------:R-:W-:Y:S06]  /*cd5e0*/  BAR.SYNC.DEFER_BLOCKING 0x0 ;  /* 0x0000000000007b1d */ /* 0x000fec0000010000 */
[----:B------:R-:W3:Y:S04]  /*cd5f0*/  LDL.LU R120, [R1+0xde8] ;  /* 0x000de80001787983 */ /* 0x000ee80000300800 */
[----:B------:R-:W3:Y:S04]  /*cd600*/  LDL.LU R121, [R1+0xdec] ;  /* 0x000dec0001797983 */ /* 0x000ee80000300800 */
[----:B------:R-:W3:Y:S04]  /*cd610*/  LDL.LU R122, [R1+0x8b8] ;  /* 0x0008b800017a7983 */ /* 0x000ee80000300800 */
[----:B------:R-:W3:Y:S04]  /*cd620*/  LDL.LU R123, [R1+0x8bc] ;  /* 0x0008bc00017b7983 */ /* 0x000ee80000300800 */
[----:B------:R-:W4:Y:S04]  /*cd630*/  LDL.LU R116, [R1+0xc00] ;  /* 0x000c000001747983 */ /* 0x000f280000300800 */
        /* <DEDUP_REMOVED lines=9> */
[----:B------:R-:W4:Y:S04]  /*cd6d0*/  LDL.LU R117, [R1+0xc04] ;  /* 0x000c040001757983 */ /* 0x000f280000300800 */
[----:B------:R-:W4:Y:S04]  /*cd6e0*/  LDL.LU R118, [R1+0x890] ;  /* 0x0008900001767983 */ /* 0x000f280000300800 */
[----:B------:R-:W4:Y:S04]  /*cd6f0*/  LDL.LU R119, [R1+0x894] ;  /* 0x0008940001777983 */ /* 0x000f280000300800 */
[----:B--2---:R1:W-:Y:S04]  /*cd700*/  STS.128 [R2], R4 ;  /* 0x0000000402007388 */ /* 0x0043e80000000c00 */
[----:B-1----:R-:W2:Y:S04]  /*cd710*/  LDL.LU R4, [R1+0xc08] ;  /* 0x000c080001047983 */ /* 0x002ea80000300800 */
[----:B------:R-:W2:Y:S04]  /*cd720*/  LDL.LU R5, [R1+0xc0c] ;  /* 0x000c0c0001057983 */ /* 0x000ea80000300800 */
[----:B------:R-:W2:Y:S04]  /*cd730*/  LDL.LU R6, [R1+0x898] ;  /* 0x0008980001067983 */ /* 0x000ea80000300800 */
[----:B------:R-:W2:Y:S04]  /*cd740*/  LDL.LU R7, [R1+0x89c] ;  /* 0x00089c0001077983 */ /* 0x000ea80000300800 */
[----:B------:R1:W-:Y:S04]  /*cd750*/  STS.128 [R2+0x80], R108 ;  /* 0x0000806c02007388 */ /* 0x0003e80000000c00 */
[----:B------:R1:W-:Y:S04]  /*cd760*/  STS.128 [R2+0x200], R112 ;  /* 0x0002007002007388 */ /* 0x0003e80000000c00 */
        /* <DEDUP_REMOVED lines=8> */
[----:B---3--:R-:W-:Y:S04]  /*cd7f0*/  STS.128 [R2+0x280], R120 ;  /* 0x0002807802007388 */ /* 0x008fe80000000c00 */
[----:B--2---:R1:W-:Y:S04]  /*cd800*/  STS.128 [R2+0x480], R4 ;  /* 0x0004800402007388 */ /* 0x0043e80000000c00 */
        /* <DEDUP_REMOVED lines=8> */
[----:B----4-:R-:W-:Y:S04]  /*cd890*/  STS.128 [R2+0x400], R116 ;  /* 0x0004007402007388 */ /* 0x010fe80000000c00 */
[----:B------:R-:W-:Y:S04]  /*cd8a0*/  STS.128 [R2+0x600], R108 ;  /* 0x0006006c02007388 */ /* 0x000fe80000000c00 */
[----:B------:R-:W-:Y:S04]  /*cd8b0*/  STS.128 [R2+0x680], R112 ;  /* 0x0006807002007388 */ /* 0x000fe80000000c00 */
[----:B------:R-:W4:Y:S04]  /*cd8c0*/  LDL.LU R144, [R1+0x1430] ;  /* 0x0014300001907983 */ /* 0x000f280000300800 */
[----:B------:R-:W4:Y:S04]  /*cd8d0*/  LDL.LU R145, [R1+0x1434] ;  /* 0x0014340001917983 */ /* 0x000f280000300800 */
[----:B------:R-:W-:Y:S06]  /*cd8e0*/  BAR.SYNC.DEFER_BLOCKING 0x0 ;  /* 0x0000000000007b1d */ /* 0x000fec0000010000 */
[----:B------:R-:W4:Y:S04]  /*cd8f0*/  LDL.LU R146, [R1+0x1420] ;  /* 0x0014200001927983 */ /* 0x000f280000300800 */
[----:B------:R-:W4:Y:S04]  /*cd900*/  LDL.LU R147, [R1+0x1424] ;  /* 0x0014240001937983 */ /* 0x000f280000300800 */
[----:B------:R-:W1:Y:S04]  /*cd910*/  LDS.128 R108, [R3+0x800] ;  /* 0x00080000036c7984 */ /* 0x000e680000000c00 */
[----:B------:R-:W-:Y:S04]  /*cd920*/  LDS.128 R136, [R0] ;  /* 0x0000000000887984 */ /* 0x000fe80000000c00 */
[----:B------:R-:W-:Y:S04]  /*cd930*/  LDS.128 R120, [R0+0x800] ;  /* 0x0008000000787984 */ /* 0x000fe80000000c00 */
[----:B------:R-:W-:Y:S04]  /*cd940*/  LDS.128 R132, [R200] ;  /* 0x00000000c8847984 */ /* 0x000fe80000000c00 */
[----:B------:R-:W-:Y:S04]  /*cd950*/  LDS.128 R116, [R200+0x800] ;  /* 0x00080000c8747984 */ /* 0x000fe80000000c00 */
[----:B------:R-:W-:Y:S04]  /*cd960*/  LDS.128 R124, [R208] ;  /* 0x00000000d07c7984 */ /* 0x000fe80000000c00 */
[----:B------:R-:W-:Y:S04]  /*cd970*/  LDS.128 R112, [R208+0x800] ;  /* 0x00080000d0707984 */ /* 0x000fe80000000c00 */
[----:B------:R-:W-:Y:S04]  /*cd980*/  LDS.128 R128, [R3] ;  /* 0x0000000003807984 */ /* 0x000fe80000000c00 */
[----:B------:R-:W-:Y:S06]  /*cd990*/  BAR.SYNC.DEFER_BLOCKING 0x0 ;  /* 0x0000000000007b1d */ /* 0x000fec0000010000 */
[----:B-1----:R-:W-:Y:S04]  /*cd9a0*/  STL [R1+0x4480], R111 ;  /* 0x0044806f01007387 */ /* 0x002fe80000100800 */
        /* <DEDUP_REMOVED lines=38> */
[----:B---3--:R-:W-:Y:S04]  /*cdc10*/  STS.128 [R2+0x600], R140 ;  /* 0x0006008c02007388 */ /* 0x008fe80000000c00 */
[----:B----4-:R-:W-:Y:S04]  /*cdc20*/  STS.128 [R2+0x680], R144 ;  /* 0x0006809002007388 */ /* 0x010fe80000000c00 */
[----:B------:R-:W-:Y:S06]  /*cdc30*/  BAR.SYNC.DEFER_BLOCKING 0x0 ;  /* 0x0000000000007b1d */ /* 0x000fec0000010000 */
[----:B------:R-:W1:Y:S04]  /*cdc40*/  LDS.128 R148, [R3+0x800] ;  /* 0x0008000003947984 */ /* 0x000e680000000c00 */
[----:B------:R-:W3:Y:S04]  /*cdc50*/  LDS.128 R168, [R0] ;  /* 0x0000000000a87984 */ /* 0x000ee80000000c00 */
        /* <DEDUP_REMOVED lines=8> */
[----:B------:R-:W-:Y:S04]  /*cdce0*/  STL [R1+0x4484], R151 ;  /* 0x0044849701007387 */ /* 0x000fe80000100800 */
        /* <DEDUP_REMOVED lines=12> */
[----:B------:R1:W-:Y:S04]  /*cddb0*/  STS.128 [R2+0x80], R172 ;  /* 0x000080ac02007388 */ /* 0x0003e80000000c00 */
[----:B------:R-:W2:Y:S04]  /*cddc0*/  LDL.LU R7, [R1+0x204c] ;  /* 0x00204c0001077983 */ /* 0x000ea80000300800 */
[----:B------:R1:W-:Y:S04]  /*cddd0*/  STS.128 [R2+0x200], R176 ;  /* 0x000200b002007388 */ /* 0x0003e80000000c00 */
        /* <DEDUP_REMOVED lines=8> */
[----:B----4-:R-:W-:Y:S04]  /*cde60*/  STS.128 [R2+0x280], R184 ;  /* 0x000280b802007388 */ /* 0x010fe80000000c00 */
[----:B---3--:R-:W-:Y:S04]  /*cde70*/  STS.128 [R2+0x400], R180 ;  /* 0x000400b402007388 */ /* 0x008fe80000000c00 */
[----:B--2---:R1:W-:Y:S04]  /*cde80*/  STS.128 [R2+0x480], R4 ;  /* 0x0004800402007388 */ /* 0x0043e80000000c00 */
[----:B-1----:R-:W2:Y:S04]  /*cde90*/  LDL.LU R4, [R1+0x4c0] ;  /* 0x0004c00001047983 */ /* 0x002ea80000300800 */
[----:B------:R-:W2:Y:S04]  /*cdea0*/  LDL.LU R5, [R1+0x4c4] ;  /* 0x0004c40001057983 */ /* 0x000ea80000300800 */
[----:B------:R-:W2:Y:S04]  /*cdeb0*/  LDL.LU R6, [R1+0x490] ;  /* 0x0004900001067983 */ /* 0x000ea80000300800 */
[----:B------:R-:W2:Y:S04]  /*cdec0*/  LDL.LU R7, [R1+0x494] ;  /* 0x0004940001077983 */ /* 0x000ea80000300800 */
[----:B------:R-:W-:Y:S04]  /*cded0*/  STS.128 [R2+0x600], R172 ;  /* 0x000600ac02007388 */ /* 0x000fe80000000c00 */
[----:B------:R1:W-:Y:S04]  /*cdee0*/  STS.128 [R2+0x680], R176 ;  /* 0x000680b002007388 */ /* 0x0003e80000000c00 */
[----:B------:R-:W-:Y:S06]  /*cdef0*/  BAR.SYNC.DEFER_BLOCKING 0x0 ;  /* 0x0000000000007b1d */ /* 0x000fec0000010000 */
[----:B-1----:R-:W3:Y:S04]  /*cdf00*/  LDL.LU R176, [R1+0x4c8] ;  /* 0x0004c80001b07983 */ /* 0x002ee80000300800 */
        /* <DEDUP_REMOVED lines=15> */
[----:B------:R-:W-:Y:S04]  /*ce000*/  LDS.128 R196, [R200] ;  /* 0x00000000c8c47984 */ /* 0x000fe80000000c00 */
[----:B------:R-:W-:Y:S04]  /*ce010*/  LDS.128 R204, [R208] ;  /* 0x00000000d0cc7984 */ /* 0x000fe80000000c00 */
[----:B------:R-:W1:Y:S04]  /*ce020*/  LDS.128 R188, [R0] ;  /* 0x0000000000bc7984 */ /* 0x000e680000000c00 */
[----:B------:R-:W-:Y:S04]  /*ce030*/  LDS.128 R192, [R0+0x800] ;  /* 0x0008000000c07984 */ /* 0x000fe80000000c00 */
[----:B------:R-:W-:Y:S04]  /*ce040*/  LDS.128 R200, [R200+0x800] ;  /* 0x00080000c8c87984 */ /* 0x000fe80000000c00 */
[----:B------:R-:W-:Y:S04]  /*ce050*/  LDS.128 R208, [R208+0x800] ;  /* 0x00080000d0d07984 */ /* 0x000fe80000000c00 */
[----:B------:R-:W-:Y:S04]  /*ce060*/  LDS.128 R212, [R3] ;  /* 0x0000000003d47984 */ /* 0x000fe80000000c00 */
[----:B------:R-:W-:Y:S04]  /*ce070*/  LDS.128 R216, [R3+0x800] ;  /* 0x0008000003d87984 */ /* 0x000fe80000000c00 */
[----:B------:R-:W-:Y:S06]  /*ce080*/  BAR.SYNC.DEFER_BLOCKING 0x0 ;  /* 0x0000000000007b1d */ /* 0x000fec0000010000 */
[----:B--2---:R2:W-:Y:S04]  /*ce090*/  STS.128 [R2], R4 ;  /* 0x0000000402007388 */ /* 0x0045e80000000c00 */
[----:B--2---:R-:W2:Y:S04]  /*ce0a0*/  LDL.LU R4, [R1+0x2708] ;  /* 0x0027080001047983 */ /* 0x004ea80000300800 */
[----:B------:R-:W2:Y:S04]  /*ce0b0*/  LDL.LU R5, [R1+0x270c] ;  /* 0x00270c0001057983 */ /* 0x000ea80000300800 */
[----:B------:R-:W2:Y:S04]  /*ce0c0*/  LDL.LU R150, [R1+0x3420] ;  /* 0x0034200001967983 */ /* 0x000ea80000300800 */
[----:B------:R-:W2:Y:S04]  /*ce0d0*/  LDL.LU R6, [R1+0x2078] ;  /* 0x0020780001067983 */ /* 0x000ea80000300800 */
[----:B------:R-:W2:Y:S04]  /*ce0e0*/  LDL.LU R7, [R1+0x207c] ;  /* 0x00207c0001077983 */ /* 0x000ea80000300800 */
[----:B---3--:R-:W-:Y:S04]  /*ce0f0*/  STS.128 [R2+0x80], R176 ;  /* 0x000080b002007388 */ /* 0x008fe80000000c00 */
[----:B----4-:R3:W-:Y:S04]  /*ce100*/  STS.128 [R2+0x200], R172 ;  /* 0x000200ac02007388 */ /* 0x0107e80000000c00 */
[----:B---3--:R-:W3:Y:S04]  /*ce110*/  LDL.LU R172, [R1+0x1e20] ;  /* 0x001e200001ac7983 */ /* 0x008ee80000300800 */
[----:B------:R-:W3:Y:S04]  /*ce120*/  LDL.LU R173, [R1+0x1e24] ;  /* 0x001e240001ad7983 */ /* 0x000ee80000300800 */
[----:B------:R-:W3:Y:S04]  /*ce130*/  LDL.LU R174, [R1+0x1e10] ;  /* 0x001e100001ae7983 */ /* 0x000ee80000300800 */
[----:B------:R-:W3:Y:S04]  /*ce140*/  LDL.LU R175, [R1+0x1e14] ;  /* 0x001e140001af7983 */ /* 0x000ee80000300800 */
[----:B------:R-:W4:Y:S04]  /*ce150*/  LDL.LU R176, [R1+0x1e28] ;  /* 0x001e280001b07983 */ /* 0x000f280000300800 */
[----:B------:R1:W-:Y:S04]  /*ce160*/  STS.128 [R2+0x400], R184 ;  /* 0x000400b802007388 */ /* 0x0003e80000000c00 */
[----:B------:R-:W4:Y:S04]  /*ce170*/  LDL.LU R177, [R1+0x1e2c] ;  /* 0x001e2c0001b17983 */ /* 0x000f280000300800 */
        /* <DEDUP_REMOVED lines=12> */
[----:B------:R-:W4:Y:S04]  /*ce240*/  LDL.LU R243, [R1] ;  /* 0x0000000001f37983 */ /* 0x000f280000300800 */
[----:B------:R-:W4:Y:S04]  /*ce250*/  LDL.LU R246, [R1+0xe4] ;  /* 0x0000e40001f67983 */ /* 0x000f280000300800 */
[----:B------:R-:W4:Y:S04]  /*ce260*/  LDL.LU R245, [R1+0x84] ;  /* 0x0000840001f57983 */ /* 0x000f280000300800 */
[----:B------:R-:W4:Y:S04]  /*ce270*/  LDL.LU R151, [R1+0x3424] ;  /* 0x0034240001977983 */ /* 0x000f280000300800 */
[----:B------:R-:W4:Y:S01]  /*ce280*/  LDL.LU R111, [R1+0x342c] ;  /* 0x00342c00016f7983 */ /* 0x000f220000300800 */
[C---:B------:R-:W-:Y:S01]  /*ce290*/  ISETP.GE.AND P3, PT, R252.reuse, c[0x0][0x17c], PT ;  /* 0x00005f00fc007a0c */ /* 0x040fe20003f66270 */
[----:B------:R-:W-:-:S02]  /*ce2a0*/  IMAD R180, R252, c[0x0][0x198], RZ ;  /* 0x00006600fcb47a24 */ /* 0x000fc400078e02ff */
[C---:B--2---:R-:W-:Y:S01]  /*ce2b0*/  IMAD R3, R150.reuse, c[0x0][0x194], RZ ;  /* 0x0000650096037a24 */ /* 0x044fe200078e02ff */
[----:B------:R1:W-:Y:S01]  /*ce2c0*/  STS.128 [R2+0x480], R4 ;  /* 0x0004800402007388 */ /* 0x0003e20000000c00 */
[----:B------:R-:W-:Y:S01]  /*ce2d0*/  ISETP.GE.AND P2, PT, R150, c[0x0][0x178], PT ;  /* 0x00005e0096007a0c */ /* 0x000fe20003f46270 */
[----:B-1----:R-:W-:-:S04]  /*ce2e0*/  IMAD.MOV.U32 R5, RZ, RZ, c[0x0][0x194] ;  /* 0x00006500ff057624 */ /* 0x002fc800078e00ff */
[----:B------:R-:W-:Y:S01]  /*ce2f0*/  IMAD R4, R5, 0x80, R3 ;  /* 0x0000008005047824 */ /* 0x000fe200078e0203 */
[----:B------:R-:W-:Y:S01]  /*ce300*/  ISETP.LT.AND P2, PT, R252, c[0x0][0x17c], !P2 ;  /* 0x00005f00fc007a0c */ /* 0x000fe20005741270 */
[----:B---3--:R1:W-:Y:S03]  /*ce310*/  STS.128 [R2+0x600], R172 ;  /* 0x000600ac02007388 */ /* 0x0083e60000000c00 */
[C---:B-1----:R-:W-:Y:S02]  /*ce320*/  LEA R172, P6, R4.reuse, c[0x0][0x170], 0x2 ;  /* 0x00005c0004ac7a11 */ /* 0x042fe400078c10ff */
[C---:B------:R-:W-:Y:S02]  /*ce330*/  LEA R174, P5, R3.reuse, c[0x0][0x170], 0x2 ;  /* 0x00005c0003ae7a11 */ /* 0x040fe400078a10ff */
[----:B------:R-:W-:Y:S01]  /*ce340*/  LEA.HI.X.SX32 R173, R4, c[0x0][0x174], 0x2, P6 ;  /* 0x00005d0004ad7a11 */ /* 0x000fe200030f16ff */
[----:B----4-:R1:W-:Y:S01]  /*ce350*/  STS.128 [R2+0x680], R176 ;  /* 0x000680b002007388 */ /* 0x0103e20000000c00 */
[----:B------:R-:W-:-:S03]  /*ce360*/  LEA.HI.X.SX32 R175, R3, c[0x0][0x174], 0x2, P5 ;  /* 0x00005d0003af7a11 */ /* 0x000fc600028f16ff */
[----:B------:R-:W-:Y:S01]  /*ce370*/  BAR.SYNC.DEFER_BLOCKING 0x0 ;  /* 0x0000000000007b1d */ /* 0x000fe20000010000 */
[----:B------:R-:W-:Y:S01]  /*ce380*/  ISETP.LT.AND P4, PT, R186, c[0x0][0x178], !P3 ;  /* 0x00005e00ba007a0c */ /* 0x000fe20005f81270 */
[----:B-1----:R-:W-:-:S04]  /*ce390*/  IMAD R2, R5, 0x80, R4 ;  /* 0x0000008005027824 */ /* 0x002fc800078e0204 */
[----:B------:R-:W-:Y:S01]  /*ce3a0*/  IMAD R5, R5, 0x80, R2 ;  /* 0x0000008005057824 */ /* 0x000fe200078e0202 */
[----:B------:R-:W-:-:S04]  /*ce3b0*/  LEA R6, P6, R2, c[0x0][0x170], 0x2 ;  /* 0x00005c0002067a11 */ /* 0x000fc800078c10ff */
[----:B------:R-:W-:Y:S02]  /*ce3c0*/  LEA.HI.X.SX32 R7, R2, c[0x0][0x174], 0x2, P6 ;  /* 0x00005d0002077a11 */ /* 0x000fe400030f16ff */
[----:B------:R-:W-:Y:S01]  /*ce3d0*/  LEA R4, P6, R5, c[0x0][0x170], 0x2 ;  /* 0x00005c0005047a11 */ /* 0x000fe200078c10ff */
[----:B------:R-:W-:-:S03]  /*ce3e0*/  IMAD.WIDE R2, R180, 0x4, R174 ;  /* 0x00000004b4027825 */ /* 0x000fc600078e02ae */
[----:B------:R-:W-:Y:S01]  /*ce3f0*/  LEA.HI.X.SX32 R5, R5, c[0x0][0x174], 0x2, P6 ;  /* 0x00005d0005057a11 */ /* 0x000fe200030f16ff */
[C---:B------:R-:W-:Y:S01]  /*ce400*/  IMAD.WIDE R176, R180.reuse, 0x4, R172 ;  /* 0x00000004b4b07825 */ /* 0x040fe200078e02ac */
[----:B------:R1:W-:Y:S03]  /*ce410*/  @P2 STG.E [R2.64], R181 ;  /* 0x000000b502002986 */ /* 0x0003e6000c101904 */
[C---:B------:R-:W-:Y:S01]  /*ce420*/  IMAD.WIDE R178, R180.reuse, 0x4, R6 ;  /* 0x00000004b4b27825 */ /* 0x040fe200078e0206 */
[----:B------:R-:W-:Y:S02]  /*ce430*/  ISETP.LT.AND P5, PT, R111, c[0x0][0x178], !P3 ;  /* 0x00005e006f007a0c */ /* 0x000fe40005fa1270 */
[----:B------:R-:W-:Y:S01]  /*ce440*/  ISETP.LT.AND P3, PT, R151, c[0x0][0x178], !P3 ;  /* 0x00005e0097007a0c */ /* 0x000fe20005f61270 */
[----:B-1----:R-:W-:-:S12]  /*ce450*/  IMAD.WIDE R2, R180, 0x4, R4 ;  /* 0x00000004b4027825 */ /* 0x002fd800078e0204 */
[----:B------:R-:W-:Y:S04]  /*ce460*/  @P3 STG.E [R176.64], R182 ;  /* 0x000000b6b0003986 */ /* 0x000fe8000c101904 */
[----:B------:R-:W-:Y:S04]  /*ce470*/  @P5 STG.E [R178.64], R183 ;  /* 0x000000b7b2005986 */ /* 0x000fe8000c101904 */
[----:B------:R1:W-:Y:S04]  /*ce480*/  @P4 STG.E [R2.64], R248 ;  /* 0x000000f802004986 */ /* 0x0003e8000c101904 */
[----:B-1----:R-:W2:Y:S01]  /*ce490*/  LDL.LU R3, [R1+0x94] ;  /* 0x0000940001037983 */ /* 0x002ea20000300800 */
[----:B------:R-:W-:-:S02]  /*ce4a0*/  ISETP.LT.AND P3, PT, R150, c[0x0][0x178], !P1 ;  /* 0x00005e0096007a0c */ /* 0x000fc40004f61270 */
[----:B------:R-:W-:Y:S02]  /*ce4b0*/  ISETP.LT.AND P2, PT, R151, c[0x0][0x178], !P1 ;  /* 0x00005e0097007a0c */ /* 0x000fe40004f41270 */
[----:B------:R-:W-:Y:S02]  /*ce4c0*/  ISETP.LT.AND P5, PT, R111, c[0x0][0x178], !P1 ;  /* 0x00005e006f007a0c */ /* 0x000fe40004fa1270 */
[----:B------:R-:W-:-:S05]  /*ce4d0*/  IADD3 R176, R180, c[0x0][0x198], RZ ;  /* 0x00006600b4b07a10 */ /* 0x000fca0007ffe0ff */
[----:B------:R-:W-:-:S04]  /*ce4e0*/  IMAD.WIDE R182, R176, 0x4, R174 ;  /* 0x00000004b0b67825 */ /* 0x000fc800078e02ae */
[----:B------:R-:W-:-:S04]  /*ce4f0*/  IMAD.WIDE R180, R176, 0x4, R172 ;  /* 0x00000004b0b47825 */ /* 0x000fc800078e02ac */
[----:B------:R-:W-:Y:S01]  /*ce500*/  IMAD.WIDE R178, R176, 0x4, R6 ;  /* 0x00000004b0b27825 */ /* 0x000fe200078e0206 */
[----:B------:R-:W-:Y:S02]  /*ce510*/  ISETP.LT.AND P1, PT, R186, c[0x0][0x178], !P1 ;  /* 0x00005e00ba007a0c */ /* 0x000fe40004f21270 */
[----:B------:R-:W-:Y:S02]  /*ce520*/  IADD3 R177, R252, 0x3, RZ ;  /* 0x00000003fcb17810 */ /* 0x000fe40007ffe0ff */
[----:B------:R-:W-:Y:S02]  /*ce530*/  ISETP.LT.AND P6, PT, R150, c[0x0][0x178], !P0 ;  /* 0x00005e0096007a0c */ /* 0x000fe400047c1270 */
[----:B------:R-:W-:Y:S02]  /*ce540*/  ISETP.GE.AND P4, PT, R177, c[0x0][0x17c], PT ;  /* 0x00005f00b1007a0c */ /* 0x000fe40003f86270 */
[C---:B------:R-:W-:Y:S01]  /*ce550*/  IADD3 R2, R176.reuse, c[0x0][0x198], RZ ;  /* 0x00006600b0027a10 */ /* 0x040fe20007ffe0ff */
[----:B------:R-:W-:Y:S01]  /*ce560*/  IMAD.WIDE R176, R176, 0x4, R4 ;  /* 0x00000004b0b07825 */ /* 0x000fe200078e0204 */
[----:B--2---:R-:W-:Y:S04]  /*ce570*/  @P3 STG.E [R182.64], R3 ;  /* 0x00000003b6003986 */ /* 0x004fe8000c101904 */
[----:B------:R1:W-:Y:S04]  /*ce580*/  @P2 STG.E [R180.64], R247 ;  /* 0x000000f7b4002986 */ /* 0x0003e8000c101904 */
[----:B------:R2:W-:Y:S04]  /*ce590*/  @P5 STG.E [R178.64], R244 ;  /* 0x000000f4b2005986 */ /* 0x0005e8000c101904 */
[----:B-1----:R-:W3:Y:S04]  /*ce5a0*/  LDL.LU R247, [R1+0x34] ;  /* 0x0000340001f77983 */ /* 0x002ee80000300800 */
[----:B--2---:R-:W2:Y:S01]  /*ce5b0*/  LDL.LU R244, [R1+0x4] ;  /* 0x0000040001f47983 */ /* 0x004ea20000300800 */
[----:B------:R-:W-:-:S03]  /*ce5c0*/  IMAD.WIDE R182, R2, 0x4, R174 ;  /* 0x0000000402b67825 */ /* 0x000fc600078e02ae */
[----:B------:R-:W-:Y:S01]  /*ce5d0*/  @P1 STG.E [R176.64], R249 ;  /* 0x000000f9b0001986 */ /* 0x000fe2000c101904 */
[----:B------:R-:W-:Y:S02]  /*ce5e0*/  ISETP.LT.AND P1, PT, R151, c[0x0][0x178], !P0 ;  /* 0x00005e0097007a0c */ /* 0x000fe40004721270 */
[----:B------:R-:W-:Y:S01]  /*ce5f0*/  ISETP.LT.AND P3, PT, R111, c[0x0][0x178], !P0 ;  /* 0x00005e006f007a0c */ /* 0x000fe20004761270 */
[----:B------:R1:W-:Y:S01]  /*ce600*/  @P6 STG.E [R182.64], R184 ;  /* 0x000000b8b6006986 */ /* 0x0003e2000c101904 */
[----:B------:R-:W-:Y:S02]  /*ce610*/  ISETP.LT.AND P0, PT, R186, c[0x0][0x178], !P0 ;  /* 0x00005e00ba007a0c */ /* 0x000fe40004701270 */
[----:B------:R-:W-:Y:S02]  /*ce620*/  ISETP.LT.AND P6, PT, R150, c[0x0][0x178], !P4 ;  /* 0x00005e0096007a0c */ /* 0x000fe400067c1270 */
[----:B------:R-:W-:Y:S01]  /*ce630*/  ISETP.LT.AND P5, PT, R151, c[0x0][0x178], !P4 ;  /* 0x00005e0097007a0c */ /* 0x000fe200067a1270 */
[----:B------:R-:W-:Y:S01]  /*ce640*/  IMAD.WIDE R178, R2, 0x4, R172 ;  /* 0x0000000402b27825 */ /* 0x000fe200078e02ac */
[----:B------:R-:W-:-:S02]  /*ce650*/  IADD3 R3, R252, 0x4, RZ ;  /* 0x00000004fc037810 */ /* 0x000fc40007ffe0ff */
[C---:B-1----:R-:W-:Y:S01]  /*ce660*/  IADD3 R182, R2.reuse, c[0x0][0x198], RZ ;  /* 0x0000660002b67a10 */ /* 0x042fe20007ffe0ff */
[C---:B------:R-:W-:Y:S01]  /*ce670*/  IMAD.WIDE R176, R2.reuse, 0x4, R6 ;  /* 0x0000000402b07825 */ /* 0x040fe200078e0206 */
[----:B------:R-:W-:Y:S01]  /*ce680*/  ISETP.GE.AND P2, PT, R3, c[0x0][0x17c], PT ;  /* 0x00005f0003007a0c */ /* 0x000fe20003f46270 */
[----:B------:R1:W-:Y:S02]  /*ce690*/  @P1 STG.E [R178.64], R185 ;  /* 0x000000b9b2001986 */ /* 0x0003e4000c101904 */
[----:B------:R-:W-:Y:S02]  /*ce6a0*/  IMAD.WIDE R2, R2, 0x4, R4 ;  /* 0x0000000402027825 */ /* 0x000fe400078e0204 */
[----:B------:R-:W4:Y:S02]  /*ce6b0*/  LDL.LU R184, [R1+0xc0] ;  /* 0x0000c00001b87983 */ /* 0x000f240000300800 */
[C---:B------:R-:W-:Y:S02]  /*ce6c0*/  IMAD.WIDE R180, R182.reuse, 0x4, R174 ;  /* 0x00000004b6b47825 */ /* 0x040fe400078e02ae */
[----:B------:R1:W-:Y:S02]  /*ce6d0*/  @P3 STG.E [R176.64], R187 ;  /* 0x000000bbb0003986 */ /* 0x0003e4000c101904 */
[----:B-1----:R-:W-:-:S02]  /*ce6e0*/  IMAD.WIDE R178, R182, 0x4, R172 ;  /* 0x00000004b6b27825 */ /* 0x002fc400078e02ac */
[----:B------:R1:W-:Y:S04]  /*ce6f0*/  @P0 STG.E [R2.64], R243 ;  /* 0x000000f302000986 */ /* 0x0003e8000c101904 */
[----:B------:R1:W-:Y:S04]  /*ce700*/  @P6 STG.E [R180.64], R246 ;  /* 0x000000f6b4006986 */ /* 0x0003e8000c101904 */
[----:B------:R-:W4:Y:S01]  /*ce710*/  LDL.LU R187, [R1+0x70] ;  /* 0x0000700001bb7983 */ /* 0x000f220000300800 */
[----:B------:R-:W-:-:S03]  /*ce720*/  IMAD.WIDE R176, R182, 0x4, R4 ;  /* 0x00000004b6b07825 */ /* 0x000fc600078e0204 */
[----:B-1----:R-:W4:Y:S01]  /*ce730*/  LDL.LU R243, [R1+0x20] ;  /* 0x0000200001f37983 */ /* 0x002f220000300800 */
[----:B------:R-:W-:-:S03]  /*ce740*/  IMAD.WIDE R2, R182, 0x4, R6 ;  /* 0x00000004b6027825 */ /* 0x000fc600078e0206 */
[----:B------:R1:W-:Y:S01]  /*ce750*/  @P5 STG.E [R178.64], R245 ;  /* 0x000000f5b2005986 */ /* 0x0003e2000c101904 */
[----:B------:R-:W-:-:S03]  /*ce760*/  IADD3 R180, R182, c[0x0][0x198], RZ ;  /* 0x00006600b6b47a10 */ /* 0x000fc60007ffe0ff */
[----:B------:R-:W4:Y:S01]  /*ce770*/  LDL.LU R246, [R1+0x144] ;  /* 0x0001440001f67983 */ /* 0x000f220000300800 */
[----:B------:R-:W-:Y:S02]  /*ce780*/  ISETP.LT.AND P6, PT, R111, c[0x0][0x178], !P4 ;  /* 0x00005e006f007a0c */ /* 0x000fe400067c1270 */
[----:B------:R-:W-:Y:S01]  /*ce790*/  ISETP.LT.AND P4, PT, R186, c[0x0][0x178], !P4 ;  /* 0x00005e00ba007a0c */ /* 0x000fe20006781270 */
[----:B-1----:R-:W4:Y:S04]  /*ce7a0*/  LDL.LU R245, [R1+0xc4] ;  /* 0x0000c40001f57983 */ /* 0x002f280000300800 */
[----:B------:R-:W4:Y:S06]  /*ce7b0*/  LDL.LU R182, [R1+0x140] ;  /* 0x0001400001b67983 */ /* 0x000f2c0000300800 */
[----:B---3--:R1:W-:Y:S04]  /*ce7c0*/  @P6 STG.E [R2.64], R247 ;  /* 0x000000f702006986 */ /* 0x0083e8000c101904 */
[----:B--2---:R2:W-:Y:S04]  /*ce7d0*/  @P4 STG.E [R176.64], R244 ;  /* 0x000000f4b0004986 */ /* 0x0045e8000c101904 */
[----:B-1----:R-:W3:Y:S04]  /*ce7e0*/  LDL.LU R247, [R1+0x74] ;  /* 0x0000740001f77983 */ /* 0x002ee80000300800 */
[----:B--2---:R-:W2:Y:S01]  /*ce7f0*/  LDL.LU R244, [R1+0x24] ;  /* 0x0000240001f47983 */ /* 0x004ea20000300800 */
[----:B------:R-:W-:-:S02]  /*ce800*/  ISETP.LT.AND P5, PT, R150, c[0x0][0x178], !P2 ;  /* 0x00005e0096007a0c */ /* 0x000fc400057a1270 */
[----:B------:R-:W-:Y:S02]  /*ce810*/  ISETP.LT.AND P3, PT, R151, c[0x0][0x178], !P2 ;  /* 0x00005e0097007a0c */ /* 0x000fe40005761270 */
[----:B------:R-:W-:Y:S02]  /*ce820*/  ISETP.LT.AND P0, PT, R111, c[0x0][0x178], !P2 ;  /* 0x00005e006f007a0c */ /* 0x000fe40005701270 */
[----:B------:R-:W-:Y:S01]  /*ce830*/  IADD3 R181, R252, 0x5, RZ ;  /* 0x00000005fcb57810 */ /* 0x000fe20007ffe0ff */
[C---:B------:R-:W-:Y:S01]  /*ce840*/  IMAD.WIDE R178, R180.reuse, 0x4, R174 ;  /* 0x00000004b4b27825 */ /* 0x040fe200078e02ae */
[----:B------:R-:W2:Y:S02]  /*ce850*/  LDL.LU R249, [R1+0x180] ;  /* 0x0001800001f97983 */ /* 0x000ea40000300800 */
[----:B------:R-:W-:Y:S01]  /*ce860*/  ISETP.GE.AND P6, PT, R181, c[0x0][0x17c], PT ;  /* 0x00005f00b5007a0c */ /* 0x000fe20003fc6270 */
[----:B------:R-:W-:Y:S01]  /*ce870*/  IMAD.WIDE R176, R180, 0x4, R172 ;  /* 0x00000004b4b07825 */ /* 0x000fe200078e02ac */
[----:B------:R-:W-:Y:S01]  /*ce880*/  ISETP.LT.AND P2, PT, R186, c[0x0][0x178], !P2 ;  /* 0x00005e00ba007a0c */ /* 0x000fe20005741270 */
[----:B------:R-:W2:Y:S01]  /*ce890*/  LDL.LU R248, [R1+0x100] ;  /* 0x0001000001f87983 */ /* 0x000ea20000300800 */
[----:B------:R-:W-:Y:S01]  /*ce8a0*/  ISETP.LT.AND P4, PT, R150, c[0x0][0x178], !P6 ;  /* 0x00005e0096007a0c */ /* 0x000fe20007781270 */
[C---:B------:R-:W-:Y:S01]  /*ce8b0*/  IMAD.WIDE R2, R180.reuse, 0x4, R6 ;  /* 0x00000004b4027825 */ /* 0x040fe200078e0206 */
[----:B------:R-:W-:Y:S01]  /*ce8c0*/  IADD3 R181, R180, c[0x0][0x198], RZ ;  /* 0x00006600b4b57a10 */ /* 0x000fe20007ffe0ff */
[----:B------:R-:W2:Y:S04]  /*ce8d0*/  LDL.LU R185, [R1+0xa0] ;  /* 0x0000a00001b97983 */ /* 0x000ea80000300800 */
[----:B----4-:R1:W-:Y:S01]  /*ce8e0*/  @P5 STG.E [R178.64], R182 ;  /* 0x000000b6b2005986 */ /* 0x0103e2000c101904 */
[----:B------:R-:W-:-:S03]  /*ce8f0*/  ISETP.LT.AND P5, PT, R151, c[0x0][0x178], !P6 ;  /* 0x00005e0097007a0c */ /* 0x000fc600077a1270 */
[----:B------:R4:W-:Y:S04]  /*ce900*/  @P3 STG.E [R176.64], R184 ;  /* 0x000000b8b0003986 */ /* 0x0009e8000c101904 */
[----:B------:R4:W-:Y:S01]  /*ce910*/  @P0 STG.E [R2.64], R187 ;  /* 0x000000bb02000986 */ /* 0x0009e2000c101904 */
[----:B------:R-:W-:Y:S02]  /*ce920*/  ISETP.LT.AND P0, PT, R111, c[0x0][0x178], !P6 ;  /* 0x00005e006f007a0c */ /* 0x000fe40007701270 */
[----:B------:R-:W-:Y:S01]  /*ce930*/  ISETP.LT.AND P6, PT, R186, c[0x0][0x178], !P6 ;  /* 0x00005e00ba007a0c */ /* 0x000fe200077c1270 */
[----:B-1----:R-:W-:-:S04]  /*ce940*/  IMAD.WIDE R178, R181, 0x4, R172 ;  /* 0x00000004b5b27825 */ /* 0x002fc800078e02ac */
[----:B----4-:R-:W-:-:S04]  /*ce950*/  IMAD.WIDE R176, R181, 0x4, R174 ;  /* 0x00000004b5b07825 */ /* 0x010fc800078e02ae */
[----:B------:R-:W-:Y:S01]  /*ce960*/  IMAD.WIDE R2, R180, 0x4, R4 ;  /* 0x00000004b4027825 */ /* 0x000fe200078e0204 */
[----:B------:R-:W4:Y:S04]  /*ce970*/  LDL.LU R187, [R1+0x40] ;  /* 0x0000400001bb7983 */ /* 0x000f280000300800 */
[----:B------:R1:W-:Y:S04]  /*ce980*/  @P2 STG.E [R2.64], R243 ;  /* 0x000000f302002986 */ /* 0x0003e8000c101904 */
[----:B------:R1:W-:Y:S04]  /*ce990*/  @P4 STG.E [R176.64], R246 ;  /* 0x000000f6b0004986 */ /* 0x0003e8000c101904 */
[----:B------:R1:W-:Y:S02]  /*ce9a0*/  @P5 STG.E [R178.64], R245 ;  /* 0x000000f5b2005986 */ /* 0x0003e4000c101904 */
[----:B-1----:R-:W-:-:S02]  /*ce9b0*/  IMAD.WIDE R2, R181, 0x4, R6 ;  /* 0x00000004b5027825 */ /* 0x002fc400078e0206 */
[----:B------:R-:W4:Y:S02]  /*ce9c0*/  LDL.LU R246, [R1+0x184] ;  /* 0x0001840001f67983 */ /* 0x000f240000300800 */
[----:B------:R-:W-:Y:S02]  /*ce9d0*/  IMAD.WIDE R176, R181, 0x4, R4 ;  /* 0x00000004b5b07825 */ /* 0x000fe400078e0204 */
[----:B------:R-:W4:Y:S04]  /*ce9e0*/  LDL.LU R245, [R1+0x104] ;  /* 0x0001040001f57983 */ /* 0x000f280000300800 */
[----:B---3--:R-:W-:Y:S04]  /*ce9f0*/  @P0 STG.E [R2.64], R247 ;  /* 0x000000f702000986 */ /* 0x008fe8000c101904 */
[----:B--2---:R1:W-:Y:S04]  /*cea00*/  @P6 STG.E [R176.64], R244 ;  /* 0x000000f4b0006986 */ /* 0x0043e8000c101904 */
[----:B-1----:R-:W2:Y:S01]  /*cea10*/  LDL.LU R244, [R1+0xa4] ;  /* 0x0000a40001f47983 */ /* 0x002ea20000300800 */
[----:B------:R-:W-:-:S02]  /*cea20*/  IADD3 R182, R252, 0x6, RZ ;  /* 0x00000006fcb67810 */ /* 0x000fc40007ffe0ff */
[----:B------:R-:W-:Y:S01]  /*cea30*/  IADD3 R178, R252, 0x7, RZ ;  /* 0x00000007fcb27810 */ /* 0x000fe20007ffe0ff */
[----:B------:R-:W3:Y:S01]  /*cea40*/  LDL.LU R247, [R1+0x44] ;  /* 0x0000440001f77983 */ /* 0x000ee20000300800 */
[----:B------:R-:W-:-:S04]  /*cea50*/  ISETP.GE.AND P3, PT, R182, c[0x0][0x17c], PT ;  /* 0x00005f00b6007a0c */ /* 0x000fc80003f66270 */
[----:B------:R-:W-:Y:S02]  /*cea60*/  ISETP.LT.AND P5, PT, R150, c[0x0][0x178], !P3 ;  /* 0x00005e0096007a0c */ /* 0x000fe40005fa1270 */
[----:B------:R-:W-:Y:S02]  /*cea70*/  ISETP.LT.AND P2, PT, R151, c[0x0][0x178], !P3 ;  /* 0x00005e0097007a0c */ /* 0x000fe40005f41270 */
[----:B------:R-:W-:Y:S02]  /*cea80*/  IADD3 R180, R181, c[0x0][0x198], RZ ;  /* 0x00006600b5b47a10 */ /* 0x000fe40007ffe0ff */
[----:B------:R-:W-:Y:S02]  /*cea90*/  ISETP.LT.AND P4, PT, R111, c[0x0][0x178], !P3 ;  /* 0x00005e006f007a0c */ /* 0x000fe40005f81270 */
[----:B------:R-:W-:Y:S01]  /*ceaa0*/  ISETP.GE.AND P0, PT, R178, c[0x0][0x17c], PT ;  /* 0x00005f00b2007a0c */ /* 0x000fe20003f06270 */
[----:B------:R-:W-:Y:S01]  /*ceab0*/  IMAD.WIDE R178, R180, 0x4, R174 ;  /* 0x00000004b4b27825 */ /* 0x000fe200078e02ae */
[----:B------:R-:W-:-:S02]  /*ceac0*/  IADD3 R183, R252, 0xa, RZ ;  /* 0x0000000afcb77810 */ /* 0x000fc40007ffe0ff */
[----:B------:R-:W-:Y:S01]  /*cead0*/  ISETP.LT.AND P3, PT, R186, c[0x0][0x178], !P3 ;  /* 0x00005e00ba007a0c */ /* 0x000fe20005f61270 */
[----:B------:R-:W-:Y:S01]  /*ceae0*/  IMAD.WIDE R2, R180, 0x4, R172 ;  /* 0x00000004b4027825 */ /* 0x000fe200078e02ac */
[----:B------:R-:W-:Y:S01]  /*ceaf0*/  ISETP.LT.AND P6, PT, R150, c[0x0][0x178], !P0 ;  /* 0x00005e0096007a0c */ /* 0x000fe200047c1270 */
[----:B------:R-:W-:Y:S01]  /*ceb00*/  @P5 STG.E [R178.64], R249 ;  /* 0x000000f9b2005986 */ /* 0x000fe2000c101904 */
[C---:B------:R-:W-:Y:S01]  /*ceb10*/  IADD3 R181, R180.reuse, c[0x0][0x198], RZ ;  /* 0x00006600b4b57a10 */ /* 0x040fe20007ffe0ff */
[C---:B------:R-:W-:Y:S01]  /*ceb20*/  IMAD.WIDE R176, R180.reuse, 0x4, R6 ;  /* 0x00000004b4b07825 */ /* 0x040fe200078e0206 */
[----:B------:R-:W-:Y:S01]  /*ceb30*/  ISETP.GE.AND P1, PT, R183, c[0x0][0x17c], PT ;  /* 0x00005f00b7007a0c */ /* 0x000fe20003f26270 */
[----:B------:R1:W-:Y:S01]  /*ceb40*/  @P2 STG.E [R2.64], R248 ;  /* 0x000000f802002986 */ /* 0x0003e2000c101904 */
[----:B------:R-:W-:Y:S02]  /*ceb50*/  ISETP.LT.AND P5, PT, R151, c[0x0][0x178], !P0 ;  /* 0x00005e0097007a0c */ /* 0x000fe400047a1270 */
[----:B------:R-:W-:Y:S01]  /*ceb60*/  ISETP.LT.AND P2, PT, R111, c[0x0][0x178], !P0 ;  /* 0x00005e006f007a0c */ /* 0x000fe20004741270 */
[----:B------:R-:W3:Y:S04]  /*ceb70*/  LDL.LU R183, [R1+0x1c0] ;  /* 0x0001c00001b77983 */ /* 0x000ee80000300800 */
[----:B------:R-:W3:Y:S04]  /*ceb80*/  LDL.LU R184, [R1+0x160] ;  /* 0x0001600001b87983 */ /* 0x000ee80000300800 */
[----:B------:R1:W-:Y:S02]  /*ceb90*/  @P4 STG.E [R176.64], R185 ;  /* 0x000000b9b0004986 */ /* 0x0003e4000c101904 */
[----:B-1----:R-:W-:-:S02]  /*ceba0*/  IMAD.WIDE R2, R180, 0x4, R4 ;  /* 0x00000004b4027825 */ /* 0x002fc400078e0204 */
[----:B------:R-:W3:Y:S02]  /*cebb0*/  LDL.LU R243, [R1+0xd0] ;  /* 0x0000d00001f37983 */ /* 0x000ee40000300800 */
[----:B------:R-:W-:-:S04]  /*cebc0*/  IMAD.WIDE R178, R181, 0x4, R172 ;  /* 0x00000004b5b27825 */ /* 0x000fc800078e02ac */
[C---:B------:R-:W-:Y:S01]  /*cebd0*/  IMAD.WIDE R176, R181.reuse, 0x4, R174 ;  /* 0x00000004b5b07825 */ /* 0x040fe200078e02ae */
[----:B----4-:R-:W-:Y:S04]  /*cebe0*/  @P3 STG.E [R2.64], R187 ;  /* 0x000000bb02003986 */ /* 0x010fe8000c101904 */
[----:B------:R1:W-:Y:S04]  /*cebf0*/  @P6 STG.E [R176.64], R246 ;  /* 0x000000f6b0006986 */ /* 0x0003e8000c101904 */
[----:B------:R4:W-:Y:S01]  /*cec00*/  @P5 STG.E [R178.64], R245 ;  /* 0x000000f5b2005986 */ /* 0x0009e2000c101904 */
[----:B-1----:R-:W-:-:S03]  /*cec10*/  IMAD.WIDE R176, R181, 0x4, R6 ;  /* 0x00000004b5b07825 */ /* 0x002fc600078e0206 */
[----:B------:R-:W3:Y:S04]  /*cec20*/  LDL.LU R246, [R1+0x60] ;  /* 0x0000600001f67983 */ /* 0x000ee80000300800 */
[----:B----4-:R-:W4:Y:S04]  /*cec30*/  LDL.LU R245, [R1+0x1c4] ;  /* 0x0001c40001f57983 */ /* 0x010f280000300800 */
[----:B--2---:R1:W-:Y:S04]  /*cec40*/  @P2 STG.E [R176.64], R244 ;  /* 0x000000f4b0002986 */ /* 0x0043e8000c101904 */
[----:B-1----:R-:W2:Y:S01]  /*cec50*/  LDL.LU R244, [R1+0x164] ;  /* 0x0001640001f47983 */ /* 0x002ea20000300800 */
[----:B------:R-:W-:-:S02]  /*cec60*/  IADD3 R182, R252, 0x8, RZ ;  /* 0x00000008fcb67810 */ /* 0x000fc40007ffe0ff */
[----:B------:R-:W-:Y:S01]  /*cec70*/  ISETP.LT.AND P0, PT, R186, c[0x0][0x178], !P0 ;  /* 0x00005e00ba007a0c */ /* 0x000fe20004701270 */
[----:B------:R-:W-:Y:S01]  /*cec80*/  IMAD.WIDE R2, R181, 0x4, R4 ;  /* 0x00000004b5027825 */ /* 0x000fe200078e0204 */
[----:B------:R-:W-:Y:S01]  /*cec90*/  ISETP.GE.AND P4, PT, R182, c[0x0][0x17c], PT ;  /* 0x00005f00b6007a0c */ /* 0x000fe20003f86270 */
[----:B------:R-:W2:Y:S03]  /*ceca0*/  LDL.LU R185, [R1+0xd4] ;  /* 0x0000d40001b97983 */ /* 0x000ea60000300800 */
[----:B------:R-:W-:Y:S02]  /*cecb0*/  ISETP.LT.AND P6, PT, R150, c[0x0][0x178], !P4 ;  /* 0x00005e0096007a0c */ /* 0x000fe400067c1270 */
[----:B------:R-:W-:Y:S02]  /*cecc0*/  ISETP.LT.AND P3, PT, R151, c[0x0][0x178], !P4 ;  /* 0x00005e0097007a0c */ /* 0x000fe40006761270 */
[----:B------:R-:W-:-:S02]  /*cecd0*/  IADD3 R180, R181, c[0x0][0x198], RZ ;  /* 0x00006600b5b47a10 */ /* 0x000fc40007ffe0ff */
[----:B------:R-:W-:Y:S01]  /*cece0*/  IADD3 R182, R252, 0x9, RZ ;  /* 0x00000009fcb67810 */ /* 0x000fe20007ffe0ff */
[----:B---3--:R1:W-:Y:S01]  /*cecf0*/  @P0 STG.E [R2.64], R247 ;  /* 0x000000f702000986 */ /* 0x0083e2000c101904 */
[----:B------:R-:W-:Y:S01]  /*ced00*/  ISETP.LT.AND P5, PT, R111, c[0x0][0x178], !P4 ;  /* 0x00005e006f007a0c */ /* 0x000fe200067a1270 */
[----:B------:R-:W-:Y:S01]  /*ced10*/  IMAD.WIDE R178, R180, 0x4, R174 ;  /* 0x00000004b4b27825 */ /* 0x000fe200078e02ae */
[----:B------:R-:W-:-:S03]  /*ced20*/  ISETP.GE.AND P2, PT, R182, c[0x0][0x17c], PT ;  /* 0x00005f00b6007a0c */ /* 0x000fc60003f46270 */
[----:B------:R-:W-:Y:S01]  /*ced30*/  IMAD.WIDE R176, R180, 0x4, R172 ;  /* 0x00000004b4b07825 */ /* 0x000fe200078e02ac */
[----:B------:R-:W-:Y:S01]  /*ced40*/  ISETP.LT.AND P4, PT, R186, c[0x0][0x178], !P4 ;  /* 0x00005e00ba007a0c */ /* 0x000fe20006781270 */
[----:B-1----:R-:W3:Y:S01]  /*ced50*/  LDL.LU R247, [R1+0x64] ;  /* 0x0000640001f77983 */ /* 0x002ee20000300800 */
[----:B------:R-:W-:-:S03]  /*ced60*/  ISETP.LT.AND P0, PT, R150, c[0x0][0x178], !P2 ;  /* 0x00005e0096007a0c */ /* 0x000fc60005701270 */
[----:B------:R-:W3:Y:S01]  /*ced70*/  LDL.LU R249, [R1+0x1e0] ;  /* 0x0001e00001f97983 */ /* 0x000ee20000300800 */
[----:B------:R-:W-:-:S03]  /*ced80*/  IMAD.WIDE R2, R180, 0x4, R6 ;  /* 0x00000004b4027825 */ /* 0x000fc600078e0206 */
[----:B------:R1:W-:Y:S04]  /*ced90*/  @P6 STG.E [R178.64], R183 ;  /* 0x000000b7b2006986 */ /* 0x0003e8000c101904 */
[----:B------:R-:W3:Y:S04]  /*ceda0*/  LDL.LU R248, [R1+0x190] ;  /* 0x0001900001f87983 */ /* 0x000ee80000300800 */
[----:B------:R1:W-:Y:S01]  /*cedb0*/  @P3 STG.E [R176.64], R184 ;  /* 0x000000b8b0003986 */ /* 0x0003e2000c101904 */
[----:B------:R-:W-:-:S03]  /*cedc0*/  ISETP.LT.AND P3, PT, R151, c[0x0][0x178], !P2 ;  /* 0x00005e0097007a0c */ /* 0x000fc60005761270 */
[----:B------:R-:W3:Y:S01]  /*cedd0*/  LDL.LU R187, [R1+0x150] ;  /* 0x0001500001bb7983 */ /* 0x000ee20000300800 */
[C---:B-1----:R-:W-:Y:S01]  /*cede0*/  IMAD.WIDE R178, R180.reuse, 0x4, R4 ;  /* 0x00000004b4b27825 */ /* 0x042fe200078e0204 */
[----:B------:R-:W-:Y:S02]  /*cedf0*/  IADD3 R180, R180, c[0x0][0x198], RZ ;  /* 0x00006600b4b47a10 */ /* 0x000fe40007ffe0ff */
[----:B------:R1:W-:Y:S03]  /*cee00*/  @P5 STG.E [R2.64], R243 ;  /* 0x000000f302005986 */ /* 0x0003e6000c101904 */
[----:B------:R-:W-:-:S04]  /*cee10*/  IMAD.WIDE R176, R180, 0x4, R172 ;  /* 0x00000004b4b07825 */ /* 0x000fc800078e02ac */
[----:B-1----:R-:W-:Y:S01]  /*cee20*/  IMAD.WIDE R2, R180, 0x4, R174 ;  /* 0x00000004b4027825 */ /* 0x002fe200078e02ae */
[----:B------:R-:W3:Y:S04]  /*cee30*/  LDL.LU R243, [R1+0xb0] ;  /* 0x0000b00001f37983 */ /* 0x000ee80000300800 */
[----:B------:R1:W-:Y:S04]  /*cee40*/  @P4 STG.E [R178.64], R246 ;  /* 0x000000f6b2004986 */ /* 0x0003e8000c101904 */
[----:B----4-:R4:W-:Y:S04]  /*cee50*/  @P0 STG.E [R2.64], R245 ;  /* 0x000000f502000986 */ /* 0x0109e8000c101904 */
[----:B-1----:R-:W3:Y:S04]  /*cee60*/  LDL.LU R246, [R1+0x1e4] ;  /* 0x0001e40001f67983 */ /* 0x002ee80000300800 */
[----:B----4-:R-:W4:Y:S04]  /*cee70*/  LDL.LU R245, [R1+0x194] ;  /* 0x0001940001f57983 */ /* 0x010f280000300800 */
[----:B--2---:R1:W-:Y:S04]  /*cee80*/  @P3 STG.E [R176.64], R244 ;  /* 0x000000f4b0003986 */ /* 0x0043e8000c101904 */
[----:B-1----:R-:W2:Y:S01]  /*cee90*/  LDL.LU R244, [R1+0x154] ;  /* 0x0001540001f47983 */ /* 0x002ea20000300800 */
[----:B------:R-:W-:-:S02]  /*ceea0*/  ISETP.LT.AND P6, PT, R111, c[0x0][0x178], !P2 ;  /* 0x00005e006f007a0c */ /* 0x000fc400057c1270 */
[----:B------:R-:W-:Y:S02]  /*ceeb0*/  ISETP.LT.AND P2, PT, R186, c[0x0][0x178], !P2 ;  /* 0x00005e00ba007a0c */ /* 0x000fe40005741270 */
[----:B------:R-:W-:Y:S01]  /*ceec0*/  ISETP.LT.AND P5, PT, R150, c[0x0][0x178], !P1 ;  /* 0x00005e0096007a0c */ /* 0x000fe20004fa1270 */
[----:B------:R-:W-:Y:S01]  /*ceed0*/  IMAD.WIDE R2, R180, 0x4, R6 ;  /* 0x00000004b4027825 */ /* 0x000fe200078e0206 */
[----:B------:R-:W-:Y:S02]  /*ceee0*/  ISETP.LT.AND P4, PT, R151, c[0x0][0x178], !P1 ;  /* 0x00005e0097007a0c */ /* 0x000fe40004f81270 */
[----:B------:R-:W-:Y:S01]  /*ceef0*/  IADD3 R178, R252, 0xb, RZ ;  /* 0x0000000bfcb27810 */ /* 0x000fe20007ffe0ff */
[C---:B------:R-:W-:Y:S01]  /*cef00*/  IMAD.WIDE R176, R180.reuse, 0x4, R4 ;  /* 0x00000004b4b07825 */ /* 0x040fe200078e0204 */
[----:B------:R-:W-:Y:S02]  /*cef10*/  IADD3 R182, R180, c[0x0][0x198], RZ ;  /* 0x00006600b4b67a10 */ /* 0x000fe40007ffe0ff */
[----:B------:R-:W-:Y:S01]  /*cef20*/  ISETP.LT.AND P3, PT, R111, c[0x0][0x178], !P1 ;  /* 0x00005e006f007a0c */ /* 0x000fe20004f61270 */
[----:B------:R1:W-:Y:S01]  /*cef30*/  @P6 STG.E [R2.64], R185 ;  /* 0x000000b902006986 */ /* 0x0003e2000c101904 */
[----:B------:R-:W-:Y:S01]  /*cef40*/  ISETP.GE.AND P0, PT, R178, c[0x0][0x17c], PT ;  /* 0x00005f00b2007a0c */ /* 0x000fe20003f06270 */
[----:B------:R-:W-:-:S02]  /*cef50*/  IMAD.WIDE R178, R182, 0x4, R174 ;  /* 0x00000004b6b27825 */ /* 0x000fc400078e02ae */
[----:B---3--:R3:W-:Y:S01]  /*cef60*/  @P2 STG.E [R176.64], R247 ;  /* 0x000000f7b0002986 */ /* 0x0087e2000c101904 */
[----:B------:R-:W-:Y:S01]  /*cef70*/  ISETP.LT.AND P2, PT, R186, c[0x0][0x178], !P1 ;  /* 0x00005e00ba007a0c */ /* 0x000fe20004f41270 */
[----:B------:R-:W-:Y:S01]  /*cef80*/  IMAD.WIDE R180, R182, 0x4, R172 ;  /* 0x00000004b6b47825 */ /* 0x000fe200078e02ac */
[----:B------:R-:W-:Y:S01]  /*cef90*/  ISETP.LT.AND P6, PT, R150, c[0x0][0x178], !P0 ;  /* 0x00005e0096007a0c */ /* 0x000fe200047c1270 */
[----:B------:R3:W-:Y:S02]  /*cefa0*/  @P5 STG.E [R178.64], R249 ;  /* 0x000000f9b2005986 */ /* 0x0007e4000c101904 */
[----:B-1----:R-:W-:Y:S02]  /*cefb0*/  IMAD.WIDE R2, R182, 0x4, R6 ;  /* 0x00000004b6027825 */ /* 0x002fe400078e0206 */
[----:B------:R-:W-:Y:S01]  /*cefc0*/  @P4 STG.E [R180.64], R248 ;  /* 0x000000f8b4004986 */ /* 0x000fe2000c101904 */
[----:B------:R-:W-:-:S03]  /*cefd0*/  ISETP.LT.AND P4, PT, R151, c[0x0][0x178], !P0 ;  /* 0x00005e0097007a0c */ /* 0x000fc60004781270 */
[----:B---3--:R-:W3:Y:S01]  /*cefe0*/  LDL.LU R247, [R1+0xb4] ;  /* 0x0000b40001f77983 */ /* 0x008ee20000300800 */
[----:B------:R-:W-:-:S03]  /*ceff0*/  ISETP.LT.AND P5, PT, R111, c[0x0][0x178], !P0 ;  /* 0x00005e006f007a0c */ /* 0x000fc600047a1270 */
[----:B------:R-:W3:Y:S01]  /*cf000*/  LDL.LU R184, [R1+0x210] ;  /* 0x0002100001b87983 */ /* 0x000ee20000300800 */
[----:B------:R-:W-:-:S03]  /*cf010*/  IADD3 R176, R252, 0xd, RZ ;  /* 0x0000000dfcb07810 */ /* 0x000fc60007ffe0ff */
[----:B------:R-:W3:Y:S01]  /*cf020*/  LDL.LU R185, [R1+0x1d0] ;  /* 0x0001d00001b97983 */ /* 0x000ee20000300800 */
[----:B------:R-:W-:-:S03]  /*cf030*/  IADD3 R183, R182, c[0x0][0x198], RZ ;  /* 0x00006600b6b77a10 */ /* 0x000fc60007ffe0ff */
[----:B------:R1:W-:Y:S01]  /*cf040*/  @P3 STG.E [R2.64], R187 ;  /* 0x000000bb02003986 */ /* 0x0003e2000c101904 */
[----:B------:R-:W-:Y:S02]  /*cf050*/  IADD3 R178, R252, 0xc, RZ ;  /* 0x0000000cfcb27810 */ /* 0x000fe40007ffe0ff */
[----:B------:R-:W-:Y:S01]  /*cf060*/  ISETP.GE.AND P1, PT, R176, c[0x0][0x17c], PT ;  /* 0x00005f00b0007a0c */ /* 0x000fe20003f26270 */
[----:B------:R-:W-:Y:S01]  /*cf070*/  IMAD.WIDE R176, R183, 0x4, R174 ;  /* 0x00000004b7b07825 */ /* 0x000fe200078e02ae */
[----:B------:R-:W-:-:S03]  /*cf080*/  ISETP.GE.AND P3, PT, R178, c[0x0][0x17c], PT ;  /* 0x00005f00b2007a0c */ /* 0x000fc60003f66270 */
[----:B-1----:R-:W-:Y:S01]  /*cf090*/  IMAD.WIDE R2, R182, 0x4, R4 ;  /* 0x00000004b6027825 */ /* 0x002fe200078e0204 */
[----:B------:R-:W3:Y:S03]  /*cf0a0*/  LDL.LU R187, [R1+0x170] ;  /* 0x0001700001bb7983 */ /* 0x000ee60000300800 */
[C---:B------:R-:W-:Y:S01]  /*cf0b0*/  IMAD.WIDE R178, R183.reuse, 0x4, R172 ;  /* 0x00000004b7b27825 */ /* 0x040fe200078e02ac */
[----:B------:R1:W-:Y:S03]  /*cf0c0*/  @P2 STG.E [R2.64], R243 ;  /* 0x000000f302002986 */ /* 0x0003e6000c101904 */
[----:B------:R-:W-:Y:S01]  /*cf0d0*/  IMAD.WIDE R180, R183, 0x4, R6 ;  /* 0x00000004b7b47825 */ /* 0x000fe200078e0206 */
[----:B-1----:R-:W3:Y:S04]  /*cf0e0*/  LDL.LU R243, [R1+0xf0] ;  /* 0x0000f00001f37983 */ /* 0x002ee80000300800 */
        /* <DEDUP_REMOVED lines=8> */
[----:B------:R-:W-:Y:S02]  /*cf170*/  ISETP.LT.AND P5, PT, R151, c[0x0][0x178], !P3 ;  /* 0x00005e0097007a0c */ /* 0x000fe40005fa1270 */
[C---:B------:R-:W-:Y:S01]  /*cf180*/  IADD3 R181, R183.reuse, c[0x0][0x198], RZ ;  /* 0x00006600b7b57a10 */ /* 0x040fe20007ffe0ff */
[----:B------:R-:W-:Y:S01]  /*cf190*/  IMAD.WIDE R178, R183, 0x4, R4 ;  /* 0x00000004b7b27825 */ /* 0x000fe200078e0204 */
[----:B------:R-:W-:Y:S02]  /*cf1a0*/  ISETP.LT.AND P2, PT, R186, c[0x0][0x178], !P3 ;  /* 0x00005e00ba007a0c */ /* 0x000fe40005f41270 */
[----:B------:R-:W-:Y:S01]  /*cf1b0*/  ISETP.LT.AND P3, PT, R111, c[0x0][0x178], !P3 ;  /* 0x00005e006f007a0c */ /* 0x000fe20005f61270 */
[----:B------:R-:W-:Y:S01]  /*cf1c0*/  IMAD.WIDE R2, R181, 0x4, R174 ;  /* 0x00000004b5027825 */ /* 0x000fe200078e02ae */
[----:B------:R-:W-:-:S03]  /*cf1d0*/  IADD3 R180, R252, 0xe, RZ ;  /* 0x0000000efcb47810 */ /* 0x000fc60007ffe0ff */
[----:B------:R-:W-:Y:S01]  /*cf1e0*/  IMAD.WIDE R176, R181, 0x4, R172 ;  /* 0x00000004b5b07825 */ /* 0x000fe200078e02ac */
[----:B------:R-:W-:Y:S01]  /*cf1f0*/  ISETP.LT.AND P6, PT, R150, c[0x0][0x178], !P1 ;  /* 0x00005e0096007a0c */ /* 0x000fe20004fc1270 */
[----:B---3--:R1:W-:Y:S01]  /*cf200*/  @P0 STG.E [R178.64], R247 ;  /* 0x000000f7b2000986 */ /* 0x0083e2000c101904 */
[----:B------:R-:W-:-:S03]  /*cf210*/  ISETP.GE.AND P0, PT, R180, c[0x0][0x17c], PT ;  /* 0x00005f00b4007a0c */ /* 0x000fc60003f06270 */
[----:B------:R3:W-:Y:S01]  /*cf220*/  @P4 STG.E [R2.64], R184 ;  /* 0x000000b802004986 */ /* 0x0007e2000c101904 */
[----:B------:R-:W-:-:S03]  /*cf230*/  ISETP.LT.AND P4, PT, R111, c[0x0][0x178], !P1 ;  /* 0x00005e006f007a0c */ /* 0x000fc60004f81270 */
[----:B------:R3:W-:Y:S01]  /*cf240*/  @P5 STG.E [R176.64], R185 ;  /* 0x000000b9b0005986 */ /* 0x0007e2000c101904 */
[----:B------:R-:W-:-:S03]  /*cf250*/  ISETP.LT.AND P5, PT, R151, c[0x0][0x178], !P1 ;  /* 0x00005e0097007a0c */ /* 0x000fc60004fa1270 */
[----:B-1----:R-:W2:Y:S01]  /*cf260*/  LDL.LU R247, [R1+0xf4] ;  /* 0x0000f40001f77983 */ /* 0x002ea20000300800 */
[----:B------:R-:W-:-:S03]  /*cf270*/  IADD3 R180, R181, c[0x0][0x198], RZ ;  /* 0x00006600b5b47a10 */ /* 0x000fc60007ffe0ff */
[----:B------:R-:W2:Y:S01]  /*cf280*/  LDL.LU R249, [R1+0x240] ;  /* 0x0002400001f97983 */ /* 0x000ea20000300800 */
[----:B---3--:R-:W-:-:S03]  /*cf290*/  IMAD.WIDE R2, R181, 0x4, R6 ;  /* 0x00000004b5027825 */ /* 0x008fc600078e0206 */
[----:B------:R-:W3:Y:S01]  /*cf2a0*/  LDL.LU R248, [R1+0x1f0] ;  /* 0x0001f00001f87983 */ /* 0x000ee20000300800 */
[----:B------:R-:W-:-:S03]  /*cf2b0*/  IMAD.WIDE R176, R181, 0x4, R4 ;  /* 0x00000004b5b07825 */ /* 0x000fc600078e0204 */
[----:B------:R-:W3:Y:S01]  /*cf2c0*/  LDL.LU R184, [R1+0x1b0] ;  /* 0x0001b00001b87983 */ /* 0x000ee20000300800 */
[----:B------:R-:W-:-:S03]  /*cf2d0*/  IMAD.WIDE R178, R180, 0x4, R174 ;  /* 0x00000004b4b27825 */ /* 0x000fc600078e02ae */
[----:B------:R1:W-:Y:S04]  /*cf2e0*/  @P3 STG.E [R2.64], R187 ;  /* 0x000000bb02003986 */ /* 0x0003e8000c101904 */
[----:B------:R-:W3:Y:S04]  /*cf2f0*/  LDL.LU R185, [R1+0x244] ;  /* 0x0002440001b97983 */ /* 0x000ee80000300800 */
[----:B------:R1:W-:Y:S02]  /*cf300*/  @P2 STG.E [R176.64], R243 ;  /* 0x000000f3b0002986 */ /* 0x0003e4000c101904 */
[----:B-1----:R-:W-:-:S04]  /*cf310*/  IMAD.WIDE R2, R180, 0x4, R6 ;  /* 0x00000004b4027825 */ /* 0x002fc800078e0206 */
[----:B------:R-:W-:Y:S01]  /*cf320*/  IMAD.WIDE R176, R180, 0x4, R172 ;  /* 0x00000004b4b07825 */ /* 0x000fe200078e02ac */
[----:B------:R-:W-:Y:S04]  /*cf330*/  @P6 STG.E [R178.64], R246 ;  /* 0x000000f6b2006986 */ /* 0x000fe8000c101904 */
[----:B----4-:R1:W-:Y:S04]  /*cf340*/  @P5 STG.E [R176.64], R245 ;  /* 0x000000f5b0005986 */ /* 0x0103e8000c101904 */
[----:B-1----:R-:W4:Y:S04]  /*cf350*/  LDL.LU R245, [R1+0x1f4] ;  /* 0x0001f40001f57983 */ /* 0x002f280000300800 */
[----:B--2---:R1:W-:Y:S04]  /*cf360*/  @P4 STG.E [R2.64], R244 ;  /* 0x000000f402004986 */ /* 0x0043e8000c101904 */
[----:B-1----:R-:W2:Y:S01]  /*cf370*/  LDL.LU R244, [R1+0x1b4] ;  /* 0x0001b40001f47983 */ /* 0x002ea20000300800 */
[----:B------:R-:W-:-:S02]  /*cf380*/  ISETP.LT.AND P2, PT, R186, c[0x0][0x178], !P1 ;  /* 0x00005e00ba007a0c */ /* 0x000fc40004f41270 */
[----:B------:R-:W-:Y:S02]  /*cf390*/  ISETP.LT.AND P6, PT, R150, c[0x0][0x178], !P0 ;  /* 0x00005e0096007a0c */ /* 0x000fe400047c1270 */
[----:B------:R-:W-:Y:S02]  /*cf3a0*/  ISETP.LT.AND P3, PT, R151, c[0x0][0x178], !P0 ;  /* 0x00005e0097007a0c */ /* 0x000fe40004761270 */
[----:B------:R-:W-:Y:S02]  /*cf3b0*/  IADD3 R181, R180, c[0x0][0x198], RZ ;  /* 0x00006600b4b57a10 */ /* 0x000fe40007ffe0ff */
[----:B------:R-:W-:Y:S01]  /*cf3c0*/  IADD3 R178, R252, 0x11, RZ ;  /* 0x00000011fcb27810 */ /* 0x000fe20007ffe0ff */
[----:B------:R-:W-:Y:S01]  /*cf3d0*/  IMAD.WIDE R2, R180, 0x4, R4 ;  /* 0x00000004b4027825 */ /* 0x000fe200078e0204 */
[----:B------:R-:W-:Y:S01]  /*cf3e0*/  IADD3 R182, R252, 0xf, RZ ;  /* 0x0000000ffcb67810 */ /* 0x000fe20007ffe0ff */
[----:B------:R-:W2:Y:S01]  /*cf3f0*/  LDL.LU R187, [R1+0x98] ;  /* 0x0000980001bb7983 */ /* 0x000ea20000300800 */
[----:B------:R-:W-:Y:S01]  /*cf400*/  ISETP.GE.AND P1, PT, R178, c[0x0][0x17c], PT ;  /* 0x00005f00b2007a0c */ /* 0x000fe20003f26270 */
[----:B------:R-:W-:Y:S01]  /*cf410*/  IMAD.WIDE R176, R181, 0x4, R174 ;  /* 0x00000004b5b07825 */ /* 0x000fe200078e02ae */
[----:B------:R-:W-:Y:S01]  /*cf420*/  ISETP.LT.AND P5, PT, R111, c[0x0][0x178], !P0 ;  /* 0x00005e006f007a0c */ /* 0x000fe200047a1270 */
[----:B------:R-:W2:Y:S01]  /*cf430*/  LDL.LU R243, [R1+0x58] ;  /* 0x0000580001f37983 */ /* 0x000ea20000300800 */
[----:B------:R-:W-:Y:S01]  /*cf440*/  ISETP.GE.AND P4, PT, R182, c[0x0][0x17c], PT ;  /* 0x00005f00b6007a0c */ /* 0x000fe20003f86270 */
[----:B------:R-:W-:Y:S01]  /*cf450*/  IMAD.WIDE R178, R181, 0x4, R172 ;  /* 0x00000004b5b27825 */ /* 0x000fe200078e02ac */
[----:B------:R-:W-:Y:S01]  /*cf460*/  ISETP.LT.AND P0, PT, R186, c[0x0][0x178], !P0 ;  /* 0x00005e00ba007a0c */ /* 0x000fe20004701270 */
[----:B------:R1:W-:Y:S01]  /*cf470*/  @P2 STG.E [R2.64], R247 ;  /* 0x000000f702002986 */ /* 0x0003e2000c101904 */
[----:B------:R-:W-:-:S03]  /*cf480*/  ISETP.LT.AND P2, PT, R111, c[0x0][0x178], !P4 ;  /* 0x00005e006f007a0c */ /* 0x000fc60006741270 */
[----:B------:R3:W-:Y:S01]  /*cf490*/  @P6 STG.E [R176.64], R249 ;  /* 0x000000f9b0006986 */ /* 0x0007e2000c101904 */
[----:B------:R-:W-:-:S03]  /*cf4a0*/  ISETP.LT.AND P6, PT, R150, c[0x0][0x178], !P4 ;  /* 0x00005e0096007a0c */ /* 0x000fc600067c1270 */
[----:B---3--:R3:W-:Y:S01]  /*cf4b0*/  @P3 STG.E [R178.64], R248 ;  /* 0x000000f8b2003986 */ /* 0x0087e2000c101904 */
[----:B------:R-:W-:Y:S02]  /*cf4c0*/  ISETP.LT.AND P3, PT, R151, c[0x0][0x178], !P4 ;  /* 0x00005e0097007a0c */ /* 0x000fe40006761270 */
[C---:B------:R-:W-:Y:S01]  /*cf4d0*/  IADD3 R182, R181.reuse, c[0x0][0x198], RZ ;  /* 0x00006600b5b67a10 */ /* 0x040fe20007ffe0ff */
[C---:B-1----:R-:W-:Y:S01]  /*cf4e0*/  IMAD.WIDE R2, R181.reuse, 0x4, R6 ;  /* 0x00000004b5027825 */ /* 0x042fe200078e0206 */
[----:B------:R-:W-:Y:S01]  /*cf4f0*/  ISETP.LT.AND P4, PT, R186, c[0x0][0x178], !P4 ;  /* 0x00005e00ba007a0c */ /* 0x000fe20006781270 */
[----:B------:R-:W2:Y:S01]  /*cf500*/  LDL.LU R246, [R1+0x18] ;  /* 0x0000180001f67983 */ /* 0x000ea20000300800 */
[----:B------:R-:W-:Y:S01]  /*cf510*/  IADD3 R176, R252, 0x10, RZ ;  /* 0x00000010fcb07810 */ /* 0x000fe20007ffe0ff */
[----:B------:R-:W-:Y:S02]  /*cf520*/  IMAD.WIDE R180, R181, 0x4, R4 ;  /* 0x00000004b5b47825 */ /* 0x000fe400078e0204 */
[----:B------:R1:W-:Y:S01]  /*cf530*/  @P5 STG.E [R2.64], R184 ;  /* 0x000000b802005986 */ /* 0x0003e2000c101904 */
[----:B------:R-:W-:Y:S01]  /*cf540*/  ISETP.GE.AND P5, PT, R176, c[0x0][0x17c], PT ;  /* 0x00005f00b0007a0c */ /* 0x000fe20003fa6270 */
[----:B------:R-:W-:-:S02]  /*cf550*/  IMAD.WIDE R176, R182, 0x4, R172 ;  /* 0x00000004b6b07825 */ /* 0x000fc400078e02ac */
[----:B------:R1:W-:Y:S02]  /*cf560*/  @P0 STG.E [R180.64], R250 ;  /* 0x000000fab4000986 */ /* 0x0003e4000c101904 */
[C---:B---3--:R-:W-:Y:S02]  /*cf570*/  IMAD.WIDE R178, R182.reuse, 0x4, R6 ;  /* 0x00000004b6b27825 */ /* 0x048fe400078e0206 */
[----:B------:R-:W3:Y:S02]  /*cf580*/  LDL.LU R247, [R1+0x9c] ;  /* 0x00009c0001f77983 */ /* 0x000ee40000300800 */
[----:B-1----:R-:W-:-:S04]  /*cf590*/  IMAD.WIDE R2, R182, 0x4, R174 ;  /* 0x00000004b6027825 */ /* 0x002fc800078e02ae */
[----:B------:R-:W-:Y:S01]  /*cf5a0*/  IMAD.WIDE R180, R182, 0x4, R4 ;  /* 0x00000004b6b47825 */ /* 0x000fe200078e0204 */
[----:B------:R-:W-:Y:S04]  /*cf5b0*/  @P6 STG.E [R2.64], R185 ;  /* 0x000000b902006986 */ /* 0x000fe8000c101904 */
[----:B------:R-:W3:Y:S04]  /*cf5c0*/  LDL.LU R250, [R1+0x44ac] ;  /* 0x0044ac0001fa7983 */ /* 0x000ee80000300800 */
[----:B----4-:R-:W-:Y:S04]  /*cf5d0*/  @P3 STG.E [R176.64], R245 ;  /* 0x000000f5b0003986 */ /* 0x010fe8000c101904 */
[----:B--2---:R-:W-:Y:S04]  /*cf5e0*/  @P2 STG.E [R178.64], R244 ;  /* 0x000000f4b2002986 */ /* 0x004fe8000c101904 */
[----:B------:R1:W-:Y:S04]  /*cf5f0*/  @P4 STG.E [R180.64], R251 ;  /* 0x000000fbb4004986 */ /* 0x0003e8000c101904 */
[----:B-1----:R-:W2:Y:S04]  /*cf600*/  LDL.LU R251, [R1+0x44a8] ;  /* 0x0044a80001fb7983 */ /* 0x002ea80000300800 */
[----:B------:R-:W4:Y:S04]  /*cf610*/  LDL.LU R245, [R1+0x5c] ;  /* 0x00005c0001f57983 */ /* 0x000f280000300800 */
[----:B------:R-:W2:Y:S01]  /*cf620*/  LDL.LU R244, [R1+0x1c] ;  /* 0x00001c0001f47983 */ /* 0x000ea20000300800 */
[----:B------:R-:W-:-:S02]  /*cf630*/  ISETP.LT.AND P2, PT, R150, c[0x0][0x178], !P5 ;  /* 0x00005e0096007a0c */ /* 0x000fc40006f41270 */
[----:B------:R-:W-:Y:S01]  /*cf640*/  IADD3 R182, R182, c[0x0][0x198], RZ ;  /* 0x00006600b6b67a10 */ /* 0x000fe20007ffe0ff */
[----:B------:R-:W2:Y:S01]  /*cf650*/  LDL.LU R183, [R1+0x88] ;  /* 0x0000880001b77983 */ /* 0x000ea20000300800 */
[----:B------:R-:W-:Y:S02]  /*cf660*/  ISETP.LT.AND P4, PT, R151, c[0x0][0x178], !P5 ;  /* 0x00005e0097007a0c */ /* 0x000fe40006f81270 */
[----:B------:R-:W-:Y:S01]  /*cf670*/  ISETP.LT.AND P3, PT, R111, c[0x0][0x178], !P5 ;  /* 0x00005e006f007a0c */ /* 0x000fe20006f61270 */
[----:B------:R-:W-:Y:S01]  /*cf680*/  IMAD.WIDE R178, R182, 0x4, R174 ;  /* 0x00000004b6b27825 */ /* 0x000fe200078e02ae */
[----:B------:R-:W-:Y:S02]  /*cf690*/  IADD3 R2, R252, 0x12, RZ ;  /* 0x00000012fc027810 */ /* 0x000fe40007ffe0ff */
[C---:B------:R-:W-:Y:S01]  /*cf6a0*/  IADD3 R180, R182.reuse, c[0x0][0x198], RZ ;  /* 0x00006600b6b47a10 */ /* 0x040fe20007ffe0ff */
[----:B------:R-:W-:Y:S01]  /*cf6b0*/  IMAD.WIDE R176, R182, 0x4, R6 ;  /* 0x00000004b6b07825 */ /* 0x000fe200078e0206 */
[----:B------:R-:W-:Y:S01]  /*cf6c0*/  ISETP.GE.AND P0, PT, R2, c[0x0][0x17c], PT ;  /* 0x00005f0002007a0c */ /* 0x000fe20003f06270 */
[----:B------:R1:W-:Y:S02]  /*cf6d0*/  @P2 STG.E [R178.64], R187 ;  /* 0x000000bbb2002986 */ /* 0x0003e4000c101904 */
[----:B------:R-:W-:Y:S01]  /*cf6e0*/  IMAD.WIDE R2, R182, 0x4, R172 ;  /* 0x00000004b6027825 */ /* 0x000fe200078e02ac */
[----:B------:R-:W-:-:S02]  /*cf6f0*/  ISETP.LT.AND P5, PT, R186, c[0x0][0x178], !P5 ;  /* 0x00005e00ba007a0c */ /* 0x000fc40006fa1270 */
[----:B------:R-:W-:Y:S02]  /*cf700*/  ISETP.LT.AND P6, PT, R150, c[0x0][0x178], !P1 ;  /* 0x00005e0096007a0c */ /* 0x000fe40004fc1270 */
[----:B------:R3:W-:Y:S01]  /*cf710*/  @P4 STG.E [R2.64], R243 ;  /* 0x000000f302004986 */ /* 0x0007e2000c101904 */
[----:B-1----:R-:W-:-:S03]  /*cf720*/  IMAD.WIDE R178, R182, 0x4, R4 ;  /* 0x00000004b6b27825 */ /* 0x002fc600078e0204 */
[----:B------:R-:W2:Y:S04]  /*cf730*/  LDL.LU R182, [R1+0xe8] ;  /* 0x0000e80001b67983 */ /* 0x000ea80000300800 */
[----:B------:R1:W-:Y:S01]  /*cf740*/  @P3 STG.E [R176.64], R246 ;  /* 0x000000f6b0003986 */ /* 0x0003e2000c101904 */
[----:B------:R-:W-:Y:S01]  /*cf750*/  ISETP.LT.AND P3, PT, R151, c[0x0][0x178], !P1 ;  /* 0x00005e0097007a0c */ /* 0x000fe20004f61270 */
[C---:B---3--:R-:W-:Y:S02]  /*cf760*/  IMAD.WIDE R2, R180.reuse, 0x4, R174 ;  /* 0x00000004b4027825 */ /* 0x048fe400078e02ae */
[----:B------:R-:W3:Y:S04]  /*cf770*/  LDL.LU R248, [R1+0x38] ;  /* 0x0000380001f87983 */ /* 0x000ee80000300800 */
[----:B------:R-:W3:Y:S01]  /*cf780*/  LDL.LU R184, [R1+0x8] ;  /* 0x0000080001b87983 */ /* 0x000ee20000300800 */
[----:B-1----:R-:W-:-:S03]  /*cf790*/  IMAD.WIDE R176, R180, 0x4, R172 ;  /* 0x00000004b4b07825 */ /* 0x002fc600078e02ac */
[----:B------:R-:W-:Y:S04]  /*cf7a0*/  @P5 STG.E [R178.64], R250 ;  /* 0x000000fab2005986 */ /* 0x000fe8000c101904 */
[----:B------:R1:W-:Y:S04]  /*cf7b0*/  @P6 STG.E [R2.64], R247 ;  /* 0x000000f702006986 */ /* 0x0003e8000c101904 */
[----:B------:R-:W3:Y:S01]  /*cf7c0*/  LDL.LU R185, [R1+0xec] ;  /* 0x0000ec0001b97983 */ /* 0x000ee20000300800 */
[----:B------:R-:W-:Y:S01]  /*cf7d0*/  ISETP.LT.AND P4, PT, R111, c[0x0][0x178], !P1 ;  /* 0x00005e006f007a0c */ /* 0x000fe20004f81270 */
[----:B-1----:R-:W-:-:S02]  /*cf7e0*/  IMAD.WIDE R2, R180, 0x4, R6 ;  /* 0x00000004b4027825 */ /* 0x002fc400078e0206 */
[----:B----4-:R1:W-:Y:S04]  /*cf7f0*/  @P3 STG.E [R176.64], R245 ;  /* 0x000000f5b0003986 */ /* 0x0103e8000c101904 */
[----:B-1----:R-:W4:Y:S04]  /*cf800*/  LDL.LU R245, [R1+0x8c] ;  /* 0x00008c0001f57983 */ /* 0x002f280000300800 */
[----:B------:R-:W4:Y:S04]  /*cf810*/  LDL.LU R246, [R1+0x3c] ;  /* 0x00003c0001f67983 */ /* 0x000f280000300800 */
[----:B--2---:R1:W-:Y:S04]  /*cf820*/  @P4 STG.E [R2.64], R244 ;  /* 0x000000f402004986 */ /* 0x0043e8000c101904 */
[----:B-1----:R-:W2:Y:S01]  /*cf830*/  LDL.LU R244, [R1+0xc] ;  /* 0x00000c0001f47983 */ /* 0x002ea20000300800 */
[----:B------:R-:W-:-:S02]  /*cf840*/  ISETP.LT.AND P5, PT, R186, c[0x0][0x178], !P1 ;  /* 0x00005e00ba007a0c */ /* 0x000fc40004fa1270 */
[----:B------:R-:W-:Y:S01]  /*cf850*/  ISETP.LT.AND P1, PT, R150, c[0x0][0x178], !P0 ;  /* 0x00005e0096007a0c */ /* 0x000fe20004721270 */
[----:B------:R-:W2:Y:S01]  /*cf860*/  LDL.LU R249, [R1+0x148] ;  /* 0x0001480001f97983 */ /* 0x000ea20000300800 */
[----:B------:R-:W-:Y:S02]  /*cf870*/  IADD3 R178, R252, 0x13, RZ ;  /* 0x00000013fcb27810 */ /* 0x000fe40007ffe0ff */
[----:B------:R-:W-:Y:S01]  /*cf880*/  IADD3 R181, R180, c[0x0][0x198], RZ ;  /* 0x00006600b4b57a10 */ /* 0x000fe20007ffe0ff */
[----:B------:R-:W2:Y:S01]  /*cf890*/  LDL.LU R187, [R1+0xc8] ;  /* 0x0000c80001bb7983 */ /* 0x000ea20000300800 */
[----:B------:R-:W-:Y:S02]  /*cf8a0*/  ISETP.LT.AND P6, PT, R151, c[0x0][0x178], !P0 ;  /* 0x00005e0097007a0c */ /* 0x000fe400047c1270 */
[----:B------:R-:W-:Y:S01]  /*cf8b0*/  ISETP.GE.AND P2, PT, R178, c[0x0][0x17c], PT ;  /* 0x00005f00b2007a0c */ /* 0x000fe20003f46270 */
[----:B------:R-:W-:Y:S01]  /*cf8c0*/  IMAD.WIDE R178, R180, 0x4, R4 ;  /* 0x00000004b4b27825 */ /* 0x000fe200078e0204 */
[----:B------:R-:W2:Y:S03]  /*cf8d0*/  LDL.LU R243, [R1+0x78] ;  /* 0x0000780001f37983 */ /* 0x000ea60000300800 */
[----:B------:R-:W-:Y:S01]  /*cf8e0*/  IMAD.WIDE R176, R181, 0x4, R174 ;  /* 0x00000004b5b07825 */ /* 0x000fe200078e02ae */
[----:B------:R-:W-:Y:S01]  /*cf8f0*/  @P5 STG.E [R178.64], R251 ;  /* 0x000000fbb2005986 */ /* 0x000fe2000c101904 */
[----:B------:R-:W-:-:S02]  /*cf900*/  ISETP.LT.AND P5, PT, R111, c[0x0][0x178], !P0 ;  /* 0x00005e006f007a0c */ /* 0x000fc400047a1270 */
[----:B------:R-:W-:Y:S01]  /*cf910*/  IMAD.WIDE R2, R181, 0x4, R172 ;  /* 0x00000004b5027825 */ /* 0x000fe200078e02ac */
[----:B------:R1:W-:Y:S01]  /*cf920*/  @P1 STG.E [R176.64], R182 ;  /* 0x000000b6b0001986 */ /* 0x0003e2000c101904 */
[----:B------:R-:W-:Y:S02]  /*cf930*/  ISETP.LT.AND P1, PT, R186, c[0x0][0x178], !P0 ;  /* 0x00005e00ba007a0c */ /* 0x000fe40004721270 */
[----:B------:R-:W-:Y:S01]  /*cf940*/  ISETP.LT.AND P4, PT, R150, c[0x0][0x178], !P2 ;  /* 0x00005e0096007a0c */ /* 0x000fe20005781270 */
[----:B------:R3:W-:Y:S01]  /*cf950*/  @P6 STG.E [R2.64], R183 ;  /* 0x000000b702006986 */ /* 0x0007e2000c101904 */
[----:B------:R-:W-:Y:S02]  /*cf960*/  ISETP.LT.AND P6, PT, R151, c[0x0][0x178], !P2 ;  /* 0x00005e0097007a0c */ /* 0x000fe400057c1270 */
[----:B------:R-:W-:Y:S01]  /*cf970*/  ISETP.LT.AND P3, PT, R111, c[0x0][0x178], !P2 ;  /* 0x00005e006f007a0c */ /* 0x000fe20005761270 */
[----:B------:R-:W2:Y:S01]  /*cf980*/  LDL.LU R247, [R1+0x28] ;  /* 0x0000280001f77983 */ /* 0x000ea20000300800 */
[----:B-1----:R-:W-:-:S04]  /*cf990*/  IMAD.WIDE R176, R181, 0x4, R4 ;  /* 0x00000004b5b07825 */ /* 0x002fc800078e0204 */
[C---:B---3--:R-:W-:Y:S01]  /*cf9a0*/  IMAD.WIDE R2, R181.reuse, 0x4, R6 ;  /* 0x00000004b5027825 */ /* 0x048fe200078e0206 */
[----:B------:R-:W-:-:S04]  /*cf9b0*/  IADD3 R181, R181, c[0x0][0x198], RZ ;  /* 0x00006600b5b57a10 */ /* 0x000fc80007ffe0ff */
[----:B------:R1:W-:Y:S01]  /*cf9c0*/  @P5 STG.E [R2.64], R248 ;  /* 0x000000f802005986 */ /* 0x0003e2000c101904 */
[----:B------:R-:W-:-:S03]  /*cf9d0*/  IADD3 R179, R252, 0x1b, RZ ;  /* 0x0000001bfcb37810 */ /* 0x000fc60007ffe0ff */
[----:B------:R3:W-:Y:S01]  /*cf9e0*/  @P1 STG.E [R176.64], R184 ;  /* 0x000000b8b0001986 */ /* 0x0007e2000c101904 */
[----:B------:R-:W-:Y:S01]  /*cf9f0*/  IADD3 R178, R252, 0x14, RZ ;  /* 0x00000014fcb27810 */ /* 0x000fe20007ffe0ff */
[----:B-1----:R-:W-:-:S04]  /*cfa00*/  IMAD.WIDE R2, R181, 0x4, R174 ;  /* 0x00000004b5027825 */ /* 0x002fc800078e02ae */
[----:B---3--:R-:W-:Y:S01]  /*cfa10*/  IMAD.WIDE R176, R181, 0x4, R172 ;  /* 0x00000004b5b07825 */ /* 0x008fe200078e02ac */
[----:B------:R1:W-:Y:S01]  /*cfa20*/  @P4 STG.E [R2.64], R185 ;  /* 0x000000b902004986 */ /* 0x0003e2000c101904 */
[----:B------:R-:W-:Y:S02]  /*cfa30*/  ISETP.GE.AND P0, PT, R179, c[0x0][0x17c], PT ;  /* 0x00005f00b3007a0c */ /* 0x000fe40003f06270 */
[----:B------:R-:W-:Y:S01]  /*cfa40*/  ISETP.GE.AND P5, PT, R178, c[0x0][0x17c], PT ;  /* 0x00005f00b2007a0c */ /* 0x000fe20003fa6270 */
[----:B------:R-:W-:Y:S01]  /*cfa50*/  IMAD.WIDE R178, R181, 0x4, R6 ;  /* 0x00000004b5b27825 */ /* 0x000fe200078e0206 */
[----:B------:R-:W-:-:S03]  /*cfa60*/  ISETP.LT.AND P2, PT, R186, c[0x0][0x178], !P2 ;  /* 0x00005e00ba007a0c */ /* 0x000fc60005741270 */
[----:B-1----:R-:W-:Y:S01]  /*cfa70*/  IMAD.WIDE R2, R181, 0x4, R4 ;  /* 0x00000004b5027825 */ /* 0x002fe200078e0204 */
[----:B----4-:R1:W-:Y:S04]  /*cfa80*/  @P6 STG.E [R176.64], R245 ;  /* 0x000000f5b0006986 */ /* 0x0103e8000c101904 */
[----:B------:R3:W-:Y:S04]  /*cfa90*/  @P3 STG.E [R178.64], R246 ;  /* 0x000000f6b2003986 */ /* 0x0007e8000c101904 */
[----:B-1----:R-:W4:Y:S04]  /*cfaa0*/  LDL.LU R245, [R1+0x14c] ;  /* 0x00014c0001f57983 */ /* 0x002f280000300800 */
[----:B------:R-:W4:Y:S04]  /*cfab0*/  LDL.LU R248, [R1+0xcc] ;  /* 0x0000cc0001f87983 */ /* 0x000f280000300800 */
[----:B---3--:R-:W3:Y:S04]  /*cfac0*/  LDL.LU R246, [R1+0x7c] ;  /* 0x00007c0001f67983 */ /* 0x008ee80000300800 */
[----:B--2---:R1:W-:Y:S04]  /*cfad0*/  @P2 STG.E [R2.64], R244 ;  /* 0x000000f402002986 */ /* 0x0043e8000c101904 */
[----:B-1----:R-:W2:Y:S01]  /*cfae0*/  LDL.LU R244, [R1+0x2c] ;  /* 0x00002c0001f47983 */ /* 0x002ea20000300800 */
[----:B------:R-:W-:-:S02]  /*cfaf0*/  ISETP.LT.AND P1, PT, R150, c[0x0][0x178], !P5 ;  /* 0x00005e0096007a0c */ /* 0x000fc40006f21270 */
[----:B------:R-:W-:Y:S01]  /*cfb00*/  IADD3 R180, R181, c[0x0][0x198], RZ ;  /* 0x00006600b5b47a10 */ /* 0x000fe20007ffe0ff */
[----:B------:R-:W2:Y:S01]  /*cfb10*/  LDL.LU R184, [R1+0x188] ;  /* 0x0001880001b87983 */ /* 0x000ea20000300800 */
[----:B------:R-:W-:Y:S02]  /*cfb20*/  ISETP.LT.AND P3, PT, R151, c[0x0][0x178], !P5 ;  /* 0x00005e0097007a0c */ /* 0x000fe40006f61270 */
[----:B------:R-:W-:Y:S01]  /*cfb30*/  IADD3 R178, R252, 0x15, RZ ;  /* 0x00000015fcb27810 */ /* 0x000fe20007ffe0ff */
[----:B------:R-:W-:Y:S01]  /*cfb40*/  IMAD.WIDE R176, R180, 0x4, R174 ;  /* 0x00000004b4b07825 */ /* 0x000fe200078e02ae */
[----:B------:R-:W-:Y:S01]  /*cfb50*/  ISETP.LT.AND P6, PT, R111, c[0x0][0x178], !P5 ;  /* 0x00005e006f007a0c */ /* 0x000fe20006fc1270 */
[----:B------:R-:W2:Y:S01]  /*cfb60*/  LDL.LU R185, [R1+0x108] ;  /* 0x0001080001b97983 */ /* 0x000ea20000300800 */
[----:B------:R-:W-:Y:S01]  /*cfb70*/  ISETP.GE.AND P4, PT, R178, c[0x0][0x17c], PT ;  /* 0x00005f00b2007a0c */ /* 0x000fe20003f86270 */
[----:B------:R-:W-:Y:S01]  /*cfb80*/  IMAD.WIDE R2, R180, 0x4, R6 ;  /* 0x00000004b4027825 */ /* 0x000fe200078e0206 */
[----:B------:R-:W-:Y:S01]  /*cfb90*/  ISETP.LT.AND P5, PT, R186, c[0x0][0x178], !P5 ;  /* 0x00005e00ba007a0c */ /* 0x000fe20006fa1270 */
[----:B------:R1:W-:Y:S01]  /*cfba0*/  @P1 STG.E [R176.64], R249 ;  /* 0x000000f9b0001986 */ /* 0x0003e2000c101904 */
[----:B------:R-:W-:-:S02]  /*cfbb0*/  ISETP.LT.AND P1, PT, R150, c[0x0][0x178], !P4 ;  /* 0x00005e0096007a0c */ /* 0x000fc40006721270 */
[----:B------:R-:W-:Y:S02]  /*cfbc0*/  IADD3 R178, R252, 0x16, RZ ;  /* 0x00000016fcb27810 */ /* 0x000fe40007ffe0ff */
[C---:B------:R-:W-:Y:S01]  /*cfbd0*/  IADD3 R181, R180.reuse, c[0x0][0x198], RZ ;  /* 0x00006600b4b57a10 */ /* 0x040fe20007ffe0ff */
[----:B-1----:R-:W-:Y:S01]  /*cfbe0*/  IMAD.WIDE R176, R180, 0x4, R172 ;  /* 0x00000004b4b07825 */ /* 0x002fe200078e02ac */
[----:B------:R-:W-:-:S04]  /*cfbf0*/  ISETP.GE.AND P2, PT, R178, c[0x0][0x17c], PT ;  /* 0x00005f00b2007a0c */ /* 0x000fc80003f46270 */
[----:B------:R1:W-:Y:S01]  /*cfc00*/  @P3 STG.E [R176.64], R187 ;  /* 0x000000bbb0003986 */ /* 0x0003e2000c101904 */
[----:B------:R-:W-:Y:S01]  /*cfc10*/  ISETP.LT.AND P3, PT, R151, c[0x0][0x178], !P4 ;  /* 0x00005e0097007a0c */ /* 0x000fe20006761270 */
[----:B------:R-:W-:Y:S02]  /*cfc20*/  IMAD.WIDE R178, R180, 0x4, R4 ;  /* 0x00000004b4b27825 */ /* 0x000fe400078e0204 */
[----:B------:R1:W-:Y:S01]  /*cfc30*/  @P6 STG.E [R2.64], R243 ;  /* 0x000000f302006986 */ /* 0x0003e2000c101904 */
[----:B------:R-:W-:-:S03]  /*cfc40*/  ISETP.LT.AND P6, PT, R111, c[0x0][0x178], !P4 ;  /* 0x00005e006f007a0c */ /* 0x000fc600067c1270 */
[----:B-1----:R-:W2:Y:S04]  /*cfc50*/  LDL.LU R187, [R1+0xa8] ;  /* 0x0000a80001bb7983 */ /* 0x002ea80000300800 */
[----:B------:R-:W2:Y:S01]  /*cfc60*/  LDL.LU R243, [R1+0x48] ;  /* 0x0000480001f37983 */ /* 0x000ea20000300800 */
[----:B------:R-:W-:-:S03]  /*cfc70*/  IMAD.WIDE R2, R181, 0x4, R174 ;  /* 0x00000004b5027825 */ /* 0x000fc600078e02ae */
[----:B------:R1:W-:Y:S01]  /*cfc80*/  @P5 STG.E [R178.64], R247 ;  /* 0x000000f7b2005986 */ /* 0x0003e2000c101904 */
[----:B------:R-:W-:-:S03]  /*cfc90*/  IMAD.WIDE R176, R181, 0x4, R172 ;  /* 0x00000004b5b07825 */ /* 0x000fc600078e02ac */
[----:B-1----:R-:W2:Y:S01]  /*cfca0*/  LDL.LU R247, [R1+0x18c] ;  /* 0x00018c0001f77983 */ /* 0x002ea20000300800 */
[----:B------:R-:W-:Y:S02]  /*cfcb0*/  ISETP.LT.AND P4, PT, R186, c[0x0][0x178], !P4 ;  /* 0x00005e00ba007a0c */ /* 0x000fe40006781270 */
[----:B------:R-:W-:Y:S01]  /*cfcc0*/  IADD3 R178, R252, 0x17, RZ ;  /* 0x00000017fcb27810 */ /* 0x000fe20007ffe0ff */
[----:B----4-:R1:W-:Y:S04]  /*cfcd0*/  @P1 STG.E [R2.64], R245 ;  /* 0x000000f502001986 */ /* 0x0103e8000c101904 */
[----:B------:R-:W-:Y:S04]  /*cfce0*/  @P3 STG.E [R176.64], R248 ;  /* 0x000000f8b0003986 */ /* 0x000fe8000c101904 */
[----:B-1----:R-:W4:Y:S01]  /*cfcf0*/  LDL.LU R245, [R1+0x10c] ;  /* 0x00010c0001f57983 */ /* 0x002f220000300800 */
[----:B------:R-:W-:-:S05]  /*cfd00*/  IMAD.WIDE R2, R181, 0x4, R6 ;  /* 0x00000004b5027825 */ /* 0x000fca00078e0206 */
[----:B---3--:R1:W-:Y:S04]  /*cfd10*/  @P6 STG.E [R2.64], R246 ;  /* 0x000000f602006986 */ /* 0x0083e8000c101904 */
[----:B-1----:R-:W3:Y:S01]  /*cfd20*/  LDL.LU R246, [R1+0xac] ;  /* 0x0000ac0001f67983 */ /* 0x002ee20000300800 */
[----:B------:R-:W-:Y:S01]  /*cfd30*/  ISETP.GE.AND P1, PT, R178, c[0x0][0x17c], PT ;  /* 0x00005f00b2007a0c */ /* 0x000fe20003f26270 */
[----:B------:R-:W-:-:S05]  /*cfd40*/  IMAD.WIDE R178, R181, 0x4, R4 ;  /* 0x00000004b5b27825 */ /* 0x000fca00078e0204 */
[----:B--2---:R1:W-:Y:S04]  /*cfd50*/  @P4 STG.E [R178.64], R244 ;  /* 0x000000f4b2004986 */ /* 0x0043e8000c101904 */
[----:B-1----:R-:W2:Y:S01]  /*cfd60*/  LDL.LU R244, [R1+0x4c] ;  /* 0x00004c0001f47983 */ /* 0x002ea20000300800 */
[----:B------:R-:W-:Y:S02]  /*cfd70*/  ISETP.LT.AND P5, PT, R150, c[0x0][0x178], !P2 ;  /* 0x00005e0096007a0c */ /* 0x000fe400057a1270 */
[----:B------:R-:W-:Y:S01]  /*cfd80*/  IADD3 R180, R181, c[0x0][0x198], RZ ;  /* 0x00006600b5b47a10 */ /* 0x000fe20007ffe0ff */
[----:B------:R-:W2:Y:S01]  /*cfd90*/  LDL.LU R251, [R1+0x168] ;  /* 0x0001680001fb7983 */ /* 0x000ea20000300800 */
[----:B------:R-:W-:Y:S02]  /*cfda0*/  ISETP.LT.AND P3, PT, R151, c[0x0][0x178], !P2 ;  /* 0x00005e0097007a0c */ /* 0x000fe40005761270 */
[----:B------:R-:W-:Y:S01]  /*cfdb0*/  ISETP.LT.AND P4, PT, R111, c[0x0][0x178], !P2 ;  /* 0x00005e006f007a0c */ /* 0x000fe20005781270 */
[----:B------:R-:W-:Y:S01]  /*cfdc0*/  IMAD.WIDE R176, R180, 0x4, R174 ;  /* 0x00000004b4b07825 */ /* 0x000fe200078e02ae */
[----:B------:R-:W-:-:S02]  /*cfdd0*/  ISETP.LT.AND P2, PT, R186, c[0x0][0x178], !P2 ;  /* 0x00005e00ba007a0c */ /* 0x000fc40005741270 */
[----:B------:R-:W-:Y:S01]  /*cfde0*/  ISETP.LT.AND P6, PT, R151, c[0x0][0x178], !P1 ;  /* 0x00005e0097007a0c */ /* 0x000fe20004fc1270 */
[----:B------:R-:W-:Y:S02]  /*cfdf0*/  IMAD.WIDE R2, R180, 0x4, R6 ;  /* 0x00000004b4027825 */ /* 0x000fe400078e0206 */
[----:B------:R1:W-:Y:S01]  /*cfe00*/  @P5 STG.E [R176.64], R184 ;  /* 0x000000b8b0005986 */ /* 0x0003e2000c101904 */
[----:B------:R-:W-:Y:S01]  /*cfe10*/  ISETP.LT.AND P5, PT, R150, c[0x0][0x178], !P1 ;  /* 0x00005e0096007a0c */ /* 0x000fe20004fa1270 */
[C---:B------:R-:W-:Y:S01]  /*cfe20*/  IMAD.WIDE R178, R180.reuse, 0x4, R4 ;  /* 0x00000004b4b27825 */ /* 0x040fe200078e0204 */
[----:B------:R-:W-:-:S03]  /*cfe30*/  IADD3 R181, R180, c[0x0][0x198], RZ ;  /* 0x00006600b4b57a10 */ /* 0x000fc60007ffe0ff */
[----:B-1----:R-:W-:Y:S01]  /*cfe40*/  IMAD.WIDE R176, R180, 0x4, R172 ;  /* 0x00000004b4b07825 */ /* 0x002fe200078e02ac */
[----:B------:R-:W2:Y:S04]  /*cfe50*/  LDL.LU R184, [R1+0xd8] ;  /* 0x0000d80001b87983 */ /* 0x000ea80000300800 */
[----:B------:R1:W-:Y:S04]  /*cfe60*/  @P3 STG.E [R176.64], R185 ;  /* 0x000000b9b0003986 */ /* 0x0003e8000c101904 */
[----:B------:R1:W-:Y:S04]  /*cfe70*/  @P4 STG.E [R2.64], R187 ;  /* 0x000000bb02004986 */ /* 0x0003e8000c101904 */
[----:B------:R-:W-:Y:S01]  /*cfe80*/  @P2 STG.E [R178.64], R243 ;  /* 0x000000f3b2002986 */ /* 0x000fe2000c101904 */
[----:B------:R-:W-:Y:S01]  /*cfe90*/  ISETP.LT.AND P2, PT, R111, c[0x0][0x178], !P1 ;  /* 0x00005e006f007a0c */ /* 0x000fe20004f41270 */
[----:B-1----:R-:W-:-:S02]  /*cfea0*/  IMAD.WIDE R176, R181, 0x4, R174 ;  /* 0x00000004b5b07825 */ /* 0x002fc400078e02ae */
[----:B------:R-:W2:Y:S02]  /*cfeb0*/  LDL.LU R248, [R1+0x68] ;  /* 0x0000680001f87983 */ /* 0x000ea40000300800 */
[C---:B------:R-:W-:Y:S02]  /*cfec0*/  IMAD.WIDE R2, R181.reuse, 0x4, R172 ;  /* 0x00000004b5027825 */ /* 0x040fe400078e02ac */
[----:B------:R1:W-:Y:S04]  /*cfed0*/  @P5 STG.E [R176.64], R247 ;  /* 0x000000f7b0005986 */ /* 0x0003e8000c101904 */
[----:B------:R-:W2:Y:S04]  /*cfee0*/  LDL.LU R185, [R1+0x1cc] ;  /* 0x0001cc0001b97983 */ /* 0x000ea80000300800 */
[----:B-1----:R-:W2:Y:S01]  /*cfef0*/  LDL.LU R247, [R1+0x16c] ;  /* 0x00016c0001f77983 */ /* 0x002ea20000300800 */
[----:B------:R-:W-:Y:S01]  /*cff00*/  ISETP.LT.AND P1, PT, R186, c[0x0][0x178], !P1 ;  /* 0x00005e00ba007a0c */ /* 0x000fe20004f21270 */
[----:B------:R-:W-:-:S02]  /*cff10*/  IMAD.WIDE R176, R181, 0x4, R4 ;  /* 0x00000004b5b07825 */ /* 0x000fc400078e0204 */
[----:B----4-:R1:W-:Y:S02]  /*cff20*/  @P6 STG.E [R2.64], R245 ;  /* 0x000000f502006986 */ /* 0x0103e4000c101904 */
[----:B-1----:R-:W-:Y:S02]  /*cff30*/  IMAD.WIDE R2, R181, 0x4, R6 ;  /* 0x00000004b5027825 */ /* 0x002fe400078e0206 */
[----:B------:R-:W4:Y:S04]  /*cff40*/  LDL.LU R245, [R1+0xdc] ;  /* 0x0000dc0001f57983 */ /* 0x000f280000300800 */
[----:B---3--:R1:W-:Y:S04]  /*cff50*/  @P2 STG.E [R2.64], R246 ;  /* 0x000000f602002986 */ /* 0x0083e8000c101904 */
[----:B-1----:R-:W3:Y:S04]  /*cff60*/  LDL.LU R3, [R1+0x1c8] ;  /* 0x0001c80001037983 */ /* 0x002ee80000300800 */
[----:B--2---:R1:W-:Y:S04]  /*cff70*/  @P1 STG.E [R176.64], R244 ;  /* 0x000000f4b0001986 */ /* 0x0043e8000c101904 */
[----:B-1----:R-:W2:Y:S01]  /*cff80*/  LDL.LU R244, [R1+0x6c] ;  /* 0x00006c0001f47983 */ /* 0x002ea20000300800 */
[----:B------:R-:W-:-:S02]  /*cff90*/  IADD3 R182, R252, 0x18, RZ ;  /* 0x00000018fcb67810 */ /* 0x000fc40007ffe0ff */
[----:B------:R-:W-:Y:S01]  /*cffa0*/  IADD3 R183, R252, 0x19, RZ ;  /* 0x00000019fcb77810 */ /* 0x000fe20007ffe0ff */
[----:B------:R-:W2:Y:S01]  /*cffb0*/  LDL.LU R250, [R1+0x1e8] ;  /* 0x0001e80001fa7983 */ /* 0x000ea20000300800 */
[----:B------:R-:W-:Y:S02]  /*cffc0*/  ISETP.GE.AND P3, PT, R182, c[0x0][0x17c], PT ;  /* 0x00005f00b6007a0c */ /* 0x000fe40003f66270 */
[----:B------:R-:W-:Y:S01]  /*cffd0*/  ISETP.GE.AND P2, PT, R183, c[0x0][0x17c], PT ;  /* 0x00005f00b7007a0c */ /* 0x000fe20003f46270 */
[----:B------:R-:W2:Y:S01]  /*cffe0*/  LDL.LU R249, [R1+0x198] ;  /* 0x0001980001f97983 */ /* 0x000ea20000300800 */
[----:B------:R-:W-:Y:S02]  /*cfff0*/  ISETP.LT.AND P5, PT, R150, c[0x0][0x178], !P3 ;  /* 0x00005e0096007a0c */ /* 0x000fe40005fa1270 */
[----:B------:R-:W-:Y:S01]  /*d0000*/  ISETP.LT.AND P4, PT, R151, c[0x0][0x178], !P3 ;  /* 0x00005e0097007a0c */ /* 0x000fe20005f81270 */
[----:B------:R-:W2:Y:S01]  /*d0010*/  LDL.LU R187, [R1+0x158] ;  /* 0x0001580001bb7983 */ /* 0x000ea20000300800 */
[----:B------:R-:W-:-:S02]  /*d0020*/  IADD3 R182, R181, c[0x0][0x198], RZ ;  /* 0x00006600b5b67a10 */ /* 0x000fc40007ffe0ff */
[----:B------:R-:W-:Y:S01]  /*d0030*/  ISETP.LT.AND P6, PT, R111, c[0x0][0x178], !P3 ;  /* 0x00005e006f007a0c */ /* 0x000fe20005fc1270 */
[----:B------:R-:W2:Y:S02]  /*d0040*/  LDL.LU R243, [R1+0xb8] ;  /* 0x0000b80001f37983 */ /* 0x000ea40000300800 */
[----:B------:R-:W-:-:S04]  /*d0050*/  IMAD.WIDE R178, R182, 0x4, R174 ;  /* 0x00000004b6b27825 */ /* 0x000fc800078e02ae */
[----:B------:R-:W-:Y:S01]  /*d0060*/  IMAD.WIDE R180, R182, 0x4, R172 ;  /* 0x00000004b6b47825 */ /* 0x000fe200078e02ac */
[----:B------:R-:W-:Y:S01]  /*d0070*/  ISETP.LT.AND P3, PT, R186, c[0x0][0x178], !P3 ;  /* 0x00005e00ba007a0c */ /* 0x000fe20005f61270 */
[----:B------:R-:W2:Y:S01]  /*d0080*/  LDL.LU R246, [R1+0x1ec] ;  /* 0x0001ec0001f67983 */ /* 0x000ea20000300800 */
[----:B------:R-:W-:Y:S02]  /*d0090*/  IADD3 R183, R182, c[0x0][0x198], RZ ;  /* 0x00006600b6b77a10 */ /* 0x000fe40007ffe0ff */
[----:B------:R-:W-:-:S03]  /*d00a0*/  ISETP.LT.AND P1, PT, R111, c[0x0][0x178], !P2 ;  /* 0x00005e006f007a0c */ /* 0x000fc60005721270 */
[----:B------:R-:W-:Y:S01]  /*d00b0*/  IMAD.WIDE R176, R183, 0x4, R174 ;  /* 0x00000004b7b07825 */ /* 0x000fe200078e02ae */
[----:B---3--:R1:W-:Y:S01]  /*d00c0*/  @P5 STG.E [R178.64], R3 ;  /* 0x00000003b2005986 */ /* 0x0083e2000c101904 */
[----:B------:R-:W-:-:S03]  /*d00d0*/  ISETP.LT.AND P5, PT, R150, c[0x0][0x178], !P2 ;  /* 0x00005e0096007a0c */ /* 0x000fc600057a1270 */
[----:B------:R3:W-:Y:S01]  /*d00e0*/  @P4 STG.E [R180.64], R251 ;  /* 0x000000fbb4004986 */ /* 0x0007e2000c101904 */
[----:B------:R-:W-:Y:S01]  /*d00f0*/  ISETP.LT.AND P4, PT, R151, c[0x0][0x178], !P2 ;  /* 0x00005e0097007a0c */ /* 0x000fe20005781270 */
[----:B-1----:R-:W-:-:S05]  /*d0100*/  IMAD.WIDE R2, R182, 0x4, R6 ;  /* 0x00000004b6027825 */ /* 0x002fca00078e0206 */
[----:B------:R1:W-:Y:S01]  /*d0110*/  @P6 STG.E [R2.64], R184 ;  /* 0x000000b802006986 */ /* 0x0003e2000c101904 */
[----:B------:R-:W-:Y:S01]  /*d0120*/  IMAD.WIDE R178, R183, 0x4, R172 ;  /* 0x00000004b7b27825 */ /* 0x000fe200078e02ac */
[----:B------:R-:W-:-:S03]  /*d0130*/  ISETP.LT.AND P2, PT, R186, c[0x0][0x178], !P2 ;  /* 0x00005e00ba007a0c */ /* 0x000fc60005741270 */
[----:B---3--:R-:W-:-:S04]  /*d0140*/  IMAD.WIDE R180, R183, 0x4, R6 ;  /* 0x00000004b7b47825 */ /* 0x008fc800078e0206 */
[----:B-1----:R-:W-:-:S05]  /*d0150*/  IMAD.WIDE R2, R182, 0x4, R4 ;  /* 0x00000004b6027825 */ /* 0x002fca00078e0204 */
[----:B------:R1:W-:Y:S04]  /*d0160*/  @P3 STG.E [R2.64], R248 ;  /* 0x000000f802003986 */ /* 0x0003e8000c101904 */
[----:B------:R-:W-:Y:S04]  /*d0170*/  @P5 STG.E [R176.64], R185 ;  /* 0x000000b9b0005986 */ /* 0x000fe8000c101904 */
[----:B------:R3:W-:Y:S04]  /*d0180*/  @P4 STG.E [R178.64], R247 ;  /* 0x000000f7b2004986 */ /* 0x0007e8000c101904 */
[----:B----4-:R4:W-:Y:S01]  /*d0190*/  @P1 STG.E [R180.64], R245 ;  /* 0x000000f5b4001986 */ /* 0x0109e2000c101904 */
[----:B-1----:R-:W-:-:S03]  /*d01a0*/  IMAD.WIDE R2, R183, 0x4, R4 ;  /* 0x00000004b7027825 */ /* 0x002fc600078e0204 */
[----:B---3--:R-:W3:Y:S04]  /*d01b0*/  LDL.LU R247, [R1+0x19c] ;  /* 0x00019c0001f77983 */ /* 0x008ee80000300800 */
[----:B----4-:R-:W4:Y:S04]  /*d01c0*/  LDL.LU R245, [R1+0x15c] ;  /* 0x00015c0001f57983 */ /* 0x010f280000300800 */
[----:B--2---:R1:W-:Y:S04]  /*d01d0*/  @P2 STG.E [R2.64], R244 ;  /* 0x000000f402002986 */ /* 0x0043e8000c101904 */
[----:B-1----:R-:W2:Y:S01]  /*d01e0*/  LDL.LU R244, [R1+0xbc] ;  /* 0x0000bc0001f47983 */ /* 0x002ea20000300800 */
[----:B------:R-:W-:-:S02]  /*d01f0*/  IADD3 R184, R252, 0x1a, RZ ;  /* 0x0000001afcb87810 */ /* 0x000fc40007ffe0ff */
[----:B------:R-:W-:Y:S01]  /*d0200*/  IADD3 R176, R183, c[0x0][0x198], RZ ;  /* 0x00006600b7b07a10 */ /* 0x000fe20007ffe0ff */
[----:B------:R-:W2:Y:S01]  /*d0210*/  LDL.LU R248, [R1+0x218] ;  /* 0x0002180001f87983 */ /* 0x000ea20000300800 */
[----:B------:R-:W-:Y:S02]  /*d0220*/  ISETP.GE.AND P6, PT, R184, c[0x0][0x17c], PT ;  /* 0x00005f00b8007a0c */ /* 0x000fe40003fc6270 */
[----:B------:R-:W-:Y:S01]  /*d0230*/  ISETP.LT.AND P2, PT, R150, c[0x0][0x178], !P0 ;  /* 0x00005e0096007a0c */ /* 0x000fe20004741270 */
[----:B------:R-:W-:Y:S01]  /*d0240*/  IMAD.WIDE R182, R176, 0x4, R174 ;  /* 0x00000004b0b67825 */ /* 0x000fe200078e02ae */
[----:B------:R-:W-:Y:S01]  /*d0250*/  ISETP.LT.AND P3, PT, R150, c[0x0][0x178], !P6 ;  /* 0x00005e0096007a0c */ /* 0x000fe20007761270 */
[----:B------:R-:W2:Y:S01]  /*d0260*/  LDL.LU R185, [R1+0x1d8] ;  /* 0x0001d80001b97983 */ /* 0x000ea20000300800 */
[----:B------:R-:W-:Y:S02]  /*d0270*/  ISETP.LT.AND P1, PT, R151, c[0x0][0x178], !P6 ;  /* 0x00005e0097007a0c */ /* 0x000fe40007721270 */
[----:B------:R-:W-:-:S02]  /*d0280*/  ISETP.LT.AND P5, PT, R111, c[0x0][0x178], !P6 ;  /* 0x00005e006f007a0c */ /* 0x000fc400077a1270 */
[----:B------:R-:W-:Y:S02]  /*d0290*/  ISETP.LT.AND P6, PT, R186, c[0x0][0x178], !P6 ;  /* 0x00005e00ba007a0c */ /* 0x000fe400077c1270 */
[----:B------:R-:W-:Y:S02]  /*d02a0*/  IADD3 R177, R252, 0x1c, RZ ;  /* 0x0000001cfcb17810 */ /* 0x000fe40007ffe0ff */
[C---:B------:R-:W-:Y:S01]  /*d02b0*/  IADD3 R2, R176.reuse, c[0x0][0x198], RZ ;  /* 0x00006600b0027a10 */ /* 0x040fe20007ffe0ff */
[C---:B------:R-:W-:Y:S01]  /*d02c0*/  IMAD.WIDE R180, R176.reuse, 0x4, R172 ;  /* 0x00000004b0b47825 */ /* 0x040fe200078e02ac */
[----:B------:R-:W-:Y:S01]  /*d02d0*/  ISETP.GE.AND P4, PT, R177, c[0x0][0x17c], PT ;  /* 0x00005f00b1007a0c */ /* 0x000fe20003f86270 */
[----:B------:R1:W-:Y:S02]  /*d02e0*/  @P3 STG.E [R182.64], R250 ;  /* 0x000000fab6003986 */ /* 0x0003e4000c101904 */
[----:B------:R-:W-:Y:S01]  /*d02f0*/  IMAD.WIDE R178, R176, 0x4, R6 ;  /* 0x00000004b0b27825 */ /* 0x000fe200078e0206 */
[----:B------:R-:W-:-:S03]  /*d0300*/  ISETP.LT.AND P3, PT, R151, c[0x0][0x178], !P0 ;  /* 0x00005e0097007a0c */ /* 0x000fc60004761270 */
[----:B------:R-:W-:Y:S01]  /*d0310*/  IMAD.WIDE R176, R176, 0x4, R4 ;  /* 0x00000004b0b07825 */ /* 0x000fe200078e0204 */
[----:B------:R-:W-:Y:S03]  /*d0320*/  @P1 STG.E [R180.64], R249 ;  /* 0x000000f9b4001986 */ /* 0x000fe6000c101904 */
[----:B-1----:R-:W-:Y:S01]  /*d0330*/  IMAD.WIDE R182, R2, 0x4, R174 ;  /* 0x0000000402b67825 */ /* 0x002fe200078e02ae */
[----:B------:R1:W-:Y:S04]  /*d0340*/  @P5 STG.E [R178.64], R187 ;  /* 0x000000bbb2005986 */ /* 0x0003e8000c101904 */
[----:B------:R1:W-:Y:S04]  /*d0350*/  @P6 STG.E [R176.64], R243 ;  /* 0x000000f3b0006986 */ /* 0x0003e8000c101904 */
[----:B------:R1:W-:Y:S01]  /*d0360*/  @P2 STG.E [R182.64], R246 ;  /* 0x000000f6b6002986 */ /* 0x0003e2000c101904 */
[----:B------:R-:W-:-:S03]  /*d0370*/  ISETP.LT.AND P2, PT, R111, c[0x0][0x178], !P0 ;  /* 0x00005e006f007a0c */ /* 0x000fc60004741270 */
[----:B-1----:R-:W2:Y:S01]  /*d0380*/  LDL.LU R187, [R1+0x178] ;  /* 0x0001780001bb7983 */ /* 0x002ea20000300800 */
[----:B------:R-:W-:Y:S01]  /*d0390*/  IMAD.WIDE R178, R2, 0x4, R172 ;  /* 0x0000000402b27825 */ /* 0x000fe200078e02ac */
[----:B------:R-:W-:Y:S02]  /*d03a0*/  ISETP.LT.AND P0, PT, R186, c[0x0][0x178], !P0 ;  /* 0x00005e00ba007a0c */ /* 0x000fe40004701270 */
[----:B------:R-:W2:Y:S01]  /*d03b0*/  LDL.LU R243, [R1+0xf8] ;  /* 0x0000f80001f37983 */ /* 0x000ea20000300800 */
[----:B------:R-:W-:Y:S01]  /*d03c0*/  IMAD.WIDE R176, R2, 0x4, R6 ;  /* 0x0000000402b07825 */ /* 0x000fe200078e0206 */
[----:B------:R-:W-:Y:S02]  /*d03d0*/  IADD3 R3, R252, 0x1d, RZ ;  /* 0x0000001dfc037810 */ /* 0x000fe40007ffe0ff */
[----:B------:R-:W2:Y:S01]  /*d03e0*/  LDL.LU R246, [R1+0x21c] ;  /* 0x00021c0001f67983 */ /* 0x000ea20000300800 */
[C---:B------:R-:W-:Y:S02]  /*d03f0*/  IADD3 R182, R2.reuse, c[0x0][0x198], RZ ;  /* 0x0000660002b67a10 */ /* 0x040fe40007ffe0ff */
[----:B------:R-:W-:Y:S01]  /*d0400*/  ISETP.GE.AND P1, PT, R3, c[0x0][0x17c], PT ;  /* 0x00005f0003007a0c */ /* 0x000fe20003f26270 */
[----:B------:R-:W-:Y:S01]  /*d0410*/  IMAD.WIDE R2, R2, 0x4, R4 ;  /* 0x0000000402027825 */ /* 0x000fe200078e0204 */
[----:B---3--:R1:W-:Y:S04]  /*d0420*/  @P3 STG.E [R178.64], R247 ;  /* 0x000000f7b2003986 */ /* 0x0083e8000c101904 */
[----:B----4-:R3:W-:Y:S04]  /*d0430*/  @P2 STG.E [R176.64], R245 ;  /* 0x000000f5b0002986 */ /* 0x0107e8000c101904 */
[----:B-1----:R-:W4:Y:S04]  /*d0440*/  LDL.LU R247, [R1+0x1dc] ;  /* 0x0001dc0001f77983 */ /* 0x002f280000300800 */
[----:B---3--:R-:W3:Y:S04]  /*d0450*/  LDL.LU R245, [R1+0x17c] ;  /* 0x00017c0001f57983 */ /* 0x008ee80000300800 */
[----:B--2---:R1:W-:Y:S04]  /*d0460*/  @P0 STG.E [R2.64], R244 ;  /* 0x000000f402000986 */ /* 0x0043e8000c101904 */
[----:B-1----:R-:W2:Y:S01]  /*d0470*/  LDL.LU R244, [R1+0xfc] ;  /* 0x0000fc0001f47983 */ /* 0x002ea20000300800 */
[----:B------:R-:W-:-:S02]  /*d0480*/  ISETP.LT.AND P6, PT, R150, c[0x0][0x178], !P4 ;  /* 0x00005e0096007a0c */ /* 0x000fc400067c1270 */
[----:B------:R-:W-:Y:S01]  /*d0490*/  ISETP.LT.AND P5, PT, R151, c[0x0][0x178], !P4 ;  /* 0x00005e0097007a0c */ /* 0x000fe200067a1270 */
[C---:B------:R-:W-:Y:S01]  /*d04a0*/  IMAD.WIDE R180, R182.reuse, 0x4, R174 ;  /* 0x00000004b6b47825 */ /* 0x040fe200078e02ae */
[----:B------:R-:W2:Y:S03]  /*d04b0*/  LDL.LU R251, [R1+0x248] ;  /* 0x0002480001fb7983 */ /* 0x000ea60000300800 */
[----:B------:R-:W-:Y:S01]  /*d04c0*/  IMAD.WIDE R178, R182, 0x4, R172 ;  /* 0x00000004b6b27825 */ /* 0x000fe200078e02ac */
[----:B------:R-:W2:Y:S05]  /*d04d0*/  LDL.LU R249, [R1+0x1f8] ;  /* 0x0001f80001f97983 */ /* 0x000eaa0000300800 */
[----:B------:R1:W-:Y:S01]  /*d04e0*/  @P6 STG.E [R180.64], R248 ;  /* 0x000000f8b4006986 */ /* 0x0003e2000c101904 */
[----:B------:R-:W-:-:S02]  /*d04f0*/  ISETP.LT.AND P6, PT, R111, c[0x0][0x178], !P4 ;  /* 0x00005e006f007a0c */ /* 0x000fc400067c1270 */
[----:B------:R-:W-:Y:S01]  /*d0500*/  ISETP.LT.AND P4, PT, R186, c[0x0][0x178], !P4 ;  /* 0x00005e00ba007a0c */ /* 0x000fe20006781270 */
[----:B------:R1:W-:Y:S01]  /*d0510*/  @P5 STG.E [R178.64], R185 ;  /* 0x000000b9b2005986 */ /* 0x0003e2000c101904 */
[----:B------:R-:W-:Y:S02]  /*d0520*/  ISETP.LT.AND P5, PT, R150, c[0x0][0x178], !P1 ;  /* 0x00005e0096007a0c */ /* 0x000fe40004fa1270 */
[----:B------:R-:W-:Y:S01]  /*d0530*/  ISETP.LT.AND P3, PT, R151, c[0x0][0x178], !P1 ;  /* 0x00005e0097007a0c */ /* 0x000fe20004f61270 */
[C---:B------:R-:W-:Y:S01]  /*d0540*/  IMAD.WIDE R2, R182.reuse, 0x4, R6 ;  /* 0x00000004b6027825 */ /* 0x040fe200078e0206 */
[----:B------:R-:W-:Y:S02]  /*d0550*/  ISETP.LT.AND P0, PT, R111, c[0x0][0x178], !P1 ;  /* 0x00005e006f007a0c */ /* 0x000fe40004f01270 */
[C---:B-1----:R-:W-:Y:S01]  /*d0560*/  IADD3 R180, R182.reuse, c[0x0][0x198], RZ ;  /* 0x00006600b6b47a10 */ /* 0x042fe20007ffe0ff */
[----:B------:R-:W-:Y:S01]  /*d0570*/  IMAD.WIDE R176, R182, 0x4, R4 ;  /* 0x00000004b6b07825 */ /* 0x000fe200078e0204 */
[----:B------:R-:W2:Y:S03]  /*d0580*/  LDL.LU R248, [R1+0x1b8] ;  /* 0x0001b80001f87983 */ /* 0x000ea60000300800 */
[----:B------:R-:W-:Y:S01]  /*d0590*/  IMAD.WIDE R178, R180, 0x4, R174 ;  /* 0x00000004b4b27825 */ /* 0x000fe200078e02ae */
[----:B------:R-:W2:Y:S04]  /*d05a0*/  LDL.LU R185, [R1+0x118] ;  /* 0x0001180001b97983 */ /* 0x000ea80000300800 */
[----:B------:R1:W-:Y:S01]  /*d05b0*/  @P6 STG.E [R2.64], R187 ;  /* 0x000000bb02006986 */ /* 0x0003e2000c101904 */
[----:B------:R-:W-:-:S03]  /*d05c0*/  ISETP.LT.AND P1, PT, R186, c[0x0][0x178], !P1 ;  /* 0x00005e00ba007a0c */ /* 0x000fc60004f21270 */
[----:B------:R1:W-:Y:S04]  /*d05d0*/  @P4 STG.E [R176.64], R243 ;  /* 0x000000f3b0004986 */ /* 0x0003e8000c101904 */
[----:B------:R-:W-:Y:S01]  /*d05e0*/  @P5 STG.E [R178.64], R246 ;  /* 0x000000f6b2005986 */ /* 0x000fe2000c101904 */
[----:B-1----:R-:W-:-:S04]  /*d05f0*/  IMAD.WIDE R2, R180, 0x4, R172 ;  /* 0x00000004b4027825 */ /* 0x002fc800078e02ac */
[C---:B------:R-:W-:Y:S01]  /*d0600*/  IMAD.WIDE R176, R180.reuse, 0x4, R6 ;  /* 0x00000004b4b07825 */ /* 0x040fe200078e0206 */
[----:B----4-:R1:W-:Y:S04]  /*d0610*/  @P3 STG.E [R2.64], R247 ;  /* 0x000000f702003986 */ /* 0x0103e8000c101904 */
[----:B---3--:R3:W-:Y:S04]  /*d0620*/  @P0 STG.E [R176.64], R245 ;  /* 0x000000f5b0000986 */ /* 0x0087e8000c101904 */
[----:B-1----:R-:W4:Y:S01]  /*d0630*/  LDL.LU R247, [R1+0x24c] ;  /* 0x00024c0001f77983 */ /* 0x002f220000300800 */
[----:B------:R-:W-:-:S03]  /*d0640*/  IMAD.WIDE R2, R180, 0x4, R4 ;  /* 0x00000004b4027825 */ /* 0x000fc600078e0204 */
[----:B---3--:R-:W3:Y:S04]  /*d0650*/  LDL.LU R245, [R1+0x1fc] ;  /* 0x0001fc0001f57983 */ /* 0x008ee80000300800 */
[----:B------:R-:W3:Y:S04]  /*d0660*/  LDL.LU R246, [R1+0x1bc] ;  /* 0x0001bc0001f67983 */ /* 0x000ee80000300800 */
        /* <DEDUP_REMOVED lines=12> */
[----:B------:R-:W-:-:S03]  /*d0730*/  ISETP.LT.AND P0, PT, R111, c[0x0][0x178], !P6 ;  /* 0x00005e006f007a0c */ /* 0x000fc60007701270 */
[----:B------:R-:W-:-:S04]  /*d0740*/  IMAD.WIDE R176, R181, 0x4, R174 ;  /* 0x00000004b5b07825 */ /* 0x000fc800078e02ae */
[C---:B------:R-:W-:Y:S01]  /*d0750*/  IMAD.WIDE R178, R181.reuse, 0x4, R172 ;  /* 0x00000004b5b27825 */ /* 0x040fe200078e02ac */
[----:B------:R-:W-:Y:S01]  /*d0760*/  ISETP.LT.AND P6, PT, R186, c[0x0][0x178], !P6 ;  /* 0x00005e00ba007a0c */ /* 0x000fe200077c1270 */
[----:B------:R1:W-:Y:S04]  /*d0770*/  @P4 STG.E [R176.64], R251 ;  /* 0x000000fbb0004986 */ /* 0x0003e8000c101904 */
[----:B------:R1:W-:Y:S01]  /*d0780*/  @P5 STG.E [R178.64], R249 ;  /* 0x000000f9b2005986 */ /* 0x0003e2000c101904 */
[----:B------:R-:W-:Y:S01]  /*d0790*/  ISETP.LT.AND P5, PT, R150, c[0x0][0x178], !P3 ;  /* 0x00005e0096007a0c */ /* 0x000fe20005fa1270 */
[----:B------:R-:W-:Y:S01]  /*d07a0*/  IMAD.WIDE R2, R181, 0x4, R6 ;  /* 0x00000004b5027825 */ /* 0x000fe200078e0206 */
[----:B------:R-:W-:-:S03]  /*d07b0*/  ISETP.LT.AND P1, PT, R151, c[0x0][0x178], !P3 ;  /* 0x00005e0097007a0c */ /* 0x000fc60005f21270 */
[C---:B-1----:R-:W-:Y:S01]  /*d07c0*/  IMAD.WIDE R176, R181.reuse, 0x4, R4 ;  /* 0x00000004b5b07825 */ /* 0x042fe200078e0204 */
[----:B------:R-:W-:Y:S01]  /*d07d0*/  IADD3 R181, R181, c[0x0][0x198], RZ ;  /* 0x00006600b5b57a10 */ /* 0x000fe20007ffe0ff */
[----:B------:R1:W-:Y:S01]  /*d07e0*/  @P0 STG.E [R2.64], R248 ;  /* 0x000000f802000986 */ /* 0x0003e2000c101904 */
[----:B------:R-:W-:Y:S02]  /*d07f0*/  ISETP.LT.AND P4, PT, R111, c[0x0][0x178], !P3 ;  /* 0x00005e006f007a0c */ /* 0x000fe40005f81270 */
[----:B------:R-:W-:Y:S01]  /*d0800*/  IADD3 R178, R252, 0x23, RZ ;  /* 0x00000023fcb27810 */ /* 0x000fe20007ffe0ff */
[----:B------:R1:W-:Y:S01]  /*d0810*/  @P6 STG.E [R176.64], R185 ;  /* 0x000000b9b0006986 */ /* 0x0003e2000c101904 */
[----:B------:R-:W-:Y:S02]  /*d0820*/  ISETP.LT.AND P3, PT, R186, c[0x0][0x178], !P3 ;  /* 0x00005e00ba007a0c */ /* 0x000fe40005f61270 */
[----:B------:R-:W-:Y:S01]  /*d0830*/  ISETP.GE.AND P0, PT, R178, c[0x0][0x17c], PT ;  /* 0x00005f00b2007a0c */ /* 0x000fe20003f06270 */
[----:B-1----:R-:W-:-:S04]  /*d0840*/  IMAD.WIDE R2, R181, 0x4, R174 ;  /* 0x00000004b5027825 */ /* 0x002fc800078e02ae */
[----:B------:R-:W-:-:S04]  /*d0850*/  IMAD.WIDE R176, R181, 0x4, R172 ;  /* 0x00000004b5b07825 */ /* 0x000fc800078e02ac */
[C---:B------:R-:W-:Y:S01]  /*d0860*/  IMAD.WIDE R178, R181.reuse, 0x4, R6 ;  /* 0x00000004b5b27825 */ /* 0x040fe200078e0206 */
[----:B----4-:R1:W-:Y:S04]  /*d0870*/  @P5 STG.E [R2.64], R247 ;  /* 0x000000f702005986 */ /* 0x0103e8000c101904 */
[----:B---3--:R3:W-:Y:S04]  /*d0880*/  @P1 STG.E [R176.64], R245 ;  /* 0x000000f5b0001986 */ /* 0x0087e8000c101904 */
[----:B-1----:R-:W4:Y:S01]  /*d0890*/  LDL.LU R247, [R1+0x1a0] ;  /* 0x0001a00001f77983 */ /* 0x002f220000300800 */
[----:B------:R-:W-:-:S03]  /*d08a0*/  IMAD.WIDE R2, R181, 0x4, R4 ;  /* 0x00000004b5027825 */ /* 0x000fc600078e0204 */
[----:B---3--:R-:W3:Y:S04]  /*d08b0*/  LDL.LU R245, [R1+0x2b4] ;  /* 0x0002b40001f57983 */ /* 0x008ee80000300800 */
[----:B------:R1:W-:Y:S04]  /*d08c0*/  @P4 STG.E [R178.64], R246 ;  /* 0x000000f6b2004986 */ /* 0x0003e8000c101904 */
[----:B------:R-:W3:Y:S04]  /*d08d0*/  LDL.LU R248, [R1+0x274] ;  /* 0x0002740001f87983 */ /* 0x000ee80000300800 */
[----:B-1----:R-:W3:Y:S04]  /*d08e0*/  LDL.LU R246, [R1+0x224] ;  /* 0x0002240001f67983 */ /* 0x002ee80000300800 */
[----:B--2---:R1:W-:Y:S04]  /*d08f0*/  @P3 STG.E [R2.64], R244 ;  /* 0x000000f402003986 */ /* 0x0043e8000c101904 */
[----:B-1----:R-:W2:Y:S01]  /*d0900*/  LDL.LU R244, [R1+0x1a4] ;  /* 0x0001a40001f47983 */ /* 0x002ea20000300800 */
[----:B------:R-:W-:-:S02]  /*d0910*/  IADD3 R183, R252, 0x20, RZ ;  /* 0x00000020fcb77810 */ /* 0x000fc40007ffe0ff */
[----:B------:R-:W-:Y:S01]  /*d0920*/  IADD3 R180, R181, c[0x0][0x198], RZ ;  /* 0x00006600b5b47a10 */ /* 0x000fe20007ffe0ff */
[----:B------:R-:W2:Y:S01]  /*d0930*/  LDL.LU R249, [R1+0x310] ;  /* 0x0003100001f97983 */ /* 0x000ea20000300800 */
[----:B------:R-:W-:Y:S02]  /*d0940*/  ISETP.GE.AND P2, PT, R183, c[0x0][0x17c], PT ;  /* 0x00005f00b7007a0c */ /* 0x000fe40003f46270 */
[----:B------:R-:W-:Y:S01]  /*d0950*/  IADD3 R182, R252, 0x21, RZ ;  /* 0x00000021fcb67810 */ /* 0x000fe20007ffe0ff */
[----:B------:R-:W-:Y:S01]  /*d0960*/  IMAD.WIDE R176, R180, 0x4, R174 ;  /* 0x00000004b4b07825 */ /* 0x000fe200078e02ae */
[----:B------:R-:W-:Y:S01]  /*d0970*/  ISETP.LT.AND P6, PT, R150, c[0x0][0x178], !P2 ;  /* 0x00005e0096007a0c */ /* 0x000fe200057c1270 */
[----:B------:R-:W2:Y:S01]  /*d0980*/  LDL.LU R185, [R1+0x2a0] ;  /* 0x0002a00001b97983 */ /* 0x000ea20000300800 */
[----:B------:R-:W-:Y:S02]  /*d0990*/  ISETP.LT.AND P5, PT, R151, c[0x0][0x178], !P2 ;  /* 0x00005e0097007a0c */ /* 0x000fe400057a1270 */
[----:B------:R-:W-:Y:S01]  /*d09a0*/  ISETP.LT.AND P1, PT, R111, c[0x0][0x178], !P2 ;  /* 0x00005e006f007a0c */ /* 0x000fe20005721270 */
[----:B------:R-:W-:Y:S01]  /*d09b0*/  IMAD.WIDE R178, R180, 0x4, R172 ;  /* 0x00000004b4b27825 */ /* 0x000fe200078e02ac */
[----:B------:R-:W-:-:S02]  /*d09c0*/  ISETP.GE.AND P4, PT, R182, c[0x0][0x17c], PT ;  /* 0x00005f00b6007a0c */ /* 0x000fc40003f86270 */
[----:B------:R-:W-:Y:S01]  /*d09d0*/  ISETP.LT.AND P2, PT, R186, c[0x0][0x178], !P2 ;  /* 0x00005e00ba007a0c */ /* 0x000fe20005741270 */
[----:B------:R-:W-:Y:S01]  /*d09e0*/  IMAD.WIDE R2, R180, 0x4, R6 ;  /* 0x00000004b4027825 */ /* 0x000fe200078e0206 */
[----:B------:R-:W-:-:S03]  /*d09f0*/  ISETP.LT.AND P3, PT, R151, c[0x0][0x178], !P4 ;  /* 0x00005e0097007a0c */ /* 0x000fc60006761270 */
[----:B------:R1:W-:Y:S01]  /*d0a00*/  @P6 STG.E [R176.64], R250 ;  /* 0x000000fab0006986 */ /* 0x0003e2000c101904 */
[----:B------:R-:W-:-:S03]  /*d0a10*/  ISETP.LT.AND P6, PT, R150, c[0x0][0x178], !P4 ;  /* 0x00005e0096007a0c */ /* 0x000fc600067c1270 */
[----:B------:R1:W-:Y:S01]  /*d0a20*/  @P5 STG.E [R178.64], R187 ;  /* 0x000000bbb2005986 */ /* 0x0003e2000c101904 */
[----:B------:R-:W-:Y:S02]  /*d0a30*/  ISETP.LT.AND P5, PT, R111, c[0x0][0x178], !P4 ;  /* 0x00005e006f007a0c */ /* 0x000fe400067a1270 */
[C---:B------:R-:W-:Y:S01]  /*d0a40*/  IADD3 R181, R180.reuse, c[0x0][0x198], RZ ;  /* 0x00006600b4b57a10 */ /* 0x040fe20007ffe0ff */
[----:B------:R1:W-:Y:S02]  /*d0a50*/  @P1 STG.E [R2.64], R243 ;  /* 0x000000f302001986 */ /* 0x0003e4000c101904 */
[----:B-1----:R-:W-:Y:S01]  /*d0a60*/  IMAD.WIDE R176, R180, 0x4, R4 ;  /* 0x00000004b4b07825 */ /* 0x002fe200078e0204 */
[----:B------:R-:W-:Y:S01]  /*d0a70*/  IADD3 R178, R252, 0x22, RZ ;  /* 0x00000022fcb27810 */ /* 0x000fe20007ffe0ff */
[----:B------:R-:W2:Y:S01]  /*d0a80*/  LDL.LU R187, [R1+0x250] ;  /* 0x0002500001bb7983 */ /* 0x000ea20000300800 */
[----:B------:R-:W-:Y:S01]  /*d0a90*/  ISETP.LT.AND P4, PT, R186, c[0x0][0x178], !P4 ;  /* 0x00005e00ba007a0c */ /* 0x000fe20006781270 */
[C---:B------:R-:W-:Y:S01]  /*d0aa0*/  IMAD.WIDE R2, R181.reuse, 0x4, R174 ;  /* 0x00000004b5027825 */ /* 0x040fe200078e02ae */
[----:B------:R-:W-:Y:S01]  /*d0ab0*/  ISETP.GE.AND P1, PT, R178, c[0x0][0x17c], PT ;  /* 0x00005f00b2007a0c */ /* 0x000fe20003f26270 */
[----:B------:R-:W2:Y:S02]  /*d0ac0*/  LDL.LU R243, [R1+0x200] ;  /* 0x0002000001f37983 */ /* 0x000ea40000300800 */
[----:B------:R-:W-:-:S02]  /*d0ad0*/  IMAD.WIDE R178, R181, 0x4, R172 ;  /* 0x00000004b5b27825 */ /* 0x000fc400078e02ac */
[----:B----4-:R1:W-:Y:S04]  /*d0ae0*/  @P2 STG.E [R176.64], R247 ;  /* 0x000000f7b0002986 */ /* 0x0103e8000c101904 */
[----:B---3--:R3:W-:Y:S01]  /*d0af0*/  @P6 STG.E [R2.64], R245 ;  /* 0x000000f502006986 */ /* 0x0087e2000c101904 */
[----:B-1----:R-:W-:-:S03]  /*d0b00*/  IMAD.WIDE R176, R181, 0x4, R6 ;  /* 0x00000004b5b07825 */ /* 0x002fc600078e0206 */
[----:B------:R-:W4:Y:S04]  /*d0b10*/  LDL.LU R247, [R1+0x314] ;  /* 0x0003140001f77983 */ /* 0x000f280000300800 */
[----:B------:R-:W-:Y:S01]  /*d0b20*/  @P3 STG.E [R178.64], R248 ;  /* 0x000000f8b2003986 */ /* 0x000fe2000c101904 */
[----:B---3--:R-:W-:-:S03]  /*d0b30*/  IMAD.WIDE R2, R181, 0x4, R4 ;  /* 0x00000004b5027825 */ /* 0x008fc600078e0204 */
[----:B------:R-:W3:Y:S04]  /*d0b40*/  LDL.LU R245, [R1+0x2a4] ;  /* 0x0002a40001f57983 */ /* 0x000ee80000300800 */
[----:B------:R1:W-:Y:S04]  /*d0b50*/  @P5 STG.E [R176.64], R246 ;  /* 0x000000f6b0005986 */ /* 0x0003e8000c101904 */
[----:B-1----:R-:W3:Y:S04]  /*d0b60*/  LDL.LU R246, [R1+0x254] ;  /* 0x0002540001f67983 */ /* 0x002ee80000300800 */
[----:B--2---:R1:W-:Y:S04]  /*d0b70*/  @P4 STG.E [R2.64], R244 ;  /* 0x000000f402004986 */ /* 0x0043e8000c101904 */
[----:B-1----:R-:W2:Y:S01]  /*d0b80*/  LDL.LU R244, [R1+0x204] ;  /* 0x0002040001f47983 */ /* 0x002ea20000300800 */
[----:B------:R-:W-:-:S02]  /*d0b90*/  ISETP.LT.AND P2, PT, R150, c[0x0][0x178], !P1 ;  /* 0x00005e0096007a0c */ /* 0x000fc40004f41270 */
[----:B------:R-:W-:Y:S01]  /*d0ba0*/  ISETP.LT.AND P3, PT, R151, c[0x0][0x178], !P1 ;  /* 0x00005e0097007a0c */ /* 0x000fe20004f61270 */
[----:B------:R-:W2:Y:S01]  /*d0bb0*/  LDL.LU R251, [R1+0x330] ;  /* 0x0003300001fb7983 */ /* 0x000ea20000300800 */
[----:B------:R-:W-:Y:S02]  /*d0bc0*/  IADD3 R178, R181, c[0x0][0x198], RZ ;  /* 0x00006600b5b27a10 */ /* 0x000fe40007ffe0ff */
[----:B------:R-:W-:Y:S01]  /*d0bd0*/  ISETP.LT.AND P4, PT, R111, c[0x0][0x178], !P1 ;  /* 0x00005e006f007a0c */ /* 0x000fe20004f81270 */
[----:B------:R-:W2:Y:S01]  /*d0be0*/  LDL.LU R250, [R1+0x2e0] ;  /* 0x0002e00001fa7983 */ /* 0x000ea20000300800 */
[----:B------:R-:W-:Y:S01]  /*d0bf0*/  ISETP.LT.AND P1, PT, R186, c[0x0][0x178], !P1 ;  /* 0x00005e00ba007a0c */ /* 0x000fe20004f21270 */
[----:B------:R-:W-:Y:S01]  /*d0c00*/  IMAD.WIDE R2, R178, 0x4, R174 ;  /* 0x00000004b2027825 */ /* 0x000fe200078e02ae */
[----:B------:R-:W-:Y:S01]  /*d0c10*/  ISETP.LT.AND P6, PT, R150, c[0x0][0x178], !P0 ;  /* 0x00005e0096007a0c */ /* 0x000fe200047c1270 */
[----:B------:R-:W2:Y:S02]  /*d0c20*/  LDL.LU R248, [R1+0x280] ;  /* 0x0002800001f87983 */ /* 0x000ea40000300800 */
[----:B------:R-:W-:Y:S01]  /*d0c30*/  IMAD.WIDE R176, R178, 0x4, R172 ;  /* 0x00000004b2b07825 */ /* 0x000fe200078e02ac */
[----:B------:R-:W-:Y:S01]  /*d0c40*/  ISETP.LT.AND P5, PT, R151, c[0x0][0x178], !P0 ;  /* 0x00005e0097007a0c */ /* 0x000fe200047a1270 */
[----:B------:R1:W-:Y:S01]  /*d0c50*/  @P2 STG.E [R2.64], R249 ;  /* 0x000000f902002986 */ /* 0x0003e2000c101904 */
[----:B------:R-:W-:-:S03]  /*d0c60*/  IADD3 R179, R252, 0x24, RZ ;  /* 0x00000024fcb37810 */ /* 0x000fc60007ffe0ff */
[----:B------:R1:W-:Y:S01]  /*d0c70*/  @P3 STG.E [R176.64], R185 ;  /* 0x000000b9b0003986 */ /* 0x0003e2000c101904 */
[----:B------:R-:W-:Y:S02]  /*d0c80*/  ISETP.LT.AND P3, PT, R111, c[0x0][0x178], !P0 ;  /* 0x00005e006f007a0c */ /* 0x000fe40004761270 */
[C---:B------:R-:W-:Y:S01]  /*d0c90*/  IADD3 R182, R178.reuse, c[0x0][0x198], RZ ;  /* 0x00006600b2b67a10 */ /* 0x040fe20007ffe0ff */
[----:B-1----:R-:W-:-:S04]  /*d0ca0*/  IMAD.WIDE R2, R178, 0x4, R6 ;  /* 0x00000004b2027825 */ /* 0x002fc800078e0206 */
[----:B------:R-:W-:Y:S01]  /*d0cb0*/  IMAD.WIDE R176, R178, 0x4, R4 ;  /* 0x00000004b2b07825 */ /* 0x000fe200078e0204 */
[----:B------:R1:W-:Y:S01]  /*d0cc0*/  @P4 STG.E [R2.64], R187 ;  /* 0x000000bb02004986 */ /* 0x0003e2000c101904 */
[----:B------:R-:W-:Y:S02]  /*d0cd0*/  ISETP.GE.AND P2, PT, R179, c[0x0][0x17c], PT ;  /* 0x00005f00b3007a0c */ /* 0x000fe40003f46270 */
[----:B------:R-:W-:Y:S01]  /*d0ce0*/  IMAD.WIDE R178, R182, 0x4, R174 ;  /* 0x00000004b6b27825 */ /* 0x000fe200078e02ae */
[----:B------:R1:W-:Y:S01]  /*d0cf0*/  @P1 STG.E [R176.64], R243 ;  /* 0x000000f3b0001986 */ /* 0x0003e2000c101904 */
[----:B------:R-:W-:Y:S02]  /*d0d00*/  ISETP.LT.AND P1, PT, R186, c[0x0][0x178], !P0 ;  /* 0x00005e00ba007a0c */ /* 0x000fe40004721270 */
[----:B------:R-:W-:-:S04]  /*d0d10*/  IMAD.WIDE R180, R182, 0x4, R172 ;  /* 0x00000004b6b47825 */ /* 0x000fc800078e02ac */
[C---:B-1----:R-:W-:Y:S01]  /*d0d20*/  IMAD.WIDE R2, R182.reuse, 0x4, R6 ;  /* 0x00000004b6027825 */ /* 0x042fe200078e0206 */
[----:B------:R-:W2:Y:S04]  /*d0d30*/  LDL.LU R243, [R1+0x230] ;  /* 0x0002300001f37983 */ /* 0x000ea80000300800 */
[----:B----4-:R1:W-:Y:S04]  /*d0d40*/  @P6 STG.E [R178.64], R247 ;  /* 0x000000f7b2006986 */ /* 0x0103e8000c101904 */
[----:B---3--:R3:W-:Y:S04]  /*d0d50*/  @P5 STG.E [R180.64], R245 ;  /* 0x000000f5b4005986 */ /* 0x0087e8000c101904 */
[----:B-1----:R-:W4:Y:S04]  /*d0d60*/  LDL.LU R247, [R1+0x334] ;  /* 0x0003340001f77983 */ /* 0x002f280000300800 */
[----:B---3--:R-:W3:Y:S04]  /*d0d70*/  LDL.LU R245, [R1+0x2e4] ;  /* 0x0002e40001f57983 */ /* 0x008ee80000300800 */
[----:B------:R1:W-:Y:S02]  /*d0d80*/  @P3 STG.E [R2.64], R246 ;  /* 0x000000f602003986 */ /* 0x0003e4000c101904 */
[----:B-1----:R-:W-:-:S02]  /*d0d90*/  IMAD.WIDE R2, R182, 0x4, R4 ;  /* 0x00000004b6027825 */ /* 0x002fc400078e0204 */
[----:B------:R-:W3:Y:S04]  /*d0da0*/  LDL.LU R246, [R1+0x284] ;  /* 0x0002840001f67983 */ /* 0x000ee80000300800 */
[----:B--2---:R1:W-:Y:S04]  /*d0db0*/  @P1 STG.E [R2.64], R244 ;  /* 0x000000f402001986 */ /* 0x0043e8000c101904 */
[----:B-1----:R-:W2:Y:S01]  /*d0dc0*/  LDL.LU R244, [R1+0x234] ;  /* 0x0002340001f47983 */ /* 0x002ea20000300800 */
[----:B------:R-:W-:Y:S02]  /*d0dd0*/  ISETP.LT.AND P6, PT, R150, c[0x0][0x178], !P2 ;  /* 0x00005e0096007a0c */ /* 0x000fe400057c1270 */
[----:B------:R-:W-:Y:S01]  /*d0de0*/  ISETP.LT.AND P5, PT, R151, c[0x0][0x178], !P2 ;  /* 0x00005e0097007a0c */ /* 0x000fe200057a1270 */
[----:B------:R-:W2:Y:S01]  /*d0df0*/  LDL.LU R249, [R1+0x380] ;  /* 0x0003800001f97983 */ /* 0x000ea20000300800 */
[----:B------:R-:W-:-:S02]  /*d0e00*/  ISETP.LT.AND P4, PT, R111, c[0x0][0x178], !P2 ;  /* 0x00005e006f007a0c */ /* 0x000fc40005781270 */
[----:B------:R-:W-:Y:S01]  /*d0e10*/  IADD3 R176, R252, 0x26, RZ ;  /* 0x00000026fcb07810 */ /* 0x000fe20007ffe0ff */
[----:B------:R-:W2:Y:S01]  /*d0e20*/  LDL.LU R185, [R1+0x320] ;  /* 0x0003200001b97983 */ /* 0x000ea20000300800 */
[----:B------:R-:W-:Y:S02]  /*d0e30*/  IADD3 R183, R182, c[0x0][0x198], RZ ;  /* 0x00006600b6b77a10 */ /* 0x000fe40007ffe0ff */
[----:B------:R-:W-:Y:S01]  /*d0e40*/  IADD3 R178, R252, 0x25, RZ ;  /* 0x00000025fcb27810 */ /* 0x000fe20007ffe0ff */
[----:B------:R-:W2:Y:S01]  /*d0e50*/  LDL.LU R187, [R1+0x2c0] ;  /* 0x0002c00001bb7983 */ /* 0x000ea20000300800 */
[----:B------:R-:W-:Y:S01]  /*d0e60*/  ISETP.GE.AND P0, PT, R176, c[0x0][0x17c], PT ;  /* 0x00005f00b0007a0c */ /* 0x000fe20003f06270 */
[----:B------:R-:W-:Y:S01]  /*d0e70*/  IMAD.WIDE R176, R183, 0x4, R174 ;  /* 0x00000004b7b07825 */ /* 0x000fe200078e02ae */
[----:B------:R-:W-:-:S03]  /*d0e80*/  ISETP.GE.AND P3, PT, R178, c[0x0][0x17c], PT ;  /* 0x00005f00b2007a0c */ /* 0x000fc60003f66270 */
[C---:B------:R-:W-:Y:S01]  /*d0e90*/  IMAD.WIDE R178, R183.reuse, 0x4, R172 ;  /* 0x00000004b7b27825 */ /* 0x040fe200078e02ac */
[----:B------:R-:W-:Y:S03]  /*d0ea0*/  @P6 STG.E [R176.64], R251 ;  /* 0x000000fbb0006986 */ /* 0x000fe6000c101904 */
[----:B------:R-:W-:Y:S01]  /*d0eb0*/  IMAD.WIDE R180, R183, 0x4, R6 ;  /* 0x00000004b7b47825 */ /* 0x000fe200078e0206 */
[----:B------:R1:W-:Y:S01]  /*d0ec0*/  @P5 STG.E [R178.64], R250 ;  /* 0x000000fab2005986 */ /* 0x0003e2000c101904 */
[----:B------:R-:W-:-:S03]  /*d0ed0*/  ISETP.LT.AND P2, PT, R186, c[0x0][0x178], !P2 ;  /* 0x00005e00ba007a0c */ /* 0x000fc60005741270 */
[----:B------:R1:W-:Y:S01]  /*d0ee0*/  @P4 STG.E [R180.64], R248 ;  /* 0x000000f8b4004986 */ /* 0x0003e2000c101904 */
[----:B------:R-:W-:Y:S02]  /*d0ef0*/  ISETP.LT.AND P4, PT, R150, c[0x0][0x178], !P3 ;  /* 0x00005e0096007a0c */ /* 0x000fe40005f81270 */
[----:B------:R-:W-:Y:S02]  /*d0f00*/  ISETP.LT.AND P6, PT, R151, c[0x0][0x178], !P3 ;  /* 0x00005e0097007a0c */ /* 0x000fe40005fc1270 */
[----:B------:R-:W-:Y:S02]  /*d0f10*/  ISETP.LT.AND P1, PT, R186, c[0x0][0x178], !P3 ;  /* 0x00005e00ba007a0c */ /* 0x000fe40005f21270 */
[----:B------:R-:W-:Y:S01]  /*d0f20*/  ISETP.LT.AND P3, PT, R111, c[0x0][0x178], !P3 ;  /* 0x00005e006f007a0c */ /* 0x000fe20005f61270 */
[C---:B-1----:R-:W-:Y:S01]  /*d0f30*/  IMAD.WIDE R178, R183.reuse, 0x4, R4 ;  /* 0x00000004b7b27825 */ /* 0x042fe200078e0204 */
[----:B------:R-:W-:-:S04]  /*d0f40*/  IADD3 R181, R183, c[0x0][0x198], RZ ;  /* 0x00006600b7b57a10 */ /* 0x000fc80007ffe0ff */
[----:B------:R1:W-:Y:S01]  /*d0f50*/  @P2 STG.E [R178.64], R243 ;  /* 0x000000f3b2002986 */ /* 0x0003e2000c101904 */
[----:B------:R-:W-:-:S04]  /*d0f60*/  IMAD.WIDE R2, R181, 0x4, R174 ;  /* 0x00000004b5027825 */ /* 0x000fc800078e02ae */
[C---:B------:R-:W-:Y:S01]  /*d0f70*/  IMAD.WIDE R176, R181.reuse, 0x4, R172 ;  /* 0x00000004b5b07825 */ /* 0x040fe200078e02ac */
[----:B-1----:R-:W2:Y:S04]  /*d0f80*/  LDL.LU R243, [R1+0x260] ;  /* 0x0002600001f37983 */ /* 0x002ea80000300800 */
[----:B----4-:R1:W-:Y:S04]  /*d0f90*/  @P4 STG.E [R2.64], R247 ;  /* 0x000000f702004986 */ /* 0x0103e8000c101904 */
[----:B---3--:R3:W-:Y:S04]  /*d0fa0*/  @P6 STG.E [R176.64], R245 ;  /* 0x000000f5b0006986 */ /* 0x0087e8000c101904 */
[----:B-1----:R-:W4:Y:S01]  /*d0fb0*/  LDL.LU R247, [R1+0x384] ;  /* 0x0003840001f77983 */ /* 0x002f220000300800 */
[----:B------:R-:W-:-:S04]  /*d0fc0*/  IMAD.WIDE R2, R181, 0x4, R6 ;  /* 0x00000004b5027825 */ /* 0x000fc800078e0206 */
[----:B---3--:R-:W-:Y:S01]  /*d0fd0*/  IMAD.WIDE R176, R181, 0x4, R4 ;  /* 0x00000004b5b07825 */ /* 0x008fe200078e0204 */
[----:B------:R-:W3:Y:S04]  /*d0fe0*/  LDL.LU R245, [R1+0x324] ;  /* 0x0003240001f57983 */ /* 0x000ee80000300800 */
[----:B------:R-:W-:Y:S04]  /*d0ff0*/  @P3 STG.E [R2.64], R246 ;  /* 0x000000f602003986 */ /* 0x000fe8000c101904 */
[----:B--2---:R1:W-:Y:S04]  /*d1000*/  @P1 STG.E [R176.64], R244 ;  /* 0x000000f4b0001986 */ /* 0x0043e8000c101904 */
[----:B-1----:R-:W2:Y:S01]  /*d1010*/  LDL.LU R244, [R1+0x2c4] ;  /* 0x0002c40001f47983 */ /* 0x002ea20000300800 */
[----:B------:R-:W-:-:S02]  /*d1020*/  IADD3 R180, R252, 0x27, RZ ;  /* 0x00000027fcb47810 */ /* 0x000fc40007ffe0ff */
[----:B------:R-:W-:Y:S01]  /*d1030*/  ISETP.LT.AND P5, PT, R150, c[0x0][0x178], !P0 ;  /* 0x00005e0096007a0c */ /* 0x000fe200047a1270 */
[----:B------:R-:W2:Y:S01]  /*d1040*/  LDL.LU R246, [R1+0x264] ;  /* 0x0002640001f67983 */ /* 0x000ea20000300800 */
[----:B------:R-:W-:Y:S02]  /*d1050*/  ISETP.LT.AND P6, PT, R151, c[0x0][0x178], !P0 ;  /* 0x00005e0097007a0c */ /* 0x000fe400047c1270 */
[----:B------:R-:W-:Y:S01]  /*d1060*/  ISETP.GE.AND P2, PT, R180, c[0x0][0x17c], PT ;  /* 0x00005f00b4007a0c */ /* 0x000fe20003f46270 */
[----:B------:R-:W2:Y:S01]  /*d1070*/  LDL.LU R183, [R1+0x3b0] ;  /* 0x0003b00001b77983 */ /* 0x000ea20000300800 */
[----:B------:R-:W-:Y:S02]  /*d1080*/  ISETP.LT.AND P4, PT, R111, c[0x0][0x178], !P0 ;  /* 0x00005e006f007a0c */ /* 0x000fe40004781270 */
[----:B------:R-:W-:Y:S01]  /*d1090*/  IADD3 R180, R181, c[0x0][0x198], RZ ;  /* 0x00006600b5b47a10 */ /* 0x000fe20007ffe0ff */
[----:B------:R-:W2:Y:S01]  /*d10a0*/  LDL.LU R184, [R1+0x350] ;  /* 0x0003500001b87983 */ /* 0x000ea20000300800 */
[----:B------:R-:W-:-:S03]  /*d10b0*/  ISETP.LT.AND P1, PT, R186, c[0x0][0x178], !P0 ;  /* 0x00005e00ba007a0c */ /* 0x000fc60004721270 */
[----:B------:R-:W-:Y:S01]  /*d10c0*/  IMAD.WIDE R178, R180, 0x4, R174 ;  /* 0x00000004b4b27825 */ /* 0x000fe200078e02ae */
[----:B------:R-:W-:Y:S01]  /*d10d0*/  ISETP.LT.AND P3, PT, R150, c[0x0][0x178], !P2 ;  /* 0x00005e0096007a0c */ /* 0x000fe20005761270 */
[----:B------:R-:W2:Y:S02]  /*d10e0*/  LDL.LU R248, [R1+0x2f0] ;  /* 0x0002f00001f87983 */ /* 0x000ea40000300800 */
[----:B------:R-:W-:-:S04]  /*d10f0*/  IMAD.WIDE R176, R180, 0x4, R172 ;  /* 0x00000004b4b07825 */ /* 0x000fc800078e02ac */
[C---:B------:R-:W-:Y:S01]  /*d1100*/  IMAD.WIDE R2, R180.reuse, 0x4, R6 ;  /* 0x00000004b4027825 */ /* 0x040fe200078e0206 */
[----:B------:R1:W-:Y:S01]  /*d1110*/  @P5 STG.E [R178.64], R249 ;  /* 0x000000f9b2005986 */ /* 0x0003e2000c101904 */
[----:B------:R-:W-:-:S03]  /*d1120*/  IADD3 R181, R180, c[0x0][0x198], RZ ;  /* 0x00006600b4b57a10 */ /* 0x000fc60007ffe0ff */
[----:B------:R1:W-:Y:S01]  /*d1130*/  @P6 STG.E [R176.64], R185 ;  /* 0x000000b9b0006986 */ /* 0x0003e2000c101904 */
[----:B------:R-:W-:-:S03]  /*d1140*/  ISETP.LT.AND P5, PT, R151, c[0x0][0x178], !P2 ;  /* 0x00005e0097007a0c */ /* 0x000fc600057a1270 */
[----:B------:R1:W-:Y:S01]  /*d1150*/  @P4 STG.E [R2.64], R187 ;  /* 0x000000bb02004986 */ /* 0x0003e2000c101904 */
[----:B------:R-:W-:Y:S02]  /*d1160*/  ISETP.LT.AND P6, PT, R111, c[0x0][0x178], !P2 ;  /* 0x00005e006f007a0c */ /* 0x000fe400057c1270 */
[----:B-1----:R-:W-:Y:S01]  /*d1170*/  IADD3 R178, R252, 0x2a, RZ ;  /* 0x0000002afcb27810 */ /* 0x002fe20007ffe0ff */
[----:B------:R-:W-:Y:S01]  /*d1180*/  IMAD.WIDE R176, R181, 0x4, R174 ;  /* 0x00000004b5b07825 */ /* 0x000fe200078e02ae */
[----:B------:R-:W2:Y:S03]  /*d1190*/  LDL.LU R187, [R1+0x290] ;  /* 0x0002900001bb7983 */ /* 0x000ea60000300800 */
[----:B------:R-:W-:Y:S01]  /*d11a0*/  IMAD.WIDE R2, R180, 0x4, R4 ;  /* 0x00000004b4027825 */ /* 0x000fe200078e0204 */
[----:B------:R-:W-:-:S04]  /*d11b0*/  ISETP.GE.AND P0, PT, R178, c[0x0][0x17c], PT ;  /* 0x00005f00b2007a0c */ /* 0x000fc80003f06270 */
[----:B------:R1:W-:Y:S01]  /*d11c0*/  @P1 STG.E [R2.64], R243 ;  /* 0x000000f302001986 */ /* 0x0003e2000c101904 */
[----:B------:R-:W-:-:S04]  /*d11d0*/  IMAD.WIDE R178, R181, 0x4, R172 ;  /* 0x00000004b5b27825 */ /* 0x000fc800078e02ac */
[----:B-1----:R-:W-:Y:S01]  /*d11e0*/  IMAD.WIDE R2, R181, 0x4, R6 ;  /* 0x00000004b5027825 */ /* 0x002fe200078e0206 */
[----:B----4-:R1:W-:Y:S04]  /*d11f0*/  @P3 STG.E [R176.64], R247 ;  /* 0x000000f7b0003986 */ /* 0x0103e8000c101904 */
[----:B-1----:R-:W4:Y:S04]  /*d1200*/  LDL.LU R247, [R1+0x3b4] ;  /* 0x0003b40001f77983 */ /* 0x002f280000300800 */
[----:B---3--:R1:W-:Y:S04]  /*d1210*/  @P5 STG.E [R178.64], R245 ;  /* 0x000000f5b2005986 */ /* 0x0083e8000c101904 */
[----:B------:R-:W3:Y:S04]  /*d1220*/  LDL.LU R243, [R1+0x354] ;  /* 0x0003540001f37983 */ /* 0x000ee80000300800 */
[----:B-1----:R-:W3:Y:S04]  /*d1230*/  LDL.LU R245, [R1+0x2f4] ;  /* 0x0002f40001f57983 */ /* 0x002ee80000300800 */
[----:B--2---:R1:W-:Y:S04]  /*d1240*/  @P6 STG.E [R2.64], R244 ;  /* 0x000000f402006986 */ /* 0x0043e8000c101904 */
[----:B-1----:R-:W2:Y:S01]  /*d1250*/  LDL.LU R244, [R1+0x294] ;  /* 0x0002940001f47983 */ /* 0x002ea20000300800 */
[----:B------:R-:W-:-:S02]  /*d1260*/  IADD3 R182, R252, 0x28, RZ ;  /* 0x00000028fcb67810 */ /* 0x000fc40007ffe0ff */
[----:B------:R-:W-:Y:S01]  /*d1270*/  ISETP.LT.AND P2, PT, R186, c[0x0][0x178], !P2 ;  /* 0x00005e00ba007a0c */ /* 0x000fe20005741270 */
[----:B------:R-:W2:Y:S01]  /*d1280*/  LDL.LU R251, [R1+0x3e0] ;  /* 0x0003e00001fb7983 */ /* 0x000ea20000300800 */
[----:B------:R-:W-:Y:S02]  /*d1290*/  ISETP.GE.AND P4, PT, R182, c[0x0][0x17c], PT ;  /* 0x00005f00b6007a0c */ /* 0x000fe40003f86270 */
[----:B------:R-:W-:Y:S01]  /*d12a0*/  IADD3 R176, R252, 0x29, RZ ;  /* 0x00000029fcb07810 */ /* 0x000fe20007ffe0ff */
[----:B------:R-:W2:Y:S01]  /*d12b0*/  LDL.LU R250, [R1+0x390] ;  /* 0x0003900001fa7983 */ /* 0x000ea20000300800 */
[----:B------:R-:W-:Y:S02]  /*d12c0*/  ISETP.LT.AND P5, PT, R150, c[0x0][0x178], !P4 ;  /* 0x00005e0096007a0c */ /* 0x000fe400067a1270 */
[----:B------:R-:W-:Y:S01]  /*d12d0*/  ISETP.LT.AND P3, PT, R151, c[0x0][0x178], !P4 ;  /* 0x00005e0097007a0c */ /* 0x000fe20006761270 */
[----:B------:R-:W2:Y:S01]  /*d12e0*/  LDL.LU R249, [R1+0x340] ;  /* 0x0003400001f97983 */ /* 0x000ea20000300800 */
[----:B------:R-:W-:-:S02]  /*d12f0*/  ISETP.LT.AND P1, PT, R111, c[0x0][0x178], !P4 ;  /* 0x00005e006f007a0c */ /* 0x000fc40006721270 */
[C---:B------:R-:W-:Y:S01]  /*d1300*/  IADD3 R182, R181.reuse, c[0x0][0x198], RZ ;  /* 0x00006600b5b67a10 */ /* 0x040fe20007ffe0ff */
[----:B------:R-:W2:Y:S01]  /*d1310*/  LDL.LU R185, [R1+0x2d0] ;  /* 0x0002d00001b97983 */ /* 0x000ea20000300800 */
[----:B------:R-:W-:Y:S01]  /*d1320*/  ISETP.LT.AND P4, PT, R186, c[0x0][0x178], !P4 ;  /* 0x00005e00ba007a0c */ /* 0x000fe20006781270 */
[----:B------:R-:W-:Y:S01]  /*d1330*/  IMAD.WIDE R180, R181, 0x4, R4 ;  /* 0x00000004b5b47825 */ /* 0x000fe200078e0204 */
[----:B------:R-:W-:-:S03]  /*d1340*/  ISETP.GE.AND P6, PT, R176, c[0x0][0x17c], PT ;  /* 0x00005f00b0007a0c */ /* 0x000fc60003fc6270 */
[C---:B------:R-:W-:Y:S01]  /*d1350*/  IMAD.WIDE R2, R182.reuse, 0x4, R174 ;  /* 0x00000004b6027825 */ /* 0x040fe200078e02ae */
[----:B------:R1:W-:Y:S03]  /*d1360*/  @P2 STG.E [R180.64], R246 ;  /* 0x000000f6b4002986 */ /* 0x0003e6000c101904 */
[----:B------:R-:W-:Y:S01]  /*d1370*/  IMAD.WIDE R176, R182, 0x4, R172 ;  /* 0x00000004b6b07825 */ /* 0x000fe200078e02ac */
[----:B------:R-:W-:-:S03]  /*d1380*/  ISETP.LT.AND P2, PT, R150, c[0x0][0x178], !P6 ;  /* 0x00005e0096007a0c */ /* 0x000fc60007741270 */
[C---:B------:R-:W-:Y:S01]  /*d1390*/  IMAD.WIDE R178, R182.reuse, 0x4, R6 ;  /* 0x00000004b6b27825 */ /* 0x040fe200078e0206 */
[----:B------:R1:W-:Y:S03]  /*d13a0*/  @P5 STG.E [R2.64], R183 ;  /* 0x000000b702005986 */ /* 0x0003e6000c101904 */
[C---:B-1----:R-:W-:Y:S01]  /*d13b0*/  IMAD.WIDE R180, R182.reuse, 0x4, R4 ;  /* 0x00000004b6b47825 */ /* 0x042fe200078e0204 */
[----:B------:R-:W-:Y:S01]  /*d13c0*/  @P3 STG.E [R176.64], R184 ;  /* 0x000000b8b0003986 */ /* 0x000fe2000c101904 */
[----:B------:R-:W-:-:S03]  /*d13d0*/  IADD3 R182, R182, c[0x0][0x198], RZ ;  /* 0x00006600b6b67a10 */ /* 0x000fc60007ffe0ff */
[----:B------:R1:W-:Y:S01]  /*d13e0*/  @P1 STG.E [R178.64], R248 ;  /* 0x000000f8b2001986 */ /* 0x0003e2000c101904 */
[----:B------:R-:W-:-:S03]  /*d13f0*/  ISETP.LT.AND P3, PT, R111, c[0x0][0x178], !P6 ;  /* 0x00005e006f007a0c */ /* 0x000fc60007761270 */
[----:B------:R-:W-:Y:S01]  /*d1400*/  @P4 STG.E [R180.64], R187 ;  /* 0x000000bbb4004986 */ /* 0x000fe2000c101904 */
[----:B------:R-:W-:Y:S02]  /*d1410*/  ISETP.LT.AND P4, PT, R151, c[0x0][0x178], !P6 ;  /* 0x00005e0097007a0c */ /* 0x000fe40007781270 */
[----:B------:R-:W-:Y:S01]  /*d1420*/  ISETP.LT.AND P6, PT, R186, c[0x0][0x178], !P6 ;  /* 0x00005e00ba007a0c */ /* 0x000fe200077c1270 */
[----:B------:R-:W2:Y:S01]  /*d1430*/  LDL.LU R246, [R1+0x3e4] ;  /* 0x0003e40001f67983 */ /* 0x000ea20000300800 */
[----:B------:R-:W-:Y:S01]  /*d1440*/  IADD3 R2, R252, 0x2b, RZ ;  /* 0x0000002bfc027810 */ /* 0x000fe20007ffe0ff */
[----:B-1----:R-:W-:-:S03]  /*d1450*/  IMAD.WIDE R178, R182, 0x4, R174 ;  /* 0x00000004b6b27825 */ /* 0x002fc600078e02ae */
[----:B------:R-:W-:Y:S01]  /*d1460*/  ISETP.GE.AND P1, PT, R2, c[0x0][0x17c], PT ;  /* 0x00005f0002007a0c */ /* 0x000fe20003f26270 */
[----:B------:R-:W-:-:S04]  /*d1470*/  IMAD.WIDE R2, R182, 0x4, R172 ;  /* 0x00000004b6027825 */ /* 0x000fc800078e02ac */
[C---:B------:R-:W-:Y:S01]  /*d1480*/  IMAD.WIDE R176, R182.reuse, 0x4, R6 ;  /* 0x00000004b6b07825 */ /* 0x040fe200078e0206 */
[----:B----4-:R1:W-:Y:S04]  /*d1490*/  @P2 STG.E [R178.64], R247 ;  /* 0x000000f7b2002986 */ /* 0x0103e8000c101904 */
[----:B---3--:R-:W-:Y:S04]  /*d14a0*/  @P4 STG.E [R2.64], R243 ;  /* 0x000000f302004986 */ /* 0x008fe8000c101904 */
[----:B-1----:R-:W3:Y:S01]  /*d14b0*/  LDL.LU R247, [R1+0x394] ;  /* 0x0003940001f77983 */ /* 0x002ee20000300800 */
[----:B------:R-:W-:-:S03]  /*d14c0*/  IMAD.WIDE R178, R182, 0x4, R4 ;  /* 0x00000004b6b27825 */ /* 0x000fc600078e0204 */
[----:B------:R1:W-:Y:S04]  /*d14d0*/  @P3 STG.E [R176.64], R245 ;  /* 0x000000f5b0003986 */ /* 0x0003e8000c101904 */
[----:B-1----:R-:W4:Y:S04]  /*d14e0*/  LDL.LU R245, [R1+0x344] ;  /* 0x0003440001f57983 */ /* 0x002f280000300800 */
[----:B--2---:R1:W-:Y:S04]  /*d14f0*/  @P6 STG.E [R178.64], R244 ;  /* 0x000000f4b2006986 */ /* 0x0043e8000c101904 */
[----:B-1----:R-:W2:Y:S01]  /*d1500*/  LDL.LU R244, [R1+0x2d4] ;  /* 0x0002d40001f47983 */ /* 0x002ea20000300800 */
[----:B------:R-:W-:-:S02]  /*d1510*/  ISETP.LT.AND P5, PT, R150, c[0x0][0x178], !P0 ;  /* 0x00005e0096007a0c */ /* 0x000fc400047a1270 */
[----:B------:R-:W-:Y:S01]  /*d1520*/  IADD3 R180, R182, c[0x0][0x198], RZ ;  /* 0x00006600b6b47a10 */ /* 0x000fe20007ffe0ff */
[----:B------:R-:W2:Y:S04]  /*d1530*/  LDL.LU R248, [R1+0x410] ;  /* 0x0004100001f87983 */ /* 0x000ea80000300800 */
[----:B------:R-:W-:Y:S01]  /*d1540*/  IMAD.WIDE R2, R180, 0x4, R174 ;  /* 0x00000004b4027825 */ /* 0x000fe200078e02ae */
[----:B------:R-:W-:Y:S01]  /*d1550*/  ISETP.LT.AND P3, PT, R151, c[0x0][0x178], !P0 ;  /* 0x00005e0097007a0c */ /* 0x000fe20004761270 */
[----:B------:R-:W2:Y:S01]  /*d1560*/  LDL.LU R187, [R1+0x3d0] ;  /* 0x0003d00001bb7983 */ /* 0x000ea20000300800 */
[----:B------:R-:W-:-:S03]  /*d1570*/  ISETP.LT.AND P4, PT, R111, c[0x0][0x178], !P0 ;  /* 0x00005e006f007a0c */ /* 0x000fc60004781270 */
[----:B------:R1:W-:Y:S01]  /*d1580*/  @P5 STG.E [R2.64], R251 ;  /* 0x000000fb02005986 */ /* 0x0003e2000c101904 */
[----:B------:R-:W-:Y:S02]  /*d1590*/  ISETP.LT.AND P5, PT, R186, c[0x0][0x178], !P0 ;  /* 0x00005e00ba007a0c */ /* 0x000fe400047a1270 */
[----:B------:R-:W-:Y:S01]  /*d15a0*/  IADD3 R178, R252, 0x2c, RZ ;  /* 0x0000002cfcb27810 */ /* 0x000fe20007ffe0ff */
[----:B------:R-:W-:Y:S01]  /*d15b0*/  IMAD.WIDE R176, R180, 0x4, R172 ;  /* 0x00000004b4b07825 */ /* 0x000fe200078e02ac */
[----:B------:R-:W-:Y:S01]  /*d15c0*/  ISETP.LT.AND P6, PT, R150, c[0x0][0x178], !P1 ;  /* 0x00005e0096007a0c */ /* 0x000fe20004fc1270 */
[----:B------:R-:W2:Y:S01]  /*d15d0*/  LDL.LU R243, [R1+0x370] ;  /* 0x0003700001f37983 */ /* 0x000ea20000300800 */
[----:B------:R-:W-:Y:S01]  /*d15e0*/  ISETP.GE.AND P2, PT, R178, c[0x0][0x17c], PT ;  /* 0x00005f00b2007a0c */ /* 0x000fe20003f46270 */
[----:B------:R-:W-:Y:S01]  /*d15f0*/  IMAD.WIDE R178, R180, 0x4, R4 ;  /* 0x00000004b4b27825 */ /* 0x000fe200078e0204 */
[----:B------:R-:W-:-:S03]  /*d1600*/  ISETP.LT.AND P0, PT, R151, c[0x0][0x178], !P1 ;  /* 0x00005e0097007a0c */ /* 0x000fc60004f01270 */
[C---:B-1----:R-:W-:Y:S01]  /*d1610*/  IMAD.WIDE R2, R180.reuse, 0x4, R6 ;  /* 0x00000004b4027825 */ /* 0x042fe200078e0206 */
[----:B------:R-:W-:Y:S01]  /*d1620*/  IADD3 R181, R180, c[0x0][0x198], RZ ;  /* 0x00006600b4b57a10 */ /* 0x000fe20007ffe0ff */
[----:B------:R1:W-:Y:S04]  /*d1630*/  @P3 STG.E [R176.64], R250 ;  /* 0x000000fab0003986 */ /* 0x0003e8000c101904 */
[----:B------:R1:W-:Y:S04]  /*d1640*/  @P4 STG.E [R2.64], R249 ;  /* 0x000000f902004986 */ /* 0x0003e8000c101904 */
[----:B------:R-:W-:Y:S01]  /*d1650*/  @P5 STG.E [R178.64], R185 ;  /* 0x000000b9b2005986 */ /* 0x000fe2000c101904 */
[----:B------:R-:W-:-:S02]  /*d1660*/  ISETP.LT.AND P5, PT, R111, c[0x0][0x178], !P1 ;  /* 0x00005e006f007a0c */ /* 0x000fc40004fa1270 */
[----:B------:R-:W-:Y:S01]  /*d1670*/  ISETP.LT.AND P1, PT, R186, c[0x0][0x178], !P1 ;  /* 0x00005e00ba007a0c */ /* 0x000fe20004f21270 */
[----:B-1----:R-:W-:-:S04]  /*d1680*/  IMAD.WIDE R176, R181, 0x4, R174 ;  /* 0x00000004b5b07825 */ /* 0x002fc800078e02ae */
[C---:B------:R-:W-:Y:S01]  /*d1690*/  IMAD.WIDE R2, R181.reuse, 0x4, R172 ;  /* 0x00000004b5027825 */ /* 0x040fe200078e02ac */
[----:B------:R1:W-:Y:S04]  /*d16a0*/  @P6 STG.E [R176.64], R246 ;  /* 0x000000f6b0006986 */ /* 0x0003e8000c101904 */
[----:B-1----:R-:W2:Y:S01]  /*d16b0*/  LDL.LU R246, [R1+0x300] ;  /* 0x0003000001f67983 */ /* 0x002ea20000300800 */
[----:B------:R-:W-:-:S03]  /*d16c0*/  IMAD.WIDE R176, R181, 0x4, R4 ;  /* 0x00000004b5b07825 */ /* 0x000fc600078e0204 */
[----:B---3--:R1:W-:Y:S04]  /*d16d0*/  @P0 STG.E [R2.64], R247 ;  /* 0x000000f702000986 */ /* 0x0083e8000c101904 */
[----:B-1----:R-:W3:Y:S01]  /*d16e0*/  LDL.LU R247, [R1+0x414] ;  /* 0x0004140001f77983 */ /* 0x002ee20000300800 */
[----:B------:R-:W-:-:S03]  /*d16f0*/  IMAD.WIDE R2, R181, 0x4, R6 ;  /* 0x00000004b5027825 */ /* 0x000fc600078e0206 */
[----:B------:R-:W3:Y:S04]  /*d1700*/  LDL.LU R185, [R1+0x3d4] ;  /* 0x0003d40001b97983 */ /* 0x000ee80000300800 */
[----:B----4-:R1:W-:Y:S04]  /*d1710*/  @P5 STG.E [R2.64], R245 ;  /* 0x000000f502005986 */ /* 0x0103e8000c101904 */
[----:B-1----:R-:W4:Y:S04]  /*d1720*/  LDL.LU R245, [R1+0x374] ;  /* 0x0003740001f57983 */ /* 0x002f280000300800 */
[----:B--2---:R1:W-:Y:S04]  /*d1730*/  @P1 STG.E [R176.64], R244 ;  /* 0x000000f4b0001986 */ /* 0x0043e8000c101904 */
[----:B-1----:R-:W2:Y:S01]  /*d1740*/  LDL.LU R244, [R1+0x304] ;  /* 0x0003040001f47983 */ /* 0x002ea20000300800 */
[----:B------:R-:W-:-:S02]  /*d1750*/  ISETP.LT.AND P4, PT, R150, c[0x0][0x178], !P2 ;  /* 0x00005e0096007a0c */ /* 0x000fc40005781270 */
[----:B------:R-:W-:Y:S01]  /*d1760*/  ISETP.LT.AND P6, PT, R151, c[0x0][0x178], !P2 ;  /* 0x00005e0097007a0c */ /* 0x000fe200057c1270 */
[----:B------:R-:W2:Y:S01]  /*d1770*/  LDL.LU R250, [R1+0x440] ;  /* 0x0004400001fa7983 */ /* 0x000ea20000300800 */
[----:B------:R-:W-:Y:S02]  /*d1780*/  ISETP.LT.AND P3, PT, R111, c[0x0][0x178], !P2 ;  /* 0x00005e006f007a0c */ /* 0x000fe40005761270 */
[C---:B------:R-:W-:Y:S02]  /*d1790*/  IADD3 R178, R252.reuse, 0x2d, RZ ;  /* 0x0000002dfcb27810 */ /* 0x040fe40007ffe0ff */
[----:B------:R-:W-:Y:S02]  /*d17a0*/  IADD3 R180, R181, c[0x0][0x198], RZ ;  /* 0x00006600b5b47a10 */ /* 0x000fe40007ffe0ff */
[----:B------:R-:W-:Y:S02]  /*d17b0*/  IADD3 R179, R252, 0x34, RZ ;  /* 0x00000034fcb37810 */ /* 0x000fe40007ffe0ff */
[----:B------:R-:W-:Y:S01]  /*d17c0*/  ISETP.GE.AND P5, PT, R178, c[0x0][0x17c], PT ;  /* 0x00005f00b2007a0c */ /* 0x000fe20003fa6270 */
[----:B------:R-:W-:Y:S01]  /*d17d0*/  IMAD.WIDE R2, R180, 0x4, R174 ;  /* 0x00000004b4027825 */ /* 0x000fe200078e02ae */
[----:B------:R-:W-:-:S02]  /*d17e0*/  ISETP.GE.AND P0, PT, R179, c[0x0][0x17c], PT ;  /* 0x00005f00b3007a0c */ /* 0x000fc40003f06270 */
[----:B------:R-:W-:Y:S01]  /*d17f0*/  ISETP.LT.AND P2, PT, R186, c[0x0][0x178], !P2 ;  /* 0x00005e00ba007a0c */ /* 0x000fe20005741270 */
[----:B------:R-:W-:Y:S01]  /*d1800*/  IMAD.WIDE R176, R180, 0x4, R172 ;  /* 0x00000004b4b07825 */ /* 0x000fe200078e02ac */
[----:B------:R-:W-:-:S03]  /*d1810*/  ISETP.LT.AND P1, PT, R150, c[0x0][0x178], !P5 ;  /* 0x00005e0096007a0c */ /* 0x000fc60006f21270 */
[C---:B------:R-:W-:Y:S01]  /*d1820*/  IMAD.WIDE R178, R180.reuse, 0x4, R6 ;  /* 0x00000004b4b27825 */ /* 0x040fe200078e0206 */
[----:B------:R1:W-:Y:S01]  /*d1830*/  @P4 STG.E [R2.64], R248 ;  /* 0x000000f802004986 */ /* 0x0003e2000c101904 */
[----:B------:R-:W-:-:S03]  /*d1840*/  IADD3 R181, R180, c[0x0][0x198], RZ ;  /* 0x00006600b4b57a10 */ /* 0x000fc60007ffe0ff */
[----:B------:R1:W-:Y:S01]  /*d1850*/  @P6 STG.E [R176.64], R187 ;  /* 0x000000bbb0006986 */ /* 0x0003e2000c101904 */
[----:B------:R-:W-:-:S03]  /*d1860*/  ISETP.LT.AND P6, PT, R111, c[0x0][0x178], !P5 ;  /* 0x00005e006f007a0c */ /* 0x000fc60006fc1270 */
[----:B------:R1:W-:Y:S01]  /*d1870*/  @P3 STG.E [R178.64], R243 ;  /* 0x000000f3b2003986 */ /* 0x0003e2000c101904 */
[----:B------:R-:W-:Y:S02]  /*d1880*/  ISETP.LT.AND P3, PT, R151, c[0x0][0x178], !P5 ;  /* 0x00005e0097007a0c */ /* 0x000fe40006f61270 */
[----:B------:R-:W-:Y:S01]  /*d1890*/  ISETP.LT.AND P5, PT, R186, c[0x0][0x178], !P5 ;  /* 0x00005e00ba007a0c */ /* 0x000fe20006fa1270 */
[----:B-1----:R-:W-:Y:S01]  /*d18a0*/  IMAD.WIDE R2, R180, 0x4, R4 ;  /* 0x00000004b4027825 */ /* 0x002fe200078e0204 */
[----:B------:R-:W2:Y:S03]  /*d18b0*/  LDL.LU R187, [R1+0x3f0] ;  /* 0x0003f00001bb7983 */ /* 0x000ea60000300800 */
[----:B------:R-:W-:Y:S01]  /*d18c0*/  IMAD.WIDE R176, R181, 0x4, R174 ;  /* 0x00000004b5b07825 */ /* 0x000fe200078e02ae */
[----:B------:R-:W-:Y:S01]  /*d18d0*/  IADD3 R178, R252, 0x2e, RZ ;  /* 0x0000002efcb27810 */ /* 0x000fe20007ffe0ff */
[----:B------:R-:W2:Y:S03]  /*d18e0*/  LDL.LU R243, [R1+0x3a0] ;  /* 0x0003a00001f37983 */ /* 0x000ea60000300800 */
[----:B------:R-:W-:Y:S01]  /*d18f0*/  ISETP.GE.AND P4, PT, R178, c[0x0][0x17c], PT ;  /* 0x00005f00b2007a0c */ /* 0x000fe20003f86270 */
[----:B------:R1:W-:Y:S01]  /*d1900*/  @P2 STG.E [R2.64], R246 ;  /* 0x000000f602002986 */ /* 0x0003e2000c101904 */
[----:B------:R-:W-:-:S04]  /*d1910*/  IADD3 R178, R252, 0x2f, RZ ;  /* 0x0000002ffcb27810 */ /* 0x000fc80007ffe0ff */
[----:B------:R-:W-:Y:S01]  /*d1920*/  ISETP.GE.AND P2, PT, R178, c[0x0][0x17c], PT ;  /* 0x00005f00b2007a0c */ /* 0x000fe20003f46270 */
[C---:B------:R-:W-:Y:S01]  /*d1930*/  IMAD.WIDE R178, R181.reuse, 0x4, R4 ;  /* 0x00000004b5b27825 */ /* 0x040fe200078e0204 */
[----:B-1----:R-:W2:Y:S03]  /*d1940*/  LDL.LU R246, [R1+0x360] ;  /* 0x0003600001f67983 */ /* 0x002ea60000300800 */
[C---:B------:R-:W-:Y:S01]  /*d1950*/  IMAD.WIDE R2, R181.reuse, 0x4, R172 ;  /* 0x00000004b5027825 */ /* 0x040fe200078e02ac */
[----:B---3--:R1:W-:Y:S04]  /*d1960*/  @P1 STG.E [R176.64], R247 ;  /* 0x000000f7b0001986 */ /* 0x0083e8000c101904 */
[----:B------:R-:W-:Y:S01]  /*d1970*/  @P3 STG.E [R2.64], R185 ;  /* 0x000000b902003986 */ /* 0x000fe2000c101904 */
[----:B-1----:R-:W-:-:S03]  /*d1980*/  IMAD.WIDE R176, R181, 0x4, R6 ;  /* 0x00000004b5b07825 */ /* 0x002fc600078e0206 */
[----:B------:R-:W3:Y:S04]  /*d1990*/  LDL.LU R247, [R1+0x444] ;  /* 0x0004440001f77983 */ /* 0x000ee80000300800 */
[----:B----4-:R-:W-:Y:S04]  /*d19a0*/  @P6 STG.E [R176.64], R245 ;  /* 0x000000f5b0006986 */ /* 0x010fe8000c101904 */
[----:B--2---:R1:W-:Y:S04]  /*d19b0*/  @P5 STG.E [R178.64], R244 ;  /* 0x000000f4b2005986 */ /* 0x0043e8000c101904 */
[----:B-1----:R-:W2:Y:S04]  /*d19c0*/  LDL.LU R244, [R1+0x3f4] ;  /* 0x0003f40001f47983 */ /* 0x002ea80000300800 */
[----:B------:R-:W4:Y:S04]  /*d19d0*/  LDL.LU R249, [R1+0x3a4] ;  /* 0x0003a40001f97983 */ /* 0x000f280000300800 */
[----:B------:R-:W4:Y:S01]  /*d19e0*/  LDL.LU R245, [R1+0x364] ;  /* 0x0003640001f57983 */ /* 0x000f220000300800 */
[----:B------:R-:W-:-:S02]  /*d19f0*/  ISETP.LT.AND P1, PT, R150, c[0x0][0x178], !P4 ;  /* 0x00005e0096007a0c */ /* 0x000fc40006721270 */
[----:B------:R-:W-:Y:S01]  /*d1a00*/  ISETP.LT.AND P3, PT, R151, c[0x0][0x178], !P4 ;  /* 0x00005e0097007a0c */ /* 0x000fe20006761270 */
[----:B------:R-:W4:Y:S01]  /*d1a10*/  LDL.LU R248, [R1+0x2b8] ;  /* 0x0002b80001f87983 */ /* 0x000f220000300800 */
[----:B------:R-:W-:Y:S02]  /*d1a20*/  IADD3 R180, R181, c[0x0][0x198], RZ ;  /* 0x00006600b5b47a10 */ /* 0x000fe40007ffe0ff */
[----:B------:R-:W-:Y:S01]  /*d1a30*/  ISETP.LT.AND P6, PT, R111, c[0x0][0x178], !P4 ;  /* 0x00005e006f007a0c */ /* 0x000fe200067c1270 */
[----:B------:R-:W4:Y:S01]  /*d1a40*/  LDL.LU R185, [R1+0x278] ;  /* 0x0002780001b97983 */ /* 0x000f220000300800 */
[----:B------:R-:W-:Y:S01]  /*d1a50*/  ISETP.LT.AND P4, PT, R186, c[0x0][0x178], !P4 ;  /* 0x00005e00ba007a0c */ /* 0x000fe20006781270 */
[----:B------:R-:W-:Y:S01]  /*d1a60*/  IMAD.WIDE R2, R180, 0x4, R174 ;  /* 0x00000004b4027825 */ /* 0x000fe200078e02ae */
[----:B------:R-:W-:Y:S02]  /*d1a70*/  IADD3 R178, R252, 0x30, RZ ;  /* 0x00000030fcb27810 */ /* 0x000fe40007ffe0ff */
[----:B------:R-:W-:Y:S01]  /*d1a80*/  ISETP.LT.AND P5, PT, R150, c[0x0][0x178], !P2 ;  /* 0x00005e0096007a0c */ /* 0x000fe200057a1270 */
[C---:B------:R-:W-:Y:S01]  /*d1a90*/  IMAD.WIDE R176, R180.reuse, 0x4, R172 ;  /* 0x00000004b4b07825 */ /* 0x040fe200078e02ac */
[----:B------:R1:W-:Y:S01]  /*d1aa0*/  @P1 STG.E [R2.64], R250 ;  /* 0x000000fa02001986 */ /* 0x0003e2000c101904 */
[----:B------:R-:W-:-:S02]  /*d1ab0*/  IADD3 R181, R180, c[0x0][0x198], RZ ;  /* 0x00006600b4b57a10 */ /* 0x000fc40007ffe0ff */
[----:B------:R-:W-:Y:S01]  /*d1ac0*/  ISETP.GE.AND P1, PT, R178, c[0x0][0x17c], PT ;  /* 0x00005f00b2007a0c */ /* 0x000fe20003f26270 */
[C---:B------:R-:W-:Y:S01]  /*d1ad0*/  IMAD.WIDE R178, R180.reuse, 0x4, R4 ;  /* 0x00000004b4b27825 */ /* 0x040fe200078e0204 */
[----:B------:R1:W-:Y:S01]  /*d1ae0*/  @P3 STG.E [R176.64], R187 ;  /* 0x000000bbb0003986 */ /* 0x0003e2000c101904 */
[----:B------:R-:W-:Y:S02]  /*d1af0*/  ISETP.LT.AND P3, PT, R151, c[0x0][0x178], !P2 ;  /* 0x00005e0097007a0c */ /* 0x000fe40005761270 */
[----:B-1----:R-:W-:-:S04]  /*d1b00*/  IMAD.WIDE R2, R180, 0x4, R6 ;  /* 0x00000004b4027825 */ /* 0x002fc800078e0206 */
[----:B------:R-:W-:Y:S01]  /*d1b10*/  IMAD.WIDE R176, R181, 0x4, R174 ;  /* 0x00000004b5b07825 */ /* 0x000fe200078e02ae */
[----:B------:R1:W-:Y:S04]  /*d1b20*/  @P6 STG.E [R2.64], R243 ;  /* 0x000000f302006986 */ /* 0x0003e8000c101904 */
[----:B------:R-:W4:Y:S04]  /*d1b30*/  LDL.LU R187, [R1+0x228] ;  /* 0x0002280001bb7983 */ /* 0x000f280000300800 */
[----:B------:R1:W-:Y:S01]  /*d1b40*/  @P4 STG.E [R178.64], R246 ;  /* 0x000000f6b2004986 */ /* 0x0003e2000c101904 */
[----:B------:R-:W-:-:S02]  /*d1b50*/  ISETP.LT.AND P4, PT, R111, c[0x0][0x178], !P2 ;  /* 0x00005e006f007a0c */ /* 0x000fc40005781270 */
[----:B------:R-:W-:Y:S01]  /*d1b60*/  ISETP.LT.AND P2, PT, R186, c[0x0][0x178], !P2 ;  /* 0x00005e00ba007a0c */ /* 0x000fe20005741270 */
[----:B-1----:R-:W4:Y:S01]  /*d1b70*/  LDL.LU R243, [R1+0x1a8] ;  /* 0x0001a80001f37983 */ /* 0x002f220000300800 */
[----:B------:R-:W-:-:S03]  /*d1b80*/  IMAD.WIDE R2, R181, 0x4, R6 ;  /* 0x00000004b5027825 */ /* 0x000fc600078e0206 */
[----:B------:R-:W4:Y:S01]  /*d1b90*/  LDL.LU R246, [R1+0x2bc] ;  /* 0x0002bc0001f67983 */ /* 0x000f220000300800 */
[----:B------:R-:W-:-:S03]  /*d1ba0*/  IMAD.WIDE R178, R181, 0x4, R4 ;  /* 0x00000004b5b27825 */ /* 0x000fc600078e0204 */
[----:B---3--:R1:W-:Y:S02]  /*d1bb0*/  @P5 STG.E [R176.64], R247 ;  /* 0x000000f7b0005986 */ /* 0x0083e4000c101904 */
[----:B-1----:R-:W-:Y:S02]  /*d1bc0*/  IMAD.WIDE R176, R181, 0x4, R172 ;  /* 0x00000004b5b07825 */ /* 0x002fe400078e02ac */
[----:B------:R-:W3:Y:S04]  /*d1bd0*/  LDL.LU R247, [R1+0x27c] ;  /* 0x00027c0001f77983 */ /* 0x000ee80000300800 */
[----:B--2---:R1:W-:Y:S04]  /*d1be0*/  @P3 STG.E [R176.64], R244 ;  /* 0x000000f4b0003986 */ /* 0x0043e8000c101904 */
[----:B----4-:R-:W-:Y:S04]  /*d1bf0*/  @P4 STG.E [R2.64], R249 ;  /* 0x000000f902004986 */ /* 0x010fe8000c101904 */
[----:B-1----:R-:W2:Y:S04]  /*d1c00*/  LDL.LU R244, [R1+0x22c] ;  /* 0x00022c0001f47983 */ /* 0x002ea80000300800 */
[----:B------:R1:W-:Y:S04]  /*d1c10*/  @P2 STG.E [R178.64], R245 ;  /* 0x000000f5b2002986 */ /* 0x0003e8000c101904 */
[----:B-1----:R-:W4:Y:S01]  /*d1c20*/  LDL.LU R245, [R1+0x1ac] ;  /* 0x0001ac0001f57983 */ /* 0x002f220000300800 */
[----:B------:R-:W-:-:S02]  /*d1c30*/  ISETP.LT.AND P5, PT, R150, c[0x0][0x178], !P1 ;  /* 0x00005e0096007a0c */ /* 0x000fc40004fa1270 */
[----:B------:R-:W-:Y:S01]  /*d1c40*/  ISETP.LT.AND P6, PT, R151, c[0x0][0x178], !P1 ;  /* 0x00005e0097007a0c */ /* 0x000fe20004fc1270 */
[----:B------:R-:W4:Y:S01]  /*d1c50*/  LDL.LU R251, [R1+0x208] ;  /* 0x0002080001fb7983 */ /* 0x000f220000300800 */
[----:B------:R-:W-:Y:S02]  /*d1c60*/  IADD3 R180, R181, c[0x0][0x198], RZ ;  /* 0x00006600b5b47a10 */ /* 0x000fe40007ffe0ff */
[----:B------:R-:W-:Y:S01]  /*d1c70*/  IADD3 R182, R252, 0x31, RZ ;  /* 0x00000031fcb67810 */ /* 0x000fe20007ffe0ff */
[----:B------:R-:W4:Y:S02]  /*d1c80*/  LDL.LU R250, [R1+0x31c] ;  /* 0x00031c0001fa7983 */ /* 0x000f240000300800 */
[----:B------:R-:W-:Y:S01]  /*d1c90*/  IMAD.WIDE R176, R180, 0x4, R174 ;  /* 0x00000004b4b07825 */ /* 0x000fe200078e02ae */
[----:B------:R-:W-:Y:S01]  /*d1ca0*/  ISETP.GE.AND P3, PT, R182, c[0x0][0x17c], PT ;  /* 0x00005f00b6007a0c */ /* 0x000fe20003f66270 */
[----:B------:R-:W4:Y:S01]  /*d1cb0*/  LDL.LU R249, [R1+0x2ac] ;  /* 0x0002ac0001f97983 */ /* 0x000f220000300800 */
[----:B------:R-:W-:Y:S01]  /*d1cc0*/  ISETP.LT.AND P2, PT, R111, c[0x0][0x178], !P1 ;  /* 0x00005e006f007a0c */ /* 0x000fe20004f41270 */
[----:B------:R-:W-:Y:S01]  /*d1cd0*/  IMAD.WIDE R2, R180, 0x4, R172 ;  /* 0x00000004b4027825 */ /* 0x000fe200078e02ac */
[----:B------:R-:W-:Y:S01]  /*d1ce0*/  ISETP.LT.AND P1, PT, R186, c[0x0][0x178], !P1 ;  /* 0x00005e00ba007a0c */ /* 0x000fe20004f21270 */
[----:B------:R1:W-:Y:S01]  /*d1cf0*/  @P5 STG.E [R176.64], R248 ;  /* 0x000000f8b0005986 */ /* 0x0003e2000c101904 */
[----:B------:R-:W-:-:S02]  /*d1d00*/  ISETP.LT.AND P5, PT, R150, c[0x0][0x178], !P3 ;  /* 0x00005e0096007a0c */ /* 0x000fc40005fa1270 */
[----:B------:R-:W-:Y:S01]  /*d1d10*/  ISETP.LT.AND P4, PT, R151, c[0x0][0x178], !P3 ;  /* 0x00005e0097007a0c */ /* 0x000fe20005f81270 */
[----:B------:R1:W-:Y:S01]  /*d1d20*/  @P6 STG.E [R2.64], R185 ;  /* 0x000000b902006986 */ /* 0x0003e2000c101904 */
[----:B------:R-:W-:Y:S02]  /*d1d30*/  ISETP.LT.AND P6, PT, R111, c[0x0][0x178], !P3 ;  /* 0x00005e006f007a0c */ /* 0x000fe40005fc1270 */
[----:B------:R-:W-:Y:S02]  /*d1d40*/  IADD3 R182, R180, c[0x0][0x198], RZ ;  /* 0x00006600b4b67a10 */ /* 0x000fe40007ffe0ff */
[----:B------:R-:W-:Y:S01]  /*d1d50*/  ISETP.LT.AND P3, PT, R186, c[0x0][0x178], !P3 ;  /* 0x00005e00ba007a0c */ /* 0x000fe20005f61270 */
[----:B-1----:R-:W-:-:S04]  /*d1d60*/  IMAD.WIDE R176, R180, 0x4, R4 ;  /* 0x00000004b4b07825 */ /* 0x002fc800078e0204 */
[----:B------:R-:W-:-:S04]  /*d1d70*/  IMAD.WIDE R2, R180, 0x4, R6 ;  /* 0x00000004b4027825 */ /* 0x000fc800078e0206 */
[C---:B------:R-:W-:Y:S01]  /*d1d80*/  IMAD.WIDE R178, R182.reuse, 0x4, R174 ;  /* 0x00000004b6b27825 */ /* 0x040fe200078e02ae */
[----:B------:R1:W-:Y:S03]  /*d1d90*/  @P2 STG.E [R2.64], R187 ;  /* 0x000000bb02002986 */ /* 0x0003e6000c101904 */
[----:B------:R-:W-:Y:S01]  /*d1da0*/  IMAD.WIDE R180, R182, 0x4, R172 ;  /* 0x00000004b6b47825 */ /* 0x000fe200078e02ac */
[----:B------:R-:W-:Y:S01]  /*d1db0*/  @P1 STG.E [R176.64], R243 ;  /* 0x000000f3b0001986 */ /* 0x000fe2000c101904 */
[----:B------:R-:W-:-:S03]  /*d1dc0*/  IADD3 R183, R252, 0x32, RZ ;  /* 0x00000032fcb77810 */ /* 0x000fc60007ffe0ff */
[----:B------:R1:W-:Y:S02]  /*d1dd0*/  @P5 STG.E [R178.64], R246 ;  /* 0x000000f6b2005986 */ /* 0x0003e4000c101904 */
[----:B-1----:R-:W-:Y:S01]  /*d1de0*/  IMAD.WIDE R2, R182, 0x4, R6 ;  /* 0x00000004b6027825 */ /* 0x002fe200078e0206 */
[----:B------:R-:W-:Y:S02]  /*d1df0*/  IADD3 R184, R252, 0x33, RZ ;  /* 0x00000033fcb87810 */ /* 0x000fe40007ffe0ff */
[----:B------:R-:W-:Y:S02]  /*d1e00*/  ISETP.GE.AND P2, PT, R183, c[0x0][0x17c], PT ;  /* 0x00005f00b7007a0c */ /* 0x000fe40003f46270 */
[----:B------:R-:W-:Y:S01]  /*d1e10*/  IADD3 R183, R182, c[0x0][0x198], RZ ;  /* 0x00006600b6b77a10 */ /* 0x000fe20007ffe0ff */
[----:B------:R-:W4:Y:S04]  /*d1e20*/  LDL.LU R246, [R1+0x25c] ;  /* 0x00025c0001f67983 */ /* 0x000f280000300800 */
[----:B---3--:R-:W-:Y:S04]  /*d1e30*/  @P4 STG.E [R180.64], R247 ;  /* 0x000000f7b4004986 */ /* 0x008fe8000c101904 */
[----:B--2---:R1:W-:Y:S01]  /*d1e40*/  @P6 STG.E [R2.64], R244 ;  /* 0x000000f402006986 */ /* 0x0043e2000c101904 */
[----:B------:R-:W-:Y:S01]  /*d1e50*/  ISETP.GE.AND P6, PT, R184, c[0x0][0x17c], PT ;  /* 0x00005f00b8007a0c */ /* 0x000fe20003fc6270 */
[----:B-1----:R-:W-:-:S02]  /*d1e60*/  IMAD.WIDE R2, R182, 0x4, R4 ;  /* 0x00000004b6027825 */ /* 0x002fc400078e0204 */
[----:B------:R-:W2:Y:S04]  /*d1e70*/  LDL.LU R244, [R1+0x20c] ;  /* 0x00020c0001f47983 */ /* 0x000ea80000300800 */
[----:B------:R-:W3:Y:S04]  /*d1e80*/  LDL.LU R182, [R1+0x258] ;  /* 0x0002580001b67983 */ /* 0x000ee80000300800 */
[----:B------:R-:W2:Y:S04]  /*d1e90*/  LDL.LU R184, [R1+0x2a8] ;  /* 0x0002a80001b87983 */ /* 0x000ea80000300800 */
[----:B----4-:R1:W-:Y:S04]  /*d1ea0*/  @P3 STG.E [R2.64], R245 ;  /* 0x000000f502003986 */ /* 0x0103e8000c101904 */
[----:B-1----:R-:W4:Y:S04]  /*d1eb0*/  LDL.LU R3, [R1+0x318] ;  /* 0x0003180001037983 */ /* 0x002f280000300800 */
[----:B------:R-:W2:Y:S04]  /*d1ec0*/  LDL.LU R248, [R1+0x338] ;  /* 0x0003380001f87983 */ /* 0x000ea80000300800 */
[----:B------:R-:W3:Y:S04]  /*d1ed0*/  LDL.LU R185, [R1+0x2e8] ;  /* 0x0002e80001b97983 */ /* 0x000ee80000300800 */
[----:B------:R-:W3:Y:S01]  /*d1ee0*/  LDL.LU R187, [R1+0x288] ;  /* 0x0002880001bb7983 */ /* 0x000ee20000300800 */
[----:B------:R-:W-:-:S03]  /*d1ef0*/  ISETP.LT.AND P5, PT, R150, c[0x0][0x178], !P2 ;  /* 0x00005e0096007a0c */ /* 0x000fc600057a1270 */
[----:B------:R-:W3:Y:S01]  /*d1f00*/  LDL.LU R243, [R1+0x238] ;  /* 0x0002380001f37983 */ /* 0x000ee20000300800 */
[----:B------:R-:W-:-:S03]  /*d1f10*/  ISETP.LT.AND P4, PT, R151, c[0x0][0x178], !P2 ;  /* 0x00005e0097007a0c */ /* 0x000fc60005781270 */
[----:B------:R-:W3:Y:S01]  /*d1f20*/  LDL.LU R247, [R1+0x33c] ;  /* 0x00033c0001f77983 */ /* 0x000ee20000300800 */
[----:B------:R-:W-:-:S03]  /*d1f30*/  ISETP.LT.AND P1, PT, R111, c[0x0][0x178], !P2 ;  /* 0x00005e006f007a0c */ /* 0x000fc60005721270 */
[----:B------:R-:W3:Y:S01]  /*d1f40*/  LDL.LU R245, [R1+0x2ec] ;  /* 0x0002ec0001f57983 */ /* 0x000ee20000300800 */
[----:B------:R-:W-:Y:S01]  /*d1f50*/  IMAD.WIDE R176, R183, 0x4, R174 ;  /* 0x00000004b7b07825 */ /* 0x000fe200078e02ae */
[----:B------:R-:W-:-:S03]  /*d1f60*/  ISETP.LT.AND P2, PT, R186, c[0x0][0x178], !P2 ;  /* 0x00005e00ba007a0c */ /* 0x000fc60005741270 */
[----:B------:R-:W-:-:S04]  /*d1f70*/  IMAD.WIDE R178, R183, 0x4, R172 ;  /* 0x00000004b7b27825 */ /* 0x000fc800078e02ac */
[----:B------:R-:W-:Y:S01]  /*d1f80*/  IMAD.WIDE R180, R183, 0x4, R6 ;  /* 0x00000004b7b47825 */ /* 0x000fe200078e0206 */
[----:B------:R-:W-:Y:S01]  /*d1f90*/  ISETP.LT.AND P3, PT, R150, c[0x0][0x178], !P6 ;  /* 0x00005e0096007a0c */ /* 0x000fe20007761270 */
[----:B----4-:R1:W-:Y:S01]  /*d1fa0*/  @P5 STG.E [R176.64], R3 ;  /* 0x00000003b0005986 */ /* 0x0103e2000c101904 */
[----:B------:R-:W-:-:S03]  /*d1fb0*/  ISETP.LT.AND P5, PT, R111, c[0x0][0x178], !P6 ;  /* 0x00005e006f007a0c */ /* 0x000fc600077a1270 */
[----:B--2---:R2:W-:Y:S04]  /*d1fc0*/  @P4 STG.E [R178.64], R184 ;  /* 0x000000b8b2004986 */ /* 0x0045e8000c101904 */
[----:B---3--:R3:W-:Y:S01]  /*d1fd0*/  @P1 STG.E [R180.64], R182 ;  /* 0x000000b6b4001986 */ /* 0x0087e2000c101904 */
[----:B------:R-:W-:Y:S02]  /*d1fe0*/  ISETP.LT.AND P1, PT, R151, c[0x0][0x178], !P6 ;  /* 0x00005e0097007a0c */ /* 0x000fe40007721270 */
[----:B------:R-:W-:Y:S01]  /*d1ff0*/  ISETP.LT.AND P6, PT, R186, c[0x0][0x178], !P6 ;  /* 0x00005e00ba007a0c */ /* 0x000fe200077c1270 */
[C---:B-1----:R-:W-:Y:S01]  /*d2000*/  IMAD.WIDE R2, R183.reuse, 0x4, R4 ;  /* 0x00000004b7027825 */ /* 0x042fe200078e0204 */
[----:B------:R-:W-:Y:S02]  /*d2010*/  IADD3 R176, R183, c[0x0][0x198], RZ ;  /* 0x00006600b7b07a10 */ /* 0x000fe40007ffe0ff */
[----:B------:R-:W-:-:S02]  /*d2020*/  IADD3 R177, R252, 0x35, RZ ;  /* 0x00000035fcb17810 */ /* 0x000fc40007ffe0ff */
[----:B------:R1:W-:Y:S01]  /*d2030*/  @P2 STG.E [R2.64], R251 ;  /* 0x000000fb02002986 */ /* 0x0003e2000c101904 */
[----:B--2---:R-:W-:Y:S01]  /*d2040*/  IMAD.WIDE R178, R176, 0x4, R6 ;  /* 0x00000004b0b27825 */ /* 0x004fe200078e0206 */
[----:B------:R-:W-:-:S03]  /*d2050*/  ISETP.GE.AND P4, PT, R177, c[0x0][0x17c], PT ;  /* 0x00005f00b1007a0c */ /* 0x000fc60003f86270 */
[----:B---3--:R-:W-:-:S04]  /*d2060*/  IMAD.WIDE R182, R176, 0x4, R174 ;  /* 0x00000004b0b67825 */ /* 0x008fc800078e02ae */
[C---:B------:R-:W-:Y:S01]  /*d2070*/  IMAD.WIDE R180, R176.reuse, 0x4, R172 ;  /* 0x00000004b0b47825 */ /* 0x040fe200078e02ac */
[----:B-1----:R-:W-:-:S03]  /*d2080*/  IADD3 R2, R176, c[0x0][0x198], RZ ;  /* 0x00006600b0027a10 */ /* 0x002fc60007ffe0ff */
[----:B------:R-:W-:Y:S01]  /*d2090*/  IMAD.WIDE R176, R176, 0x4, R4 ;  /* 0x00000004b0b07825 */ /* 0x000fe200078e0204 */
[----:B------:R-:W-:Y:S04]  /*d20a0*/  @P3 STG.E [R182.64], R250 ;  /* 0x000000fab6003986 */ /* 0x000fe8000c101904 */
[----:B------:R-:W-:Y:S04]  /*d20b0*/  @P1 STG.E [R180.64], R249 ;  /* 0x000000f9b4001986 */ /* 0x000fe8000c101904 */
[----:B------:R1:W-:Y:S04]  /*d20c0*/  @P5 STG.E [R178.64], R246 ;  /* 0x000000f6b2005986 */ /* 0x0003e8000c101904 */
[----:B------:R2:W-:Y:S04]  /*d20d0*/  @P6 STG.E [R176.64], R244 ;  /* 0x000000f4b0006986 */ /* 0x0005e8000c101904 */
[----:B-1----:R-:W3:Y:S04]  /*d20e0*/  LDL.LU R246, [R1+0x28c] ;  /* 0x00028c0001f67983 */ /* 0x002ee80000300800 */
[----:B--2---:R-:W2:Y:S01]  /*d20f0*/  LDL.LU R244, [R1+0x23c] ;  /* 0x00023c0001f47983 */ /* 0x004ea20000300800 */
[----:B------:R-:W-:Y:S01]  /*d2100*/  ISETP.LT.AND P2, PT, R150, c[0x0][0x178], !P0 ;  /* 0x00005e0096007a0c */ /* 0x000fe20004741270 */
[----:B------:R-:W-:Y:S01]  /*d2110*/  IMAD.WIDE R182, R2, 0x4, R174 ;  /* 0x0000000402b67825 */ /* 0x000fe200078e02ae */
[----:B------:R-:W-:Y:S01]  /*d2120*/  ISETP.LT.AND P3, PT, R151, c[0x0][0x178], !P0 ;  /* 0x00005e0097007a0c */ /* 0x000fe20004761270 */
[----:B------:R-:W4:Y:S01]  /*d2130*/  LDL.LU R251, [R1+0x388] ;  /* 0x0003880001fb7983 */ /* 0x000f220000300800 */
[----:B------:R-:W-:Y:S01]  /*d2140*/  ISETP.LT.AND P6, PT, R150, c[0x0][0x178], !P4 ;  /* 0x00005e0096007a0c */ /* 0x000fe200067c1270 */
[----:B------:R-:W-:-:S08]  /*d2150*/  IMAD.WIDE R178, R2, 0x4, R172 ;  /* 0x0000000402b27825 */ /* 0x000fd000078e02ac */
[----:B------:R1:W-:Y:S01]  /*d2160*/  @P2 STG.E [R182.64], R248 ;  /* 0x000000f8b6002986 */ /* 0x0003e2000c101904 */
[----:B------:R-:W-:Y:S02]  /*d2170*/  ISETP.LT.AND P2, PT, R111, c[0x0][0x178], !P0 ;  /* 0x00005e006f007a0c */ /* 0x000fe40004741270 */
[----:B------:R-:W-:Y:S01]  /*d2180*/  ISETP.LT.AND P0, PT, R186, c[0x0][0x178], !P0 ;  /* 0x00005e00ba007a0c */ /* 0x000fe20004701270 */
[----:B------:R-:W-:Y:S01]  /*d2190*/  IMAD.WIDE R176, R2, 0x4, R6 ;  /* 0x0000000402b07825 */ /* 0x000fe200078e0206 */
[----:B------:R-:W-:Y:S02]  /*d21a0*/  ISETP.LT.AND P5, PT, R151, c[0x0][0x178], !P4 ;  /* 0x00005e0097007a0c */ /* 0x000fe400067a1270 */
[----:B------:R-:W-:Y:S01]  /*d21b0*/  IADD3 R3, R252, 0x36, RZ ;  /* 0x00000036fc037810 */ /* 0x000fe20007ffe0ff */
[----:B------:R1:W-:Y:S02]  /*d21c0*/  @P3 STG.E [R178.64], R185 ;  /* 0x000000b9b2003986 */ /* 0x0003e4000c101904 */
[----:B-1----:R-:W-:-:S02]  /*d21d0*/  IADD3 R182, R2, c[0x0][0x198], RZ ;  /* 0x0000660002b67a10 */ /* 0x002fc40007ffe0ff */
[----:B------:R-:W4:Y:S01]  /*d21e0*/  LDL.LU R248, [R1+0x328] ;  /* 0x0003280001f87983 */ /* 0x000f220000300800 */
[----:B------:R-:W-:Y:S01]  /*d21f0*/  ISETP.GE.AND P1, PT, R3, c[0x0][0x17c], PT ;  /* 0x00005f0003007a0c */ /* 0x000fe20003f26270 */
[----:B------:R-:W-:Y:S02]  /*d2200*/  IMAD.WIDE R2, R2, 0x4, R4 ;  /* 0x0000000402027825 */ /* 0x000fe400078e0204 */
[----:B------:R1:W-:Y:S02]  /*d2210*/  @P2 STG.E [R176.64], R187 ;  /* 0x000000bbb0002986 */ /* 0x0003e4000c101904 */
[----:B------:R-:W-:-:S04]  /*d2220*/  IMAD.WIDE R180, R182, 0x4, R174 ;  /* 0x00000004b6b47825 */ /* 0x000fc800078e02ae */
[----:B------:R-:W-:Y:S01]  /*d2230*/  IMAD.WIDE R178, R182, 0x4, R172 ;  /* 0x00000004b6b27825 */ /* 0x000fe200078e02ac */
[----:B------:R1:W-:Y:S04]  /*d2240*/  @P0 STG.E [R2.64], R243 ;  /* 0x000000f302000986 */ /* 0x0003e8000c101904 */
[----:B-1----:R-:W4:Y:S04]  /*d2250*/  LDL.LU R187, [R1+0x2c8] ;  /* 0x0002c80001bb7983 */ /* 0x002f280000300800 */
[----:B------:R1:W-:Y:S04]  /*d2260*/  @P6 STG.E [R180.64], R247 ;  /* 0x000000f7b4006986 */ /* 0x0003e8000c101904 */
[----:B------:R-:W4:Y:S04]  /*d2270*/  LDL.LU R243, [R1+0x268] ;  /* 0x0002680001f37983 */ /* 0x000f280000300800 */
[----:B------:R1:W-:Y:S04]  /*d2280*/  @P5 STG.E [R178.64], R245 ;  /* 0x000000f5b2005986 */ /* 0x0003e8000c101904 */
[----:B-1----:R-:W4:Y:S04]  /*d2290*/  LDL.LU R247, [R1+0x38c] ;  /* 0x00038c0001f77983 */ /* 0x002f280000300800 */
[----:B------:R-:W4:Y:S01]  /*d22a0*/  LDL.LU R245, [R1+0x32c] ;  /* 0x00032c0001f57983 */ /* 0x000f220000300800 */
[----:B------:R-:W-:-:S02]  /*d22b0*/  ISETP.LT.AND P6, PT, R111, c[0x0][0x178], !P4 ;  /* 0x00005e006f007a0c */ /* 0x000fc400067c1270 */
[----:B------:R-:W-:Y:S01]  /*d22c0*/  ISETP.LT.AND P4, PT, R186, c[0x0][0x178], !P4 ;  /* 0x00005e00ba007a0c */ /* 0x000fe20006781270 */
[----:B------:R-:W-:-:S04]  /*d22d0*/  IMAD.WIDE R2, R182, 0x4, R6 ;  /* 0x00000004b6027825 */ /* 0x000fc800078e0206 */
[----:B------:R-:W-:-:S06]  /*d22e0*/  IMAD.WIDE R176, R182, 0x4, R4 ;  /* 0x00000004b6b07825 */ /* 0x000fcc00078e0204 */
[----:B---3--:R1:W-:Y:S04]  /*d22f0*/  @P6 STG.E [R2.64], R246 ;  /* 0x000000f602006986 */ /* 0x0083e8000c101904 */
[----:B--2---:R2:W-:Y:S04]  /*d2300*/  @P4 STG.E [R176.64], R244 ;  /* 0x000000f4b0004986 */ /* 0x0045e8000c101904 */
[----:B-1----:R-:W3:Y:S04]  /*d2310*/  LDL.LU R246, [R1+0x2cc] ;  /* 0x0002cc0001f67983 */ /* 0x002ee80000300800 */
[----:B--2---:R-:W2:Y:S01]  /*d2320*/  LDL.LU R244, [R1+0x26c] ;  /* 0x00026c0001f47983 */ /* 0x004ea20000300800 */
[----:B------:R-:W-:-:S02]  /*d2330*/  ISETP.LT.AND P5, PT, R150, c[0x0][0x178], !P1 ;  /* 0x00005e0096007a0c */ /* 0x000fc40004fa1270 */
[----:B------:R-:W-:Y:S01]  /*d2340*/  IADD3 R180, R182, c[0x0][0x198], RZ ;  /* 0x00006600b6b47a10 */ /* 0x000fe20007ffe0ff */
[----:B------:R-:W2:Y:S01]  /*d2350*/  LDL.LU R250, [R1+0x3b8] ;  /* 0x0003b80001fa7983 */ /* 0x000ea20000300800 */
[----:B------:R-:W-:Y:S02]  /*d2360*/  IADD3 R181, R252, 0x37, RZ ;  /* 0x00000037fcb57810 */ /* 0x000fe40007ffe0ff */
[----:B------:R-:W-:Y:S02]  /*d2370*/  ISETP.LT.AND P3, PT, R151, c[0x0][0x178], !P1 ;  /* 0x00005e0097007a0c */ /* 0x000fe40004f61270 */
[----:B------:R-:W-:Y:S01]  /*d2380*/  ISETP.LT.AND P0, PT, R111, c[0x0][0x178], !P1 ;  /* 0x00005e006f007a0c */ /* 0x000fe20004f01270 */
[----:B------:R-:W-:Y:S01]  /*d2390*/  IMAD.WIDE R178, R180, 0x4, R174 ;  /* 0x00000004b4b27825 */ /* 0x000fe200078e02ae */
[----:B------:R-:W-:Y:S01]  /*d23a0*/  ISETP.GE.AND P6, PT, R181, c[0x0][0x17c], PT ;  /* 0x00005f00b5007a0c */ /* 0x000fe20003fc6270 */
[----:B------:R-:W2:Y:S01]  /*d23b0*/  LDL.LU R249, [R1+0x358] ;  /* 0x0003580001f97983 */ /* 0x000ea20000300800 */
[----:B------:R-:W-:Y:S01]  /*d23c0*/  ISETP.LT.AND P1, PT, R186, c[0x0][0x178], !P1 ;  /* 0x00005e00ba007a0c */ /* 0x000fe20004f21270 */
[----:B------:R-:W-:Y:S01]  /*d23d0*/  IMAD.WIDE R176, R180, 0x4, R172 ;  /* 0x00000004b4b07825 */ /* 0x000fe200078e02ac */
[----:B------:R-:W-:Y:S01]  /*d23e0*/  ISETP.LT.AND P4, PT, R150, c[0x0][0x178], !P6 ;  /* 0x00005e0096007a0c */ /* 0x000fe20007781270 */
[----:B----4-:R1:W-:Y:S01]  /*d23f0*/  @P5 STG.E [R178.64], R251 ;  /* 0x000000fbb2005986 */ /* 0x0103e2000c101904 */
[----:B------:R-:W-:Y:S01]  /*d2400*/  ISETP.LT.AND P5, PT, R151, c[0x0][0x178], !P6 ;  /* 0x00005e0097007a0c */ /* 0x000fe200077a1270 */
[C---:B------:R-:W-:Y:S01]  /*d2410*/  IMAD.WIDE R2, R180.reuse, 0x4, R6 ;  /* 0x00000004b4027825 */ /* 0x040fe200078e0206 */
[----:B------:R-:W-:Y:S01]  /*d2420*/  IADD3 R181, R180, c[0x0][0x198], RZ ;  /* 0x00006600b4b57a10 */ /* 0x000fe20007ffe0ff */
[----:B------:R4:W-:Y:S04]  /*d2430*/  @P3 STG.E [R176.64], R248 ;  /* 0x000000f8b0003986 */ /* 0x0009e8000c101904 */
[----:B------:R-:W2:Y:S01]  /*d2440*/  LDL.LU R185, [R1+0x2f8] ;  /* 0x0002f80001b97983 */ /* 0x000ea20000300800 */
[----:B-1----:R-:W-:-:S03]  /*d2450*/  IMAD.WIDE R178, R181, 0x4, R172 ;  /* 0x00000004b5b27825 */ /* 0x002fc600078e02ac */
[----:B------:R1:W-:Y:S01]  /*d2460*/  @P0 STG.E [R2.64], R187 ;  /* 0x000000bb02000986 */ /* 0x0003e2000c101904 */
[----:B----4-:R-:W-:-:S04]  /*d2470*/  IMAD.WIDE R176, R181, 0x4, R174 ;  /* 0x00000004b5b07825 */ /* 0x010fc800078e02ae */
[----:B-1----:R-:W-:Y:S01]  /*d2480*/  IMAD.WIDE R2, R180, 0x4, R4 ;  /* 0x00000004b4027825 */ /* 0x002fe200078e0204 */
[----:B------:R-:W4:Y:S04]  /*d2490*/  LDL.LU R187, [R1+0x298] ;  /* 0x0002980001bb7983 */ /* 0x000f280000300800 */
[----:B------:R-:W-:Y:S04]  /*d24a0*/  @P1 STG.E [R2.64], R243 ;  /* 0x000000f302001986 */ /* 0x000fe8000c101904 */
[----:B------:R1:W-:Y:S04]  /*d24b0*/  @P4 STG.E [R176.64], R247 ;  /* 0x000000f7b0004986 */ /* 0x0003e8000c101904 */
[----:B------:R1:W-:Y:S04]  /*d24c0*/  @P5 STG.E [R178.64], R245 ;  /* 0x000000f5b2005986 */ /* 0x0003e8000c101904 */
[----:B-1----:R-:W4:Y:S04]  /*d24d0*/  LDL.LU R247, [R1+0x3bc] ;  /* 0x0003bc0001f77983 */ /* 0x002f280000300800 */
[----:B------:R-:W4:Y:S01]  /*d24e0*/  LDL.LU R245, [R1+0x35c] ;  /* 0x00035c0001f57983 */ /* 0x000f220000300800 */
[----:B------:R-:W-:-:S02]  /*d24f0*/  ISETP.LT.AND P0, PT, R111, c[0x0][0x178], !P6 ;  /* 0x00005e006f007a0c */ /* 0x000fc40007701270 */
[----:B------:R-:W-:Y:S01]  /*d2500*/  ISETP.LT.AND P6, PT, R186, c[0x0][0x178], !P6 ;  /* 0x00005e00ba007a0c */ /* 0x000fe200077c1270 */
[----:B------:R-:W-:-:S04]  /*d2510*/  IMAD.WIDE R2, R181, 0x4, R6 ;  /* 0x00000004b5027825 */ /* 0x000fc800078e0206 */
[----:B------:R-:W-:-:S06]  /*d2520*/  IMAD.WIDE R176, R181, 0x4, R4 ;  /* 0x00000004b5b07825 */ /* 0x000fcc00078e0204 */
[----:B---3--:R-:W-:Y:S04]  /*d2530*/  @P0 STG.E [R2.64], R246 ;  /* 0x000000f602000986 */ /* 0x008fe8000c101904 */
[----:B--2---:R1:W-:Y:S04]  /*d2540*/  @P6 STG.E [R176.64], R244 ;  /* 0x000000f4b0006986 */ /* 0x0043e8000c101904 */
[----:B-1----:R-:W2:Y:S01]  /*d2550*/  LDL.LU R244, [R1+0x2fc] ;  /* 0x0002fc0001f47983 */ /* 0x002ea20000300800 */
[C---:B------:R-:W-:Y:S02]  /*d2560*/  IADD3 R182, R252.reuse, 0x38, RZ ;  /* 0x00000038fcb67810 */ /* 0x040fe40007ffe0ff */
[----:B------:R-:W-:Y:S01]  /*d2570*/  IADD3 R178, R252, 0x3c, RZ ;  /* 0x0000003cfcb27810 */ /* 0x000fe20007ffe0ff */
[----:B------:R-:W3:Y:S01]  /*d2580*/  LDL.LU R246, [R1+0x29c] ;  /* 0x00029c0001f67983 */ /* 0x000ee20000300800 */
[----:B------:R-:W-:-:S02]  /*d2590*/  ISETP.GE.AND P3, PT, R182, c[0x0][0x17c], PT ;  /* 0x00005f00b6007a0c */ /* 0x000fc40003f66270 */
[----:B------:R-:W-:Y:S01]  /*d25a0*/  IADD3 R180, R181, c[0x0][0x198], RZ ;  /* 0x00006600b5b47a10 */ /* 0x000fe20007ffe0ff */
[----:B------:R-:W3:Y:S01]  /*d25b0*/  LDL.LU R251, [R1+0x3e8] ;  /* 0x0003e80001fb7983 */ /* 0x000ee20000300800 */
[----:B------:R-:W-:Y:S02]  /*d25c0*/  ISETP.LT.AND P5, PT, R150, c[0x0][0x178], !P3 ;  /* 0x00005e0096007a0c */ /* 0x000fe40005fa1270 */
[----:B------:R-:W-:Y:S02]  /*d25d0*/  IADD3 R183, R252, 0x39, RZ ;  /* 0x00000039fcb77810 */ /* 0x000fe40007ffe0ff */
[----:B------:R-:W-:Y:S02]  /*d25e0*/  ISETP.LT.AND P1, PT, R151, c[0x0][0x178], !P3 ;  /* 0x00005e0097007a0c */ /* 0x000fe40005f21270 */
[----:B------:R-:W-:Y:S02]  /*d25f0*/  ISETP.LT.AND P4, PT, R111, c[0x0][0x178], !P3 ;  /* 0x00005e006f007a0c */ /* 0x000fe40005f81270 */
[----:B------:R-:W-:Y:S01]  /*d2600*/  ISETP.GE.AND P0, PT, R178, c[0x0][0x17c], PT ;  /* 0x00005f00b2007a0c */ /* 0x000fe20003f06270 */
[----:B------:R-:W-:Y:S01]  /*d2610*/  IMAD.WIDE R178, R180, 0x4, R174 ;  /* 0x00000004b4b27825 */ /* 0x000fe200078e02ae */
[----:B------:R-:W-:Y:S01]  /*d2620*/  ISETP.GE.AND P2, PT, R183, c[0x0][0x17c], PT ;  /* 0x00005f00b7007a0c */ /* 0x000fe20003f46270 */
[----:B------:R-:W3:Y:S01]  /*d2630*/  LDL.LU R248, [R1+0x398] ;  /* 0x0003980001f87983 */ /* 0x000ee20000300800 */
[----:B------:R-:W-:Y:S01]  /*d2640*/  ISETP.LT.AND P3, PT, R186, c[0x0][0x178], !P3 ;  /* 0x00005e00ba007a0c */ /* 0x000fe20005f61270 */
[----:B------:R-:W-:Y:S01]  /*d2650*/  IMAD.WIDE R2, R180, 0x4, R172 ;  /* 0x00000004b4027825 */ /* 0x000fe200078e02ac */
[----:B------:R-:W-:Y:S01]  /*d2660*/  ISETP.LT.AND P6, PT, R150, c[0x0][0x178], !P2 ;  /* 0x00005e0096007a0c */ /* 0x000fe200057c1270 */
[----:B------:R1:W-:Y:S01]  /*d2670*/  @P5 STG.E [R178.64], R250 ;  /* 0x000000fab2005986 */ /* 0x0003e2000c101904 */
[----:B------:R-:W-:Y:S01]  /*d2680*/  ISETP.LT.AND P5, PT, R151, c[0x0][0x178], !P2 ;  /* 0x00005e0097007a0c */ /* 0x000fe200057a1270 */
[C---:B------:R-:W-:Y:S01]  /*d2690*/  IMAD.WIDE R176, R180.reuse, 0x4, R6 ;  /* 0x00000004b4b07825 */ /* 0x040fe200078e0206 */
[----:B------:R-:W-:Y:S01]  /*d26a0*/  IADD3 R181, R180, c[0x0][0x198], RZ ;  /* 0x00006600b4b57a10 */ /* 0x000fe20007ffe0ff */
[----:B------:R1:W-:Y:S04]  /*d26b0*/  @P1 STG.E [R2.64], R249 ;  /* 0x000000f902001986 */ /* 0x0003e8000c101904 */
[----:B------:R4:W-:Y:S04]  /*d26c0*/  @P4 STG.E [R176.64], R185 ;  /* 0x000000b9b0004986 */ /* 0x0009e8000c101904 */
[----:B------:R-:W3:Y:S01]  /*d26d0*/  LDL.LU R243, [R1+0x348] ;  /* 0x0003480001f37983 */ /* 0x000ee20000300800 */
[----:B-1----:R-:W-:-:S04]  /*d26e0*/  IMAD.WIDE R178, R181, 0x4, R172 ;  /* 0x00000004b5b27825 */ /* 0x002fc800078e02ac */
[----:B------:R-:W-:-:S04]  /*d26f0*/  IMAD.WIDE R2, R180, 0x4, R4 ;  /* 0x00000004b4027825 */ /* 0x000fc800078e0204 */
[----:B----4-:R-:W-:Y:S01]  /*d2700*/  IMAD.WIDE R176, R181, 0x4, R174 ;  /* 0x00000004b5b07825 */ /* 0x010fe200078e02ae */
[----:B------:R-:W-:Y:S04]  /*d2710*/  @P3 STG.E [R2.64], R187 ;  /* 0x000000bb02003986 */ /* 0x000fe8000c101904 */
[----:B------:R1:W-:Y:S04]  /*d2720*/  @P6 STG.E [R176.64], R247 ;  /* 0x000000f7b0006986 */ /* 0x0003e8000c101904 */
[----:B------:R4:W-:Y:S04]  /*d2730*/  @P5 STG.E [R178.64], R245 ;  /* 0x000000f5b2005986 */ /* 0x0009e8000c101904 */
[----:B-1----:R-:W3:Y:S04]  /*d2740*/  LDL.LU R247, [R1+0x2d8] ;  /* 0x0002d80001f77983 */ /* 0x002ee80000300800 */
[----:B----4-:R-:W4:Y:S01]  /*d2750*/  LDL.LU R245, [R1+0x3ec] ;  /* 0x0003ec0001f57983 */ /* 0x010f220000300800 */
[----:B------:R-:W-:Y:S01]  /*d2760*/  ISETP.LT.AND P1, PT, R111, c[0x0][0x178], !P2 ;  /* 0x00005e006f007a0c */ /* 0x000fe20005721270 */
[----:B------:R-:W-:-:S12]  /*d2770*/  IMAD.WIDE R176, R181, 0x4, R6 ;  /* 0x00000004b5b07825 */ /* 0x000fd800078e0206 */
[----:B--2---:R1:W-:Y:S04]  /*d2780*/  @P1 STG.E [R176.64], R244 ;  /* 0x000000f4b0001986 */ /* 0x0043e8000c101904 */
[----:B-1----:R-:W2:Y:S01]  /*d2790*/  LDL.LU R244, [R1+0x39c] ;  /* 0x00039c0001f47983 */ /* 0x002ea20000300800 */
[----:B------:R-:W-:Y:S02]  /*d27a0*/  IADD3 R182, R252, 0x3a, RZ ;  /* 0x0000003afcb67810 */ /* 0x000fe40007ffe0ff */
[----:B------:R-:W-:Y:S01]  /*d27b0*/  ISETP.LT.AND P2, PT, R186, c[0x0][0x178], !P2 ;  /* 0x00005e00ba007a0c */ /* 0x000fe20005741270 */
[----:B------:R-:W-:Y:S01]  /*d27c0*/  IMAD.WIDE R2, R181, 0x4, R4 ;  /* 0x00000004b5027825 */ /* 0x000fe200078e0204 */
[----:B------:R-:W-:Y:S01]  /*d27d0*/  ISETP.GE.AND P4, PT, R182, c[0x0][0x17c], PT ;  /* 0x00005f00b6007a0c */ /* 0x000fe20003f86270 */
[----:B------:R-:W2:Y:S03]  /*d27e0*/  LDL.LU R185, [R1+0x34c] ;  /* 0x00034c0001b97983 */ /* 0x000ea60000300800 */
[----:B------:R-:W-:-:S02]  /*d27f0*/  ISETP.LT.AND P6, PT, R150, c[0x0][0x178], !P4 ;  /* 0x00005e0096007a0c */ /* 0x000fc400067c1270 */
[----:B------:R-:W-:Y:S02]  /*d2800*/  IADD3 R180, R181, c[0x0][0x198], RZ ;  /* 0x00006600b5b47a10 */ /* 0x000fe40007ffe0ff */
[----:B------:R-:W-:Y:S02]  /*d2810*/  IADD3 R182, R252, 0x3b, RZ ;  /* 0x0000003bfcb67810 */ /* 0x000fe40007ffe0ff */
[----:B------:R-:W-:Y:S01]  /*d2820*/  ISETP.LT.AND P3, PT, R151, c[0x0][0x178], !P4 ;  /* 0x00005e0097007a0c */ /* 0x000fe20006761270 */
[----:B---3--:R1:W-:Y:S01]  /*d2830*/  @P2 STG.E [R2.64], R246 ;  /* 0x000000f602002986 */ /* 0x0083e2000c101904 */
[----:B------:R-:W-:Y:S01]  /*d2840*/  ISETP.LT.AND P5, PT, R111, c[0x0][0x178], !P4 ;  /* 0x00005e006f007a0c */ /* 0x000fe200067a1270 */
[----:B------:R-:W-:Y:S01]  /*d2850*/  IMAD.WIDE R178, R180, 0x4, R174 ;  /* 0x00000004b4b27825 */ /* 0x000fe200078e02ae */
[----:B------:R-:W-:Y:S02]  /*d2860*/  ISETP.GE.AND P1, PT, R182, c[0x0][0x17c], PT ;  /* 0x00005f00b6007a0c */ /* 0x000fe40003f26270 */
[----:B------:R-:W-:Y:S01]  /*d2870*/  ISETP.LT.AND P4, PT, R186, c[0x0][0x178], !P4 ;  /* 0x00005e00ba007a0c */ /* 0x000fe20006781270 */
[----:B------:R-:W-:Y:S01]  /*d2880*/  IMAD.WIDE R176, R180, 0x4, R172 ;  /* 0x00000004b4b07825 */ /* 0x000fe200078e02ac */
[----:B------:R-:W-:Y:S01]  /*d2890*/  ISETP.LT.AND P2, PT, R150, c[0x0][0x178], !P1 ;  /* 0x00005e0096007a0c */ /* 0x000fe20004f41270 */
[----:B-1----:R-:W3:Y:S02]  /*d28a0*/  LDL.LU R246, [R1+0x2dc] ;  /* 0x0002dc0001f67983 */ /* 0x002ee40000300800 */
[----:B------:R-:W-:-:S02]  /*d28b0*/  IMAD.WIDE R2, R180, 0x4, R6 ;  /* 0x00000004b4027825 */ /* 0x000fc400078e0206 */
[----:B------:R-:W3:Y:S04]  /*d28c0*/  LDL.LU R250, [R1+0x418] ;  /* 0x0004180001fa7983 */ /* 0x000ee80000300800 */
[----:B------:R-:W3:Y:S04]  /*d28d0*/  LDL.LU R249, [R1+0x3d8] ;  /* 0x0003d80001f97983 */ /* 0x000ee80000300800 */
[----:B------:R1:W-:Y:S04]  /*d28e0*/  @P6 STG.E [R178.64], R251 ;  /* 0x000000fbb2006986 */ /* 0x0003e8000c101904 */
[----:B------:R-:W3:Y:S04]  /*d28f0*/  LDL.LU R187, [R1+0x378] ;  /* 0x0003780001bb7983 */ /* 0x000ee80000300800 */
[----:B------:R-:W-:Y:S01]  /*d2900*/  @P3 STG.E [R176.64], R248 ;  /* 0x000000f8b0003986 */ /* 0x000fe2000c101904 */
[C---:B-1----:R-:W-:Y:S01]  /*d2910*/  IMAD.WIDE R178, R180.reuse, 0x4, R4 ;  /* 0x00000004b4b27825 */ /* 0x042fe200078e0204 */
[----:B------:R-:W-:-:S02]  /*d2920*/  IADD3 R180, R180, c[0x0][0x198], RZ ;  /* 0x00006600b4b47a10 */ /* 0x000fc40007ffe0ff */
[----:B------:R1:W-:Y:S04]  /*d2930*/  @P5 STG.E [R2.64], R243 ;  /* 0x000000f302005986 */ /* 0x0003e8000c101904 */
[----:B------:R4:W-:Y:S01]  /*d2940*/  @P4 STG.E [R178.64], R247 ;  /* 0x000000f7b2004986 */ /* 0x0009e2000c101904 */
[----:B-1----:R-:W-:-:S03]  /*d2950*/  IMAD.WIDE R2, R180, 0x4, R174 ;  /* 0x00000004b4027825 */ /* 0x002fc600078e02ae */
[----:B------:R-:W3:Y:S04]  /*d2960*/  LDL.LU R243, [R1+0x308] ;  /* 0x0003080001f37983 */ /* 0x000ee80000300800 */
[----:B----4-:R1:W-:Y:S04]  /*d2970*/  @P2 STG.E [R2.64], R245 ;  /* 0x000000f502002986 */ /* 0x0103e8000c101904 */
[----:B------:R-:W4:Y:S04]  /*d2980*/  LDL.LU R247, [R1+0x41c] ;  /* 0x00041c0001f77983 */ /* 0x000f280000300800 */
[----:B-1----:R-:W4:Y:S01]  /*d2990*/  LDL.LU R245, [R1+0x3dc] ;  /* 0x0003dc0001f57983 */ /* 0x002f220000300800 */
[----:B------:R-:W-:Y:S01]  /*d29a0*/  ISETP.LT.AND P3, PT, R151, c[0x0][0x178], !P1 ;  /* 0x00005e0097007a0c */ /* 0x000fe20004f61270 */
[----:B------:R-:W-:-:S12]  /*d29b0*/  IMAD.WIDE R176, R180, 0x4, R172 ;  /* 0x00000004b4b07825 */ /* 0x000fd800078e02ac */
[----:B--2---:R1:W-:Y:S04]  /*d29c0*/  @P3 STG.E [R176.64], R244 ;  /* 0x000000f4b0003986 */ /* 0x0043e8000c101904 */
[----:B-1----:R-:W2:Y:S01]  /*d29d0*/  LDL.LU R244, [R1+0x37c] ;  /* 0x00037c0001f47983 */ /* 0x002ea20000300800 */
[----:B------:R-:W-:Y:S02]  /*d29e0*/  ISETP.LT.AND P4, PT, R111, c[0x0][0x178], !P1 ;  /* 0x00005e006f007a0c */ /* 0x000fe40004f81270 */
[----:B------:R-:W-:Y:S02]  /*d29f0*/  ISETP.LT.AND P1, PT, R186, c[0x0][0x178], !P1 ;  /* 0x00005e00ba007a0c */ /* 0x000fe40004f21270 */
[----:B------:R-:W-:Y:S02]  /*d2a00*/  ISETP.LT.AND P6, PT, R150, c[0x0][0x178], !P0 ;  /* 0x00005e0096007a0c */ /* 0x000fe400047c1270 */
[----:B------:R-:W-:Y:S01]  /*d2a10*/  ISETP.LT.AND P5, PT, R151, c[0x0][0x178], !P0 ;  /* 0x00005e0097007a0c */ /* 0x000fe200047a1270 */
[----:B------:R-:W-:Y:S01]  /*d2a20*/  IMAD.WIDE R2, R180, 0x4, R6 ;  /* 0x00000004b4027825 */ /* 0x000fe200078e0206 */
[----:B------:R-:W-:-:S02]  /*d2a30*/  IADD3 R178, R252, 0x3d, RZ ;  /* 0x0000003dfcb27810 */ /* 0x000fc40007ffe0ff */
[C---:B------:R-:W-:Y:S01]  /*d2a40*/  IADD3 R182, R180.reuse, c[0x0][0x198], RZ ;  /* 0x00006600b4b67a10 */ /* 0x040fe20007ffe0ff */
[----:B------:R-:W-:Y:S01]  /*d2a50*/  IMAD.WIDE R176, R180, 0x4, R4 ;  /* 0x00000004b4b07825 */ /* 0x000fe200078e0204 */
[----:B------:R-:W-:Y:S02]  /*d2a60*/  ISETP.GE.AND P2, PT, R178, c[0x0][0x17c], PT ;  /* 0x00005f00b2007a0c */ /* 0x000fe40003f46270 */
[----:B------:R-:W-:Y:S01]  /*d2a70*/  ISETP.LT.AND P3, PT, R111, c[0x0][0x178], !P0 ;  /* 0x00005e006f007a0c */ /* 0x000fe20004761270 */
[C---:B------:R-:W-:Y:S01]  /*d2a80*/  IMAD.WIDE R178, R182.reuse, 0x4, R174 ;  /* 0x00000004b6b27825 */ /* 0x040fe200078e02ae */
[----:B------:R-:W-:Y:S03]  /*d2a90*/  @P4 STG.E [R2.64], R185 ;  /* 0x000000b902004986 */ /* 0x000fe6000c101904 */
[----:B------:R-:W-:Y:S01]  /*d2aa0*/  IMAD.WIDE R180, R182, 0x4, R172 ;  /* 0x00000004b6b47825 */ /* 0x000fe200078e02ac */
[----:B---3--:R1:W-:Y:S01]  /*d2ab0*/  @P1 STG.E [R176.64], R246 ;  /* 0x000000f6b0001986 */ /* 0x0083e2000c101904 */
[----:B------:R-:W-:-:S03]  /*d2ac0*/  ISETP.LT.AND P1, PT, R186, c[0x0][0x178], !P0 ;  /* 0x00005e00ba007a0c */ /* 0x000fc60004721270 */
[----:B------:R3:W-:Y:S01]  /*d2ad0*/  @P6 STG.E [R178.64], R250 ;  /* 0x000000fab2006986 */ /* 0x0007e2000c101904 */
[----:B------:R-:W-:-:S03]  /*d2ae0*/  ISETP.LT.AND P6, PT, R150, c[0x0][0x178], !P2 ;  /* 0x00005e0096007a0c */ /* 0x000fc600057c1270 */
[----:B------:R-:W-:Y:S04]  /*d2af0*/  @P5 STG.E [R180.64], R249 ;  /* 0x000000f9b4005986 */ /* 0x000fe8000c101904 */
[----:B-1----:R-:W2:Y:S01]  /*d2b00*/  LDL.LU R246, [R1+0x30c] ;  /* 0x00030c0001f67983 */ /* 0x002ea20000300800 */
[----:B------:R-:W-:Y:S01]  /*d2b10*/  IMAD.WIDE R2, R182, 0x4, R6 ;  /* 0x00000004b6027825 */ /* 0x000fe200078e0206 */
[----:B------:R-:W-:Y:S02]  /*d2b20*/  ISETP.LT.AND P5, PT, R151, c[0x0][0x178], !P2 ;  /* 0x00005e0097007a0c */ /* 0x000fe400057a1270 */
[----:B------:R-:W2:Y:S01]  /*d2b30*/  LDL.LU R248, [R1+0x448] ;  /* 0x0004480001f87983 */ /* 0x000ea20000300800 */
[----:B------:R-:W-:-:S03]  /*d2b40*/  IADD3 R176, R252, 0x3f, RZ ;  /* 0x0000003ffcb07810 */ /* 0x000fc60007ffe0ff */
[----:B------:R-:W2:Y:S01]  /*d2b50*/  LDL.LU R185, [R1+0x3f8] ;  /* 0x0003f80001b97983 */ /* 0x000ea20000300800 */
[----:B------:R-:W-:Y:S02]  /*d2b60*/  IADD3 R183, R182, c[0x0][0x198], RZ ;  /* 0x00006600b6b77a10 */ /* 0x000fe40007ffe0ff */
[----:B---3--:R-:W-:Y:S01]  /*d2b70*/  IADD3 R178, R252, 0x3e, RZ ;  /* 0x0000003efcb27810 */ /* 0x008fe20007ffe0ff */
[----:B------:R1:W-:Y:S01]  /*d2b80*/  @P3 STG.E [R2.64], R187 ;  /* 0x000000bb02003986 */ /* 0x0003e2000c101904 */
[----:B------:R-:W-:Y:S01]  /*d2b90*/  ISETP.GE.AND P0, PT, R176, c[0x0][0x17c], PT ;  /* 0x00005f00b0007a0c */ /* 0x000fe20003f06270 */
[----:B------:R-:W-:Y:S01]  /*d2ba0*/  IMAD.WIDE R176, R183, 0x4, R174 ;  /* 0x00000004b7b07825 */ /* 0x000fe200078e02ae */
[----:B------:R-:W-:-:S03]  /*d2bb0*/  ISETP.GE.AND P3, PT, R178, c[0x0][0x17c], PT ;  /* 0x00005f00b2007a0c */ /* 0x000fc60003f66270 */
[----:B------:R-:W-:-:S04]  /*d2bc0*/  IMAD.WIDE R178, R183, 0x4, R172 ;  /* 0x00000004b7b27825 */ /* 0x000fc800078e02ac */
[----:B-1----:R-:W-:Y:S01]  /*d2bd0*/  IMAD.WIDE R2, R182, 0x4, R4 ;  /* 0x00000004b6027825 */ /* 0x002fe200078e0204 */
[----:B------:R-:W3:Y:S04]  /*d2be0*/  LDL.LU R187, [R1+0x3a8] ;  /* 0x0003a80001bb7983 */ /* 0x000ee80000300800 */
[----:B------:R1:W-:Y:S04]  /*d2bf0*/  @P1 STG.E [R2.64], R243 ;  /* 0x000000f302001986 */ /* 0x0003e8000c101904 */
[----:B----4-:R4:W-:Y:S04]  /*d2c00*/  @P6 STG.E [R176.64], R247 ;  /* 0x000000f7b0006986 */ /* 0x0109e8000c101904 */
[----:B------:R4:W-:Y:S04]  /*d2c10*/  @P5 STG.E [R178.64], R245 ;  /* 0x000000f5b2005986 */ /* 0x0009e8000c101904 */
[----:B-1----:R-:W3:Y:S04]  /*d2c20*/  LDL.LU R243, [R1+0x368] ;  /* 0x0003680001f37983 */ /* 0x002ee80000300800 */
[----:B----4-:R-:W4:Y:S04]  /*d2c30*/  LDL.LU R247, [R1+0x44c] ;  /* 0x00044c0001f77983 */ /* 0x010f280000300800 */
[----:B------:R-:W4:Y:S01]  /*d2c40*/  LDL.LU R245, [R1+0x3fc] ;  /* 0x0003fc0001f57983 */ /* 0x000f220000300800 */
[----:B------:R-:W-:Y:S01]  /*d2c50*/  ISETP.LT.AND P4, PT, R111, c[0x0][0x178], !P2 ;  /* 0x00005e006f007a0c */ /* 0x000fe20005781270 */
[----:B------:R-:W-:-:S12]  /*d2c60*/  IMAD.WIDE R180, R183, 0x4, R6 ;  /* 0x00000004b7b47825 */ /* 0x000fd800078e0206 */
[----:B--2---:R1:W-:Y:S04]  /*d2c70*/  @P4 STG.E [R180.64], R244 ;  /* 0x000000f4b4004986 */ /* 0x0043e8000c101904 */
[----:B-1----:R-:W2:Y:S01]  /*d2c80*/  LDL.LU R244, [R1+0x3ac] ;  /* 0x0003ac0001f47983 */ /* 0x002ea20000300800 */
[----:B------:R-:W-:Y:S02]  /*d2c90*/  ISETP.LT.AND P2, PT, R186, c[0x0][0x178], !P2 ;  /* 0x00005e00ba007a0c */ /* 0x000fe40005741270 */
[----:B------:R-:W-:Y:S02]  /*d2ca0*/  ISETP.LT.AND P4, PT, R150, c[0x0][0x178], !P3 ;  /* 0x00005e0096007a0c */ /* 0x000fe40005f81270 */
[----:B------:R-:W-:Y:S02]  /*d2cb0*/  ISETP.LT.AND P6, PT, R151, c[0x0][0x178], !P3 ;  /* 0x00005e0097007a0c */ /* 0x000fe40005fc1270 */
[C---:B------:R-:W-:Y:S01]  /*d2cc0*/  IADD3 R181, R183.reuse, c[0x0][0x198], RZ ;  /* 0x00006600b7b57a10 */ /* 0x040fe20007ffe0ff */
[----:B------:R-:W-:Y:S01]  /*d2cd0*/  IMAD.WIDE R2, R183, 0x4, R4 ;  /* 0x00000004b7027825 */ /* 0x000fe200078e0204 */
[----:B------:R-:W-:-:S02]  /*d2ce0*/  ISETP.LT.AND P1, PT, R186, c[0x0][0x178], !P3 ;  /* 0x00005e00ba007a0c */ /* 0x000fc40005f21270 */
[----:B------:R-:W-:Y:S01]  /*d2cf0*/  ISETP.LT.AND P3, PT, R111, c[0x0][0x178], !P3 ;  /* 0x00005e006f007a0c */ /* 0x000fe20005f61270 */
[----:B------:R-:W-:Y:S01]  /*d2d00*/  IMAD.WIDE R176, R181, 0x4, R174 ;  /* 0x00000004b5b07825 */ /* 0x000fe200078e02ae */
[----:B------:R-:W-:-:S03]  /*d2d10*/  IADD3 R180, R252, 0x40, RZ ;  /* 0x00000040fcb47810 */ /* 0x000fc60007ffe0ff */
[----:B------:R-:W-:Y:S01]  /*d2d20*/  IMAD.WIDE R178, R181, 0x4, R172 ;  /* 0x00000004b5b27825 */ /* 0x000fe200078e02ac */
[----:B------:R-:W-:Y:S01]  /*d2d30*/  ISETP.LT.AND P5, PT, R150, c[0x0][0x178], !P0 ;  /* 0x00005e0096007a0c */ /* 0x000fe200047a1270 */
[----:B------:R1:W-:Y:S01]  /*d2d40*/  @P2 STG.E [R2.64], R246 ;  /* 0x000000f602002986 */ /* 0x0003e2000c101904 */
[----:B------:R-:W-:-:S03]  /*d2d50*/  ISETP.GE.AND P2, PT, R180, c[0x0][0x17c], PT ;  /* 0x00005f00b4007a0c */ /* 0x000fc60003f46270 */
[----:B------:R3:W-:Y:S01]  /*d2d60*/  @P4 STG.E [R176.64], R248 ;  /* 0x000000f8b0004986 */ /* 0x0007e2000c101904 */
[----:B------:R-:W-:-:S03]  /*d2d70*/  IADD3 R180, R181, c[0x0][0x198], RZ ;  /* 0x00006600b5b47a10 */ /* 0x000fc60007ffe0ff */
[----:B------:R3:W-:Y:S04]  /*d2d80*/  @P6 STG.E [R178.64], R185 ;  /* 0x000000b9b2006986 */ /* 0x0007e8000c101904 */
[----:B-1----:R-:W2:Y:S01]  /*d2d90*/  LDL.LU R246, [R1+0x36c] ;  /* 0x00036c0001f67983 */ /* 0x002ea20000300800 */
[----:B------:R-:W-:-:S03]  /*d2da0*/  ISETP.LT.AND P6, PT, R151, c[0x0][0x178], !P0 ;  /* 0x00005e0097007a0c */ /* 0x000fc600047c1270 */
[----:B------:R-:W2:Y:S04]  /*d2db0*/  LDL.LU R183, [R1+0x650] ;  /* 0x0006500001b77983 */ /* 0x000ea80000300800 */
[----:B------:R-:W2:Y:S01]  /*d2dc0*/  LDL.LU R184, [R1+0x470] ;  /* 0x0004700001b87983 */ /* 0x000ea20000300800 */
[----:B------:R-:W-:-:S03]  /*d2dd0*/  IMAD.WIDE R2, R181, 0x4, R6 ;  /* 0x00000004b5027825 */ /* 0x000fc600078e0206 */
[----:B------:R-:W2:Y:S01]  /*d2de0*/  LDL.LU R251, [R1+0x420] ;  /* 0x0004200001fb7983 */ /* 0x000ea20000300800 */
[----:B---3--:R-:W-:-:S03]  /*d2df0*/  IMAD.WIDE R176, R181, 0x4, R4 ;  /* 0x00000004b5b07825 */ /* 0x008fc600078e0204 */
[----:B------:R1:W-:Y:S01]  /*d2e00*/  @P3 STG.E [R2.64], R187 ;  /* 0x000000bb02003986 */ /* 0x0003e2000c101904 */
[----:B------:R-:W-:-:S03]  /*d2e10*/  IMAD.WIDE R178, R180, 0x4, R174 ;  /* 0x00000004b4b27825 */ /* 0x000fc600078e02ae */
[----:B------:R-:W3:Y:S04]  /*d2e20*/  LDL.LU R250, [R1+0x3c0] ;  /* 0x0003c00001fa7983 */ /* 0x000ee80000300800 */
[----:B------:R-:W3:Y:S01]  /*d2e30*/  LDL.LU R249, [R1+0x654] ;  /* 0x0006540001f97983 */ /* 0x000ee20000300800 */
[----:B-1----:R-:W-:-:S03]  /*d2e40*/  IMAD.WIDE R2, R180, 0x4, R172 ;  /* 0x00000004b4027825 */ /* 0x002fc600078e02ac */
[----:B------:R-:W-:Y:S04]  /*d2e50*/  @P1 STG.E [R176.64], R243 ;  /* 0x000000f3b0001986 */ /* 0x000fe8000c101904 */
[----:B----4-:R1:W-:Y:S04]  /*d2e60*/  @P5 STG.E [R178.64], R247 ;  /* 0x000000f7b2005986 */ /* 0x0103e8000c101904 */
[----:B------:R4:W-:Y:S04]  /*d2e70*/  @P6 STG.E [R2.64], R245 ;  /* 0x000000f502006986 */ /* 0x0009e8000c101904 */
[----:B-1----:R-:W3:Y:S04]  /*d2e80*/  LDL.LU R247, [R1+0x474] ;  /* 0x0004740001f77983 */ /* 0x002ee80000300800 */
[----:B----4-:R-:W4:Y:S01]  /*d2e90*/  LDL.LU R245, [R1+0x424] ;  /* 0x0004240001f57983 */ /* 0x010f220000300800 */
[----:B------:R-:W-:Y:S01]  /*d2ea0*/  ISETP.LT.AND P4, PT, R111, c[0x0][0x178], !P0 ;  /* 0x00005e006f007a0c */ /* 0x000fe20004781270 */
[----:B------:R-:W-:-:S12]  /*d2eb0*/  IMAD.WIDE R176, R180, 0x4, R6 ;  /* 0x00000004b4b07825 */ /* 0x000fd800078e0206 */
[----:B--2---:R1:W-:Y:S04]  /*d2ec0*/  @P4 STG.E [R176.64], R244 ;  /* 0x000000f4b0004986 */ /* 0x0043e8000c101904 */
[----:B-1----:R-:W2:Y:S01]  /*d2ed0*/  LDL.LU R244, [R1+0x3c4] ;  /* 0x0003c40001f47983 */ /* 0x002ea20000300800 */
[----:B------:R-:W-:Y:S02]  /*d2ee0*/  ISETP.LT.AND P1, PT, R186, c[0x0][0x178], !P0 ;  /* 0x00005e00ba007a0c */ /* 0x000fe40004721270 */
[----:B------:R-:W-:Y:S02]  /*d2ef0*/  ISETP.LT.AND P3, PT, R150, c[0x0][0x178], !P2 ;  /* 0x00005e0096007a0c */ /* 0x000fe40005761270 */
[----:B------:R-:W-:Y:S02]  /*d2f00*/  ISETP.LT.AND P5, PT, R151, c[0x0][0x178], !P2 ;  /* 0x00005e0097007a0c */ /* 0x000fe400057a1270 */
[----:B------:R-:W-:-:S02]  /*d2f10*/  IADD3 R181, R180, c[0x0][0x198], RZ ;  /* 0x00006600b4b57a10 */ /* 0x000fc40007ffe0ff */
[----:B------:R-:W-:Y:S01]  /*d2f20*/  IADD3 R178, R252, 0x43, RZ ;  /* 0x00000043fcb27810 */ /* 0x000fe20007ffe0ff */
[----:B------:R-:W-:Y:S01]  /*d2f30*/  IMAD.WIDE R2, R180, 0x4, R4 ;  /* 0x00000004b4027825 */ /* 0x000fe200078e0204 */
[----:B------:R-:W-:Y:S01]  /*d2f40*/  IADD3 R182, R252, 0x41, RZ ;  /* 0x00000041fcb67810 */ /* 0x000fe20007ffe0ff */
[----:B------:R-:W2:Y:S01]  /*d2f50*/  LDL.LU R248, [R1+0x770] ;  /* 0x0007700001f87983 */ /* 0x000ea20000300800 */
[----:B------:R-:W-:Y:S01]  /*d2f60*/  ISETP.GE.AND P0, PT, R178, c[0x0][0x17c], PT ;  /* 0x00005f00b2007a0c */ /* 0x000fe20003f06270 */
[----:B------:R-:W-:Y:S01]  /*d2f70*/  IMAD.WIDE R176, R181, 0x4, R174 ;  /* 0x00000004b5b07825 */ /* 0x000fe200078e02ae */
[----:B------:R-:W-:Y:S01]  /*d2f80*/  ISETP.LT.AND P6, PT, R111, c[0x0][0x178], !P2 ;  /* 0x00005e006f007a0c */ /* 0x000fe200057c1270 */
[----:B------:R-:W2:Y:S02]  /*d2f90*/  LDL.LU R185, [R1+0x4a0] ;  /* 0x0004a00001b97983 */ /* 0x000ea40000300800 */
[----:B------:R-:W-:Y:S01]  /*d2fa0*/  IMAD.WIDE R178, R181, 0x4, R172 ;  /* 0x00000004b5b27825 */ /* 0x000fe200078e02ac */
[----:B------:R-:W-:Y:S01]  /*d2fb0*/  ISETP.GE.AND P4, PT, R182, c[0x0][0x17c], PT ;  /* 0x00005f00b6007a0c */ /* 0x000fe20003f86270 */
[----:B------:R-:W2:Y:S01]  /*d2fc0*/  LDL.LU R187, [R1+0x450] ;  /* 0x0004500001bb7983 */ /* 0x000ea20000300800 */
[----:B------:R-:W-:-:S03]  /*d2fd0*/  ISETP.LT.AND P2, PT, R186, c[0x0][0x178], !P2 ;  /* 0x00005e00ba007a0c */ /* 0x000fc60005741270 */
[----:B------:R1:W-:Y:S04]  /*d2fe0*/  @P1 STG.E [R2.64], R246 ;  /* 0x000000f602001986 */ /* 0x0003e8000c101904 */
[----:B------:R1:W-:Y:S01]  /*d2ff0*/  @P3 STG.E [R176.64], R183 ;  /* 0x000000b7b0003986 */ /* 0x0003e2000c101904 */
[----:B------:R-:W-:-:S03]  /*d3000*/  ISETP.LT.AND P3, PT, R151, c[0x0][0x178], !P4 ;  /* 0x00005e0097007a0c */ /* 0x000fc60006761270 */
[----:B------:R3:W-:Y:S01]  /*d3010*/  @P5 STG.E [R178.64], R184 ;  /* 0x000000b8b2005986 */ /* 0x0007e2000c101904 */
[----:B------:R-:W-:Y:S02]  /*d3020*/  ISETP.LT.AND P5, PT, R150, c[0x0][0x178], !P4 ;  /* 0x00005e0096007a0c */ /* 0x000fe400067a1270 */
[----:B------:R-:W-:Y:S01]  /*d3030*/  ISETP.LT.AND P1, PT, R111, c[0x0][0x178], !P4 ;  /* 0x00005e006f007a0c */ /* 0x000fe20006721270 */
[C---:B-1----:R-:W-:Y:S01]  /*d3040*/  IMAD.WIDE R2, R181.reuse, 0x4, R6 ;  /* 0x00000004b5027825 */ /* 0x042fe200078e0206 */
[C---:B------:R-:W-:Y:S01]  /*d3050*/  IADD3 R182, R181.reuse, c[0x0][0x198], RZ ;  /* 0x00006600b5b67a10 */ /* 0x040fe20007ffe0ff */
[----:B------:R-:W2:Y:S01]  /*d3060*/  LDL.LU R243, [R1+0x400] ;  /* 0x0004000001f37983 */ /* 0x000ea20000300800 */
[----:B------:R-:W-:Y:S01]  /*d3070*/  IADD3 R176, R252, 0x42, RZ ;  /* 0x00000042fcb07810 */ /* 0x000fe20007ffe0ff */
[----:B------:R-:W-:Y:S02]  /*d3080*/  IMAD.WIDE R180, R181, 0x4, R4 ;  /* 0x00000004b5b47825 */ /* 0x000fe400078e0204 */
[----:B------:R1:W-:Y:S01]  /*d3090*/  @P6 STG.E [R2.64], R251 ;  /* 0x000000fb02006986 */ /* 0x0003e2000c101904 */
[----:B------:R-:W-:Y:S01]  /*d30a0*/  ISETP.GE.AND P6, PT, R176, c[0x0][0x17c], PT ;  /* 0x00005f00b0007a0c */ /* 0x000fe20003fc6270 */
[----:B------:R-:W-:-:S02]  /*d30b0*/  IMAD.WIDE R176, R182, 0x4, R172 ;  /* 0x00000004b6b07825 */ /* 0x000fc400078e02ac */
[----:B------:R-:W2:Y:S02]  /*d30c0*/  LDL.LU R246, [R1+0x774] ;  /* 0x0007740001f67983 */ /* 0x000ea40000300800 */
[C---:B---3--:R-:W-:Y:S02]  /*d30d0*/  IMAD.WIDE R178, R182.reuse, 0x4, R6 ;  /* 0x00000004b6b27825 */ /* 0x048fe400078e0206 */
[----:B------:R-:W-:Y:S02]  /*d30e0*/  @P2 STG.E [R180.64], R250 ;  /* 0x000000fab4002986 */ /* 0x000fe4000c101904 */
[----:B-1----:R-:W-:-:S05]  /*d30f0*/  IMAD.WIDE R2, R182, 0x4, R174 ;  /* 0x00000004b6027825 */ /* 0x002fca00078e02ae */
[----:B------:R-:W-:Y:S04]  /*d3100*/  @P5 STG.E [R2.64], R249 ;  /* 0x000000f902005986 */ /* 0x000fe8000c101904 */
[----:B------:R1:W-:Y:S04]  /*d3110*/  @P3 STG.E [R176.64], R247 ;  /* 0x000000f7b0003986 */ /* 0x0003e8000c101904 */
[----:B----4-:R3:W-:Y:S04]  /*d3120*/  @P1 STG.E [R178.64], R245 ;  /* 0x000000f5b2001986 */ /* 0x0107e8000c101904 */
[----:B-1----:R-:W4:Y:S04]  /*d3130*/  LDL.LU R247, [R1+0x4a4] ;  /* 0x0004a40001f77983 */ /* 0x002f280000300800 */
[----:B---3--:R-:W3:Y:S01]  /*d3140*/  LDL.LU R245, [R1+0x454] ;  /* 0x0004540001f57983 */ /* 0x008ee20000300800 */
[----:B------:R-:W-:Y:S01]  /*d3150*/  ISETP.LT.AND P4, PT, R186, c[0x0][0x178], !P4 ;  /* 0x00005e00ba007a0c */ /* 0x000fe20006781270 */
[----:B------:R-:W-:-:S12]  /*d3160*/  IMAD.WIDE R180, R182, 0x4, R4 ;  /* 0x00000004b6b47825 */ /* 0x000fd800078e0204 */
[----:B--2---:R1:W-:Y:S04]  /*d3170*/  @P4 STG.E [R180.64], R244 ;  /* 0x000000f4b4004986 */ /* 0x0043e8000c101904 */
[----:B-1----:R-:W2:Y:S01]  /*d3180*/  LDL.LU R244, [R1+0x404] ;  /* 0x0004040001f47983 */ /* 0x002ea20000300800 */
[----:B------:R-:W-:Y:S02]  /*d3190*/  ISETP.LT.AND P2, PT, R150, c[0x0][0x178], !P6 ;  /* 0x00005e0096007a0c */ /* 0x000fe40007741270 */
[----:B------:R-:W-:Y:S01]  /*d31a0*/  ISETP.LT.AND P4, PT, R151, c[0x0][0x178], !P6 ;  /* 0x00005e0097007a0c */ /* 0x000fe20007781270 */
[----:B------:R-:W2:Y:S01]  /*d31b0*/  LDL.LU R184, [R1+0x7a0] ;  /* 0x0007a00001b87983 */ /* 0x000ea20000300800 */
[----:B------:R-:W-:Y:S02]  /*d31c0*/  ISETP.LT.AND P3, PT, R111, c[0x0][0x178], !P6 ;  /* 0x00005e006f007a0c */ /* 0x000fe40007761270 */
[----:B------:R-:W-:Y:S01]  /*d31d0*/  IADD3 R182, R182, c[0x0][0x198], RZ ;  /* 0x00006600b6b67a10 */ /* 0x000fe20007ffe0ff */
[----:B------:R-:W2:Y:S01]  /*d31e0*/  LDL.LU R251, [R1+0x690] ;  /* 0x0006900001fb7983 */ /* 0x000ea20000300800 */
[----:B------:R-:W-:-:S03]  /*d31f0*/  IADD3 R2, R252, 0x44, RZ ;  /* 0x00000044fc027810 */ /* 0x000fc60007ffe0ff */
[----:B------:R-:W-:Y:S01]  /*d3200*/  IMAD.WIDE R178, R182, 0x4, R174 ;  /* 0x00000004b6b27825 */ /* 0x000fe200078e02ae */
[----:B------:R-:W-:Y:S01]  /*d3210*/  ISETP.GE.AND P1, PT, R2, c[0x0][0x17c], PT ;  /* 0x00005f0002007a0c */ /* 0x000fe20003f26270 */
[----:B------:R-:W2:Y:S01]  /*d3220*/  LDL.LU R249, [R1+0x480] ;  /* 0x0004800001f97983 */ /* 0x000ea20000300800 */
        /* <DEDUP_REMOVED lines=9> */
[----:B------:R-:W-:Y:S01]  /*d32c0*/  ISETP.LT.AND P3, PT, R151, c[0x0][0x178], !P0 ;  /* 0x00005e0097007a0c */ /* 0x000fe20004761270 */
[----:B-1----:R-:W-:Y:S02]  /*d32d0*/  IMAD.WIDE R178, R182, 0x4, R4 ;  /* 0x00000004b6b27825 */ /* 0x002fe400078e0204 */
[----:B------:R-:W2:Y:S02]  /*d32e0*/  LDL.LU R248, [R1+0x430] ;  /* 0x0004300001f87983 */ /* 0x000ea40000300800 */
[C---:B------:R-:W-:Y:S02]  /*d32f0*/  IMAD.WIDE R2, R180.reuse, 0x4, R174 ;  /* 0x00000004b4027825 */ /* 0x040fe400078e02ae */
[----:B------:R-:W-:Y:S02]  /*d3300*/  @P6 STG.E [R178.64], R243 ;  /* 0x000000f3b2006986 */ /* 0x000fe4000c101904 */
[----:B------:R-:W-:-:S02]  /*d3310*/  IMAD.WIDE R176, R180, 0x4, R172 ;  /* 0x00000004b4b07825 */ /* 0x000fc400078e02ac */
[----:B------:R1:W-:Y:S04]  /*d3320*/  @P5 STG.E [R2.64], R246 ;  /* 0x000000f602005986 */ /* 0x0003e8000c101904 */
[----:B------:R-:W2:Y:S01]  /*d3330*/  LDL.LU R185, [R1+0x7a4] ;  /* 0x0007a40001b97983 */ /* 0x000ea20000300800 */
[----:B-1----:R-:W-:-:S03]  /*d3340*/  IMAD.WIDE R2, R180, 0x4, R6 ;  /* 0x00000004b4027825 */ /* 0x002fc600078e0206 */
[----:B----4-:R-:W-:Y:S04]  /*d3350*/  @P3 STG.E [R176.64], R247 ;  /* 0x000000f7b0003986 */ /* 0x010fe8000c101904 */
[----:B---3--:R1:W-:Y:S04]  /*d3360*/  @P4 STG.E [R2.64], R245 ;  /* 0x000000f502004986 */ /* 0x0083e8000c101904 */
[----:B-1----:R-:W3:Y:S04]  /*d3370*/  LDL.LU R245, [R1+0x694] ;  /* 0x0006940001f57983 */ /* 0x002ee80000300800 */
[----:B------:R-:W4:Y:S01]  /*d3380*/  LDL.LU R246, [R1+0x484] ;  /* 0x0004840001f67983 */ /* 0x000f220000300800 */
[----:B------:R-:W-:-:S02]  /*d3390*/  ISETP.LT.AND P5, PT, R186, c[0x0][0x178], !P0 ;  /* 0x00005e00ba007a0c */ /* 0x000fc400047a1270 */
[----:B------:R-:W-:-:S04]  /*d33a0*/  IADD3 R178, R252, 0x45, RZ ;  /* 0x00000045fcb27810 */ /* 0x000fc80007ffe0ff */
[----:B------:R-:W-:Y:S01]  /*d33b0*/  ISETP.GE.AND P2, PT, R178, c[0x0][0x17c], PT ;  /* 0x00005f00b2007a0c */ /* 0x000fe20003f46270 */
[----:B------:R-:W-:-:S06]  /*d33c0*/  IMAD.WIDE R178, R180, 0x4, R4 ;  /* 0x00000004b4b27825 */ /* 0x000fcc00078e0204 */
[----:B--2---:R1:W-:Y:S04]  /*d33d0*/  @P5 STG.E [R178.64], R244 ;  /* 0x000000f4b2005986 */ /* 0x0043e8000c101904 */
[----:B-1----:R-:W2:Y:S01]  /*d33e0*/  LDL.LU R244, [R1+0x434] ;  /* 0x0004340001f47983 */ /* 0x002ea20000300800 */
[----:B------:R-:W-:Y:S02]  /*d33f0*/  ISETP.LT.AND P6, PT, R150, c[0x0][0x178], !P1 ;  /* 0x00005e0096007a0c */ /* 0x000fe40004fc1270 */
[----:B------:R-:W-:Y:S01]  /*d3400*/  ISETP.LT.AND P0, PT, R151, c[0x0][0x178], !P1 ;  /* 0x00005e0097007a0c */ /* 0x000fe20004f01270 */
[----:B------:R-:W2:Y:S01]  /*d3410*/  LDL.LU R250, [R1+0x8c0] ;  /* 0x0008c00001fa7983 */ /* 0x000ea20000300800 */
[----:B------:R-:W-:Y:S02]  /*d3420*/  IADD3 R181, R180, c[0x0][0x198], RZ ;  /* 0x00006600b4b57a10 */ /* 0x000fe40007ffe0ff */
[----:B------:R-:W-:Y:S01]  /*d3430*/  ISETP.LT.AND P5, PT, R111, c[0x0][0x178], !P1 ;  /* 0x00005e006f007a0c */ /* 0x000fe20004fa1270 */
[----:B------:R-:W2:Y:S01]  /*d3440*/  LDL.LU R187, [R1+0x780] ;  /* 0x0007800001bb7983 */ /* 0x000ea20000300800 */
[----:B------:R-:W-:Y:S01]  /*d3450*/  ISETP.LT.AND P1, PT, R186, c[0x0][0x178], !P1 ;  /* 0x00005e00ba007a0c */ /* 0x000fe20004f21270 */
[C---:B------:R-:W-:Y:S01]  /*d3460*/  IMAD.WIDE R176, R181.reuse, 0x4, R174 ;  /* 0x00000004b5b07825 */ /* 0x040fe200078e02ae */
[----:B------:R-:W-:Y:S01]  /*d3470*/  ISETP.LT.AND P4, PT, R150, c[0x0][0x178], !P2 ;  /* 0x00005e0096007a0c */ /* 0x000fe20005781270 */
[----:B------:R-:W2:Y:S02]  /*d3480*/  LDL.LU R243, [R1+0x670] ;  /* 0x0006700001f37983 */ /* 0x000ea40000300800 */
[----:B------:R-:W-:-:S02]  /*d3490*/  IMAD.WIDE R2, R181, 0x4, R172 ;  /* 0x00000004b5027825 */ /* 0x000fc400078e02ac */
[----:B------:R1:W-:Y:S01]  /*d34a0*/  @P6 STG.E [R176.64], R184 ;  /* 0x000000b8b0006986 */ /* 0x0003e2000c101904 */
[----:B------:R-:W-:-:S03]  /*d34b0*/  ISETP.LT.AND P6, PT, R151, c[0x0][0x178], !P2 ;  /* 0x00005e0097007a0c */ /* 0x000fc600057c1270 */
[----:B------:R1:W-:Y:S01]  /*d34c0*/  @P0 STG.E [R2.64], R251 ;  /* 0x000000fb02000986 */ /* 0x0003e2000c101904 */
[----:B------:R-:W-:Y:S02]  /*d34d0*/  IADD3 R180, R181, c[0x0][0x198], RZ ;  /* 0x00006600b5b47a10 */ /* 0x000fe40007ffe0ff */
[----:B------:R-:W-:Y:S01]  /*d34e0*/  ISETP.LT.AND P3, PT, R111, c[0x0][0x178], !P2 ;  /* 0x00005e006f007a0c */ /* 0x000fe20005761270 */
[----:B------:R-:W2:Y:S01]  /*d34f0*/  LDL.LU R247, [R1+0x460] ;  /* 0x0004600001f77983 */ /* 0x000ea20000300800 */
[----:B-1----:R-:W-:-:S04]  /*d3500*/  IMAD.WIDE R176, R181, 0x4, R4 ;  /* 0x00000004b5b07825 */ /* 0x002fc800078e0204 */
[----:B------:R-:W-:Y:S01]  /*d3510*/  IMAD.WIDE R2, R181, 0x4, R6 ;  /* 0x00000004b5027825 */ /* 0x000fe200078e0206 */
[----:B------:R-:W-:-:S04]  /*d3520*/  IADD3 R179, R252, 0x4d, RZ ;  /* 0x0000004dfcb37810 */ /* 0x000fc80007ffe0ff */
[----:B------:R1:W-:Y:S01]  /*d3530*/  @P5 STG.E [R2.64], R249 ;  /* 0x000000f902005986 */ /* 0x0003e2000c101904 */
[----:B------:R-:W-:-:S03]  /*d3540*/  IADD3 R178, R252, 0x46, RZ ;  /* 0x00000046fcb27810 */ /* 0x000fc60007ffe0ff */
[----:B------:R1:W-:Y:S01]  /*d3550*/  @P1 STG.E [R176.64], R248 ;  /* 0x000000f8b0001986 */ /* 0x0003e2000c101904 */
[----:B------:R-:W-:Y:S01]  /*d3560*/  ISETP.GE.AND P0, PT, R179, c[0x0][0x17c], PT ;  /* 0x00005f00b3007a0c */ /* 0x000fe20003f06270 */
[----:B-1----:R-:W-:-:S04]  /*d3570*/  IMAD.WIDE R2, R180, 0x4, R174 ;  /* 0x00000004b4027825 */ /* 0x002fc800078e02ae */
[----:B------:R-:W-:Y:S01]  /*d3580*/  IMAD.WIDE R176, R180, 0x4, R172 ;  /* 0x00000004b4b07825 */ /* 0x000fe200078e02ac */
[----:B------:R-:W-:Y:S01]  /*d3590*/  @P4 STG.E [R2.64], R185 ;  /* 0x000000b902004986 */ /* 0x000fe2000c101904 */
[----:B------:R-:W-:Y:S02]  /*d35a0*/  ISETP.GE.AND P5, PT, R178, c[0x0][0x17c], PT ;  /* 0x00005f00b2007a0c */ /* 0x000fe40003fa6270 */
[----:B------:R-:W-:Y:S01]  /*d35b0*/  IMAD.WIDE R178, R180, 0x4, R6 ;  /* 0x00000004b4b27825 */ /* 0x000fe200078e0206 */
[----:B---3--:R1:W-:Y:S04]  /*d35c0*/  @P6 STG.E [R176.64], R245 ;  /* 0x000000f5b0006986 */ /* 0x0083e8000c101904 */
[----:B----4-:R3:W-:Y:S04]  /*d35d0*/  @P3 STG.E [R178.64], R246 ;  /* 0x000000f6b2003986 */ /* 0x0107e8000c101904 */
[----:B-1----:R-:W4:Y:S04]  /*d35e0*/  LDL.LU R245, [R1+0x8c4] ;  /* 0x0008c40001f57983 */ /* 0x002f280000300800 */
[----:B------:R-:W4:Y:S04]  /*d35f0*/  LDL.LU R249, [R1+0x784] ;  /* 0x0007840001f97983 */ /* 0x000f280000300800 */
[----:B---3--:R-:W3:Y:S01]  /*d3600*/  LDL.LU R246, [R1+0x674] ;  /* 0x0006740001f67983 */ /* 0x008ee20000300800 */
[----:B------:R-:W-:Y:S01]  /*d3610*/  ISETP.LT.AND P2, PT, R186, c[0x0][0x178], !P2 ;  /* 0x00005e00ba007a0c */ /* 0x000fe20005741270 */
[----:B------:R-:W-:-:S12]  /*d3620*/  IMAD.WIDE R2, R180, 0x4, R4 ;  /* 0x00000004b4027825 */ /* 0x000fd800078e0204 */
[----:B--2---:R1:W-:Y:S04]  /*d3630*/  @P2 STG.E [R2.64], R244 ;  /* 0x000000f402002986 */ /* 0x0043e8000c101904 */
[----:B-1----:R-:W2:Y:S01]  /*d3640*/  LDL.LU R244, [R1+0x464] ;  /* 0x0004640001f47983 */ /* 0x002ea20000300800 */
[----:B------:R-:W-:Y:S02]  /*d3650*/  ISETP.LT.AND P1, PT, R150, c[0x0][0x178], !P5 ;  /* 0x00005e0096007a0c */ /* 0x000fe40006f21270 */
[----:B------:R-:W-:Y:S01]  /*d3660*/  IADD3 R181, R180, c[0x0][0x198], RZ ;  /* 0x00006600b4b57a10 */ /* 0x000fe20007ffe0ff */
[----:B------:R-:W2:Y:S01]  /*d3670*/  LDL.LU R248, [R1+0x9e0] ;  /* 0x0009e00001f87983 */ /* 0x000ea20000300800 */
[----:B------:R-:W-:Y:S02]  /*d3680*/  ISETP.LT.AND P3, PT, R151, c[0x0][0x178], !P5 ;  /* 0x00005e0097007a0c */ /* 0x000fe40006f61270 */
[----:B------:R-:W-:-:S02]  /*d3690*/  IADD3 R178, R252, 0x47, RZ ;  /* 0x00000047fcb27810 */ /* 0x000fc40007ffe0ff */
[----:B------:R-:W-:Y:S01]  /*d36a0*/  ISETP.LT.AND P6, PT, R111, c[0x0][0x178], !P5 ;  /* 0x00005e006f007a0c */ /* 0x000fe20006fc1270 */
[C---:B------:R-:W-:Y:S01]  /*d36b0*/  IMAD.WIDE R176, R181.reuse, 0x4, R174 ;  /* 0x00000004b5b07825 */ /* 0x040fe200078e02ae */
[----:B------:R-:W-:Y:S01]  /*d36c0*/  ISETP.GE.AND P4, PT, R178, c[0x0][0x17c], PT ;  /* 0x00005f00b2007a0c */ /* 0x000fe20003f86270 */
[----:B------:R-:W2:Y:S01]  /*d36d0*/  LDL.LU R185, [R1+0x880] ;  /* 0x0008800001b97983 */ /* 0x000ea20000300800 */
[----:B------:R-:W-:Y:S01]  /*d36e0*/  ISETP.LT.AND P5, PT, R186, c[0x0][0x178], !P5 ;  /* 0x00005e00ba007a0c */ /* 0x000fe20006fa1270 */
[C---:B------:R-:W-:Y:S02]  /*d36f0*/  IMAD.WIDE R2, R181.reuse, 0x4, R172 ;  /* 0x00000004b5027825 */ /* 0x040fe400078e02ac */
[----:B------:R1:W-:Y:S01]  /*d3700*/  @P1 STG.E [R176.64], R250 ;  /* 0x000000fab0001986 */ /* 0x0003e2000c101904 */
[----:B------:R-:W-:Y:S02]  /*d3710*/  ISETP.LT.AND P1, PT, R150, c[0x0][0x178], !P4 ;  /* 0x00005e0096007a0c */ /* 0x000fe40006721270 */
[----:B------:R-:W-:Y:S01]  /*d3720*/  IADD3 R178, R252, 0x48, RZ ;  /* 0x00000048fcb27810 */ /* 0x000fe20007ffe0ff */
[----:B------:R1:W-:Y:S01]  /*d3730*/  @P3 STG.E [R2.64], R187 ;  /* 0x000000bb02003986 */ /* 0x0003e2000c101904 */
[----:B------:R-:W-:-:S02]  /*d3740*/  IADD3 R180, R181, c[0x0][0x198], RZ ;  /* 0x00006600b5b47a10 */ /* 0x000fc40007ffe0ff */
[----:B------:R-:W-:Y:S01]  /*d3750*/  ISETP.LT.AND P3, PT, R151, c[0x0][0x178], !P4 ;  /* 0x00005e0097007a0c */ /* 0x000fe20006761270 */
[C---:B-1----:R-:W-:Y:S01]  /*d3760*/  IMAD.WIDE R176, R181.reuse, 0x4, R6 ;  /* 0x00000004b5b07825 */ /* 0x042fe200078e0206 */
[----:B------:R-:W-:Y:S01]  /*d3770*/  ISETP.GE.AND P2, PT, R178, c[0x0][0x17c], PT ;  /* 0x00005f00b2007a0c */ /* 0x000fe20003f46270 */
[----:B------:R-:W2:Y:S02]  /*d3780*/  LDL.LU R187, [R1+0x750] ;  /* 0x0007500001bb7983 */ /* 0x000ea40000300800 */
[----:B------:R-:W-:Y:S02]  /*d3790*/  IMAD.WIDE R178, R181, 0x4, R4 ;  /* 0x00000004b5b27825 */ /* 0x000fe400078e0204 */
[----:B------:R1:W-:Y:S01]  /*d37a0*/  @P6 STG.E [R176.64], R243 ;  /* 0x000000f3b0006986 */ /* 0x0003e2000c101904 */
[----:B------:R-:W-:Y:S01]  /*d37b0*/  ISETP.LT.AND P6, PT, R111, c[0x0][0x178], !P4 ;  /* 0x00005e006f007a0c */ /* 0x000fe200067c1270 */
[C---:B------:R-:W-:Y:S02]  /*d37c0*/  IMAD.WIDE R2, R180.reuse, 0x4, R174 ;  /* 0x00000004b4027825 */ /* 0x040fe400078e02ae */
[----:B------:R1:W-:Y:S04]  /*d37d0*/  @P5 STG.E [R178.64], R247 ;  /* 0x000000f7b2005986 */ /* 0x0003e8000c101904 */
[----:B-1----:R-:W2:Y:S01]  /*d37e0*/  LDL.LU R243, [R1+0x4b0] ;  /* 0x0004b00001f37983 */ /* 0x002ea20000300800 */
[----:B------:R-:W-:-:S03]  /*d37f0*/  IMAD.WIDE R176, R180, 0x4, R172 ;  /* 0x00000004b4b07825 */ /* 0x000fc600078e02ac */
[----:B------:R-:W2:Y:S04]  /*d3800*/  LDL.LU R247, [R1+0x9e4] ;  /* 0x0009e40001f77983 */ /* 0x000ea80000300800 */
[----:B----4-:R1:W-:Y:S04]  /*d3810*/  @P1 STG.E [R2.64], R245 ;  /* 0x000000f502001986 */ /* 0x0103e8000c101904 */
[----:B------:R-:W-:Y:S04]  /*d3820*/  @P3 STG.E [R176.64], R249 ;  /* 0x000000f9b0003986 */ /* 0x000fe8000c101904 */
[----:B-1----:R-:W4:Y:S01]  /*d3830*/  LDL.LU R245, [R1+0x884] ;  /* 0x0008840001f57983 */ /* 0x002f220000300800 */
[----:B------:R-:W-:-:S05]  /*d3840*/  IMAD.WIDE R2, R180, 0x4, R6 ;  /* 0x00000004b4027825 */ /* 0x000fca00078e0206 */
[----:B---3--:R1:W-:Y:S04]  /*d3850*/  @P6 STG.E [R2.64], R246 ;  /* 0x000000f602006986 */ /* 0x0083e8000c101904 */
[----:B-1----:R-:W3:Y:S01]  /*d3860*/  LDL.LU R246, [R1+0x754] ;  /* 0x0007540001f67983 */ /* 0x002ee20000300800 */
[----:B------:R-:W-:Y:S02]  /*d3870*/  ISETP.LT.AND P4, PT, R186, c[0x0][0x178], !P4 ;  /* 0x00005e00ba007a0c */ /* 0x000fe40006781270 */
[----:B------:R-:W-:-:S04]  /*d3880*/  IADD3 R178, R252, 0x49, RZ ;  /* 0x00000049fcb27810 */ /* 0x000fc80007ffe0ff */
[----:B------:R-:W-:Y:S01]  /*d3890*/  ISETP.GE.AND P1, PT, R178, c[0x0][0x17c], PT ;  /* 0x00005f00b2007a0c */ /* 0x000fe20003f26270 */
[----:B------:R-:W-:-:S06]  /*d38a0*/  IMAD.WIDE R178, R180, 0x4, R4 ;  /* 0x00000004b4b27825 */ /* 0x000fcc00078e0204 */
        /* <DEDUP_REMOVED lines=8> */
[----:B------:R-:W-:Y:S01]  /*d3930*/  ISETP.LT.AND P2, PT, R186, c[0x0][0x178], !P2 ;  /* 0x00005e00ba007a0c */ /* 0x000fe20005741270 */
[----:B------:R-:W2:Y:S01]  /*d3940*/  LDL.LU R251, [R1+0x860] ;  /* 0x0008600001fb7983 */ /* 0x000ea20000300800 */
[----:B------:R-:W-:Y:S01]  /*d3950*/  ISETP.LT.AND P6, PT, R151, c[0x0][0x178], !P1 ;  /* 0x00005e0097007a0c */ /* 0x000fe20004fc1270 */
[----:B------:R-:W-:-:S02]  /*d3960*/  IMAD.WIDE R2, R181, 0x4, R6 ;  /* 0x00000004b5027825 */ /* 0x000fc400078e0206 */
        /* <DEDUP_REMOVED lines=14> */
[----:B-1----:R-:W2:Y:S04]  /*d3a50*/  LDL.LU R247, [R1+0x9d4] ;  /* 0x0009d40001f77983 */ /* 0x002ea80000300800 */
[----:B----4-:R1:W-:Y:S02]  /*d3a60*/  @P6 STG.E [R2.64], R245 ;  /* 0x000000f502006986 */ /* 0x0103e4000c101904 */
[----:B-1----:R-:W-:-:S02]  /*d3a70*/  IMAD.WIDE R2, R180, 0x4, R6 ;  /* 0x00000004b4027825 */ /* 0x002fc400078e0206 */
[----:B------:R-:W4:Y:S04]  /*d3a80*/  LDL.LU R245, [R1+0x864] ;  /* 0x0008640001f57983 */ /* 0x000f280000300800 */
[----:B---3--:R1:W-:Y:S04]  /*d3a90*/  @P2 STG.E [R2.64], R246 ;  /* 0x000000f602002986 */ /* 0x0083e8000c101904 */
[----:B-1----:R-:W3:Y:S01]  /*d3aa0*/  LDL.LU R3, [R1+0xa10] ;  /* 0x000a100001037983 */ /* 0x002ee20000300800 */
[----:B------:R-:W-:Y:S01]  /*d3ab0*/  ISETP.LT.AND P1, PT, R186, c[0x0][0x178], !P1 ;  /* 0x00005e00ba007a0c */ /* 0x000fe20004f21270 */
[----:B------:R-:W-:-:S12]  /*d3ac0*/  IMAD.WIDE R176, R180, 0x4, R4 ;  /* 0x00000004b4b07825 */ /* 0x000fd800078e0204 */
[----:B--2---:R1:W-:Y:S04]  /*d3ad0*/  @P1 STG.E [R176.64], R244 ;  /* 0x000000f4b0001986 */ /* 0x0043e8000c101904 */
[----:B-1----:R-:W2:Y:S01]  /*d3ae0*/  LDL.LU R244, [R1+0x684] ;  /* 0x0006840001f47983 */ /* 0x002ea20000300800 */
[C---:B------:R-:W-:Y:S02]  /*d3af0*/  IADD3 R182, R252.reuse, 0x4a, RZ ;  /* 0x0000004afcb67810 */ /* 0x040fe40007ffe0ff */
[----:B------:R-:W-:Y:S01]  /*d3b00*/  IADD3 R183, R252, 0x4b, RZ ;  /* 0x0000004bfcb77810 */ /* 0x000fe20007ffe0ff */
[----:B------:R-:W2:Y:S01]  /*d3b10*/  LDL.LU R250, [R1+0xbc0] ;  /* 0x000bc00001fa7983 */ /* 0x000ea20000300800 */
[----:B------:R-:W-:Y:S02]  /*d3b20*/  ISETP.GE.AND P3, PT, R182, c[0x0][0x17c], PT ;  /* 0x00005f00b6007a0c */ /* 0x000fe40003f66270 */
[----:B------:R-:W-:Y:S01]  /*d3b30*/  ISETP.GE.AND P2, PT, R183, c[0x0][0x17c], PT ;  /* 0x00005f00b7007a0c */ /* 0x000fe20003f46270 */
[----:B------:R-:W2:Y:S01]  /*d3b40*/  LDL.LU R249, [R1+0xa00] ;  /* 0x000a000001f97983 */ /* 0x000ea20000300800 */
[----:B------:R-:W-:-:S02]  /*d3b50*/  ISETP.LT.AND P5, PT, R150, c[0x0][0x178], !P3 ;  /* 0x00005e0096007a0c */ /* 0x000fc40005fa1270 */
[----:B------:R-:W-:Y:S01]  /*d3b60*/  ISETP.LT.AND P4, PT, R151, c[0x0][0x178], !P3 ;  /* 0x00005e0097007a0c */ /* 0x000fe20005f81270 */
[----:B------:R-:W2:Y:S01]  /*d3b70*/  LDL.LU R187, [R1+0x8a0] ;  /* 0x0008a00001bb7983 */ /* 0x000ea20000300800 */
[----:B------:R-:W-:Y:S02]  /*d3b80*/  IADD3 R182, R180, c[0x0][0x198], RZ ;  /* 0x00006600b4b67a10 */ /* 0x000fe40007ffe0ff */
        /* <DEDUP_REMOVED lines=54> */
[----:B------:R-:W-:-:S03]  /*d3ef0*/  IMAD.WIDE R178, R2, 0x4, R172 ;  /* 0x0000000402b27825 */ /* 0x000fc600078e02ac */
[----:B------:R-:W2:Y:S01]  /*d3f00*/  LDL.LU R243, [R1+0x790] ;  /* 0x0007900001f37983 */ /* 0x000ea20000300800 */
[----:B------:R-:W-:Y:S01]  /*d3f10*/  ISETP.LT.AND P0, PT, R186, c[0x0][0x178], !P0 ;  /* 0x00005e00ba007a0c */ /* 0x000fe20004701270 */
[----:B------:R-:W-:Y:S02]  /*d3f20*/  IMAD.WIDE R176, R2, 0x4, R6 ;  /* 0x0000000402b07825 */ /* 0x000fe400078e0206 */
[----:B------:R-:W2:Y:S01]  /*d3f30*/  LDL.LU R246, [R1+0xbd4] ;  /* 0x000bd40001f67983 */ /* 0x000ea20000300800 */
[----:B------:R-:W-:Y:S02]  /*d3f40*/  IADD3 R3, R252, 0x4f, RZ ;  /* 0x0000004ffc037810 */ /* 0x000fe40007ffe0ff */
        /* <DEDUP_REMOVED lines=19> */
[----:B------:R-:W-:Y:S01]  /*d4080*/  ISETP.LT.AND P5, PT, R150, c[0x0][0x178], !P1 ;  /* 0x00005e0096007a0c */ /* 0x000fe20004fa1270 */
[----:B------:R-:W-:Y:S01]  /*d4090*/  IMAD.WIDE R2, R182, 0x4, R6 ;  /* 0x00000004b6027825 */ /* 0x000fe200078e0206 */
[----:B------:R-:W-:-:S03]  /*d40a0*/  ISETP.LT.AND P3, PT, R151, c[0x0][0x178], !P1 ;  /* 0x00005e0097007a0c */ /* 0x000fc60004f61270 */
[C---:B------:R-:W-:Y:S01]  /*d40b0*/  IMAD.WIDE R176, R182.reuse, 0x4, R4 ;  /* 0x00000004b6b07825 */ /* 0x040fe200078e0204 */
[----:B-1----:R-:W-:Y:S01]  /*d40c0*/  IADD3 R180, R182, c[0x0][0x198], RZ ;  /* 0x00006600b6b47a10 */ /* 0x002fe20007ffe0ff */
[----:B------:R-:W2:Y:S01]  /*d40d0*/  LDL.LU R248, [R1+0x428] ;  /* 0x0004280001f87983 */ /* 0x000ea20000300800 */
[----:B------:R-:W-:-:S03]  /*d40e0*/  ISETP.LT.AND P0, PT, R111, c[0x0][0x178], !P1 ;  /* 0x00005e006f007a0c */ /* 0x000fc60004f01270 */
[----:B------:R-:W-:Y:S01]  /*d40f0*/  IMAD.WIDE R178, R180, 0x4, R174 ;  /* 0x00000004b4b27825 */ /* 0x000fe200078e02ae */
[----:B------:R-:W2:Y:S04]  /*d4100*/  LDL.LU R185, [R1+0x3c8] ;  /* 0x0003c80001b97983 */ /* 0x000ea80000300800 */
[----:B------:R1:W-:Y:S04]  /*d4110*/  @P6 STG.E [R2.64], R187 ;  /* 0x000000bb02006986 */ /* 0x0003e8000c101904 */
[----:B------:R1:W-:Y:S01]  /*d4120*/  @P4 STG.E [R176.64], R243 ;  /* 0x000000f3b0004986 */ /* 0x0003e2000c101904 */
[----:B------:R-:W-:-:S03]  /*d4130*/  ISETP.LT.AND P1, PT, R186, c[0x0][0x178], !P1 ;  /* 0x00005e00ba007a0c */ /* 0x000fc60004f21270 */
[----:B------:R-:W-:Y:S01]  /*d4140*/  @P5 STG.E [R178.64], R246 ;  /* 0x000000f6b2005986 */ /* 0x000fe2000c101904 */
[----:B-1----:R-:W-:-:S04]  /*d4150*/  IMAD.WIDE R2, R180, 0x4, R6 ;  /* 0x00000004b4027825 */ /* 0x002fc800078e0206 */
[----:B------:R-:W-:-:S05]  /*d4160*/  IMAD.WIDE R176, R180, 0x4, R172 ;  /* 0x00000004b4b07825 */ /* 0x000fca00078e02ac */
[----:B----4-:R1:W-:Y:S04]  /*d4170*/  @P3 STG.E [R176.64], R247 ;  /* 0x000000f7b0003986 */ /* 0x0103e8000c101904 */
[----:B---3--:R3:W-:Y:S04]  /*d4180*/  @P0 STG.E [R2.64], R245 ;  /* 0x000000f502000986 */ /* 0x0087e8000c101904 */
[----:B-1----:R-:W4:Y:S04]  /*d4190*/  LDL.LU R247, [R1+0x65c] ;  /* 0x00065c0001f77983 */ /* 0x002f280000300800 */
[----:B---3--:R-:W3:Y:S01]  /*d41a0*/  LDL.LU R245, [R1+0x47c] ;  /* 0x00047c0001f57983 */ /* 0x008ee20000300800 */
[----:B------:R-:W-:-:S03]  /*d41b0*/  IMAD.WIDE R2, R180, 0x4, R4 ;  /* 0x00000004b4027825 */ /* 0x000fc600078e0204 */
[----:B------:R-:W3:Y:S04]  /*d41c0*/  LDL.LU R246, [R1+0x42c] ;  /* 0x00042c0001f67983 */ /* 0x000ee80000300800 */
[----:B--2---:R1:W-:Y:S04]  /*d41d0*/  @P1 STG.E [R2.64], R244 ;  /* 0x000000f402001986 */ /* 0x0043e8000c101904 */
[----:B-1----:R-:W2:Y:S01]  /*d41e0*/  LDL.LU R244, [R1+0x3cc] ;  /* 0x0003cc0001f47983 */ /* 0x002ea20000300800 */
[C---:B------:R-:W-:Y:S02]  /*d41f0*/  IADD3 R181, R252.reuse, 0x50, RZ ;  /* 0x00000050fcb57810 */ /* 0x040fe40007ffe0ff */
[----:B------:R-:W-:Y:S01]  /*d4200*/  IADD3 R182, R252, 0x51, RZ ;  /* 0x00000051fcb67810 */ /* 0x000fe20007ffe0ff */
[----:B------:R-:W2:Y:S01]  /*d4210*/  LDL.LU R250, [R1+0x778] ;  /* 0x0007780001fa7983 */ /* 0x000ea20000300800 */
[----:B------:R-:W-:-:S02]  /*d4220*/  ISETP.GE.AND P6, PT, R181, c[0x0][0x17c], PT ;  /* 0x00005f00b5007a0c */ /* 0x000fc40003fc6270 */
[----:B------:R-:W-:Y:S01]  /*d4230*/  ISETP.GE.AND P3, PT, R182, c[0x0][0x17c], PT ;  /* 0x00005f00b6007a0c */ /* 0x000fe20003f66270 */
[----:B------:R-:W2:Y:S01]  /*d4240*/  LDL.LU R187, [R1+0x4a8] ;  /* 0x0004a80001bb7983 */ /* 0x000ea20000300800 */
[----:B------:R-:W-:Y:S02]  /*d4250*/  ISETP.LT.AND P4, PT, R150, c[0x0][0x178], !P6 ;  /* 0x00005e0096007a0c */ /* 0x000fe40007781270 */
[----:B------:R-:W-:Y:S01]  /*d4260*/  ISETP.LT.AND P5, PT, R151, c[0x0][0x178], !P6 ;  /* 0x00005e0097007a0c */ /* 0x000fe200077a1270 */
[----:B------:R-:W2:Y:S01]  /*d4270*/  LDL.LU R243, [R1+0x458] ;  /* 0x0004580001f37983 */ /* 0x000ea20000300800 */
[----:B------:R-:W-:Y:S02]  /*d4280*/  IADD3 R181, R180, c[0x0][0x198], RZ ;  /* 0x00006600b4b57a10 */ /* 0x000fe40007ffe0ff */
        /* <DEDUP_REMOVED lines=121> */
[----:B------:R-:W-:Y:S01]  /*d4a20*/  @P5 STG.E [R178.64], R250 ;  /* 0x000000fab2005986 */ /* 0x000fe2000c101904 */
[----:B------:R-:W-:-:S03]  /*d4a30*/  ISETP.LT.AND P2, PT, R186, c[0x0][0x178], !P2 ;  /* 0x00005e00ba007a0c */ /* 0x000fc60005741270 */
[----:B------:R1:W-:Y:S01]  /*d4a40*/  @P4 STG.E [R180.64], R248 ;  /* 0x000000f8b4004986 */ /* 0x0003e2000c101904 */
[----:B------:R-:W-:Y:S02]  /*d4a50*/  ISETP.LT.AND P4, PT, R150, c[0x0][0x178], !P3 ;  /* 0x00005e0096007a0c */ /* 0x000fe40005f81270 */
[----:B------:R-:W-:Y:S02]  /*d4a60*/  ISETP.LT.AND P6, PT, R151, c[0x0][0x178], !P3 ;  /* 0x00005e0097007a0c */ /* 0x000fe40005fc1270 */
[----:B------:R-:W-:Y:S01]  /*d4a70*/  ISETP.LT.AND P1, PT, R186, c[0x0][0x178], !P3 ;  /* 0x00005e00ba007a0c */ /* 0x000fe20005f21270 */
[----:B------:R-:W-:Y:S01]  /*d4a80*/  IMAD.WIDE R2, R183, 0x4, R4 ;  /* 0x00000004b7027825 */ /* 0x000fe200078e0204 */
[----:B------:R-:W-:Y:S02]  /*d4a90*/  ISETP.LT.AND P3, PT, R111, c[0x0][0x178], !P3 ;  /* 0x00005e006f007a0c */ /* 0x000fe40005f61270 */
[----:B-1----:R-:W-:Y:S02]  /*d4aa0*/  IADD3 R181, R183, c[0x0][0x198], RZ ;  /* 0x00006600b7b57a10 */ /* 0x002fe40007ffe0ff */
[----:B------:R1:W-:Y:S03]  /*d4ab0*/  @P2 STG.E [R2.64], R243 ;  /* 0x000000f302002986 */ /* 0x0003e6000c101904 */
[----:B------:R-:W-:-:S04]  /*d4ac0*/  IMAD.WIDE R176, R181, 0x4, R174 ;  /* 0x00000004b5b07825 */ /* 0x000fc800078e02ae */
[C---:B------:R-:W-:Y:S01]  /*d4ad0*/  IMAD.WIDE R178, R181.reuse, 0x4, R172 ;  /* 0x00000004b5b27825 */ /* 0x040fe200078e02ac */
[----:B-1----:R-:W2:Y:S03]  /*d4ae0*/  LDL.LU R243, [R1+0x4b8] ;  /* 0x0004b80001f37983 */ /* 0x002ea60000300800 */
[C---:B------:R-:W-:Y:S01]  /*d4af0*/  IMAD.WIDE R2, R181.reuse, 0x4, R6 ;  /* 0x00000004b5027825 */ /* 0x040fe200078e0206 */
[----:B----4-:R1:W-:Y:S04]  /*d4b00*/  @P4 STG.E [R176.64], R247 ;  /* 0x000000f7b0004986 */ /* 0x0103e8000c101904 */
[----:B---3--:R3:W-:Y:S04]  /*d4b10*/  @P6 STG.E [R178.64], R245 ;  /* 0x000000f5b2006986 */ /* 0x0087e8000c101904 */
[----:B-1----:R-:W4:Y:S01]  /*d4b20*/  LDL.LU R247, [R1+0x9ec] ;  /* 0x0009ec0001f77983 */ /* 0x002f220000300800 */
[----:B------:R-:W-:-:S03]  /*d4b30*/  IMAD.WIDE R176, R181, 0x4, R4 ;  /* 0x00000004b5b07825 */ /* 0x000fc600078e0204 */
[----:B---3--:R-:W3:Y:S04]  /*d4b40*/  LDL.LU R245, [R1+0x88c] ;  /* 0x00088c0001f57983 */ /* 0x008ee80000300800 */
        /* <DEDUP_REMOVED lines=167> */
[C---:B------:R-:W-:Y:S01]  /*d55c0*/  IMAD.WIDE R2, R181.reuse, 0x4, R174 ;  /* 0x00000004b5027825 */ /* 0x040fe200078e02ae */
[----:B------:R-:W-:Y:S02]  /*d55d0*/  IADD3 R178, R252, 0x62, RZ ;  /* 0x00000062fcb27810 */ /* 0x000fe40007ffe0ff */
[----:B------:R-:W-:Y:S01]  /*d55e0*/  ISETP.LT.AND P5, PT, R150, c[0x0][0x178], !P2 ;  /* 0x00005e0096007a0c */ /* 0x000fe200057a1270 */
[C---:B------:R-:W-:Y:S01]  /*d55f0*/  IMAD.WIDE R176, R181.reuse, 0x4, R172 ;  /* 0x00000004b5b07825 */ /* 0x040fe200078e02ac */
[----:B------:R1:W-:Y:S01]  /*d5600*/  @P1 STG.E [R2.64], R250 ;  /* 0x000000fa02001986 */ /* 0x0003e2000c101904 */
[----:B------:R-:W-:-:S02]  /*d5610*/  IADD3 R180, R181, c[0x0][0x198], RZ ;  /* 0x00006600b5b47a10 */ /* 0x000fc40007ffe0ff */
[----:B------:R-:W-:Y:S01]  /*d5620*/  ISETP.GE.AND P1, PT, R178, c[0x0][0x17c], PT ;  /* 0x00005f00b2007a0c */ /* 0x000fe20003f26270 */
[----:B------:R-:W-:Y:S01]  /*d5630*/  IMAD.WIDE R178, R181, 0x4, R4 ;  /* 0x00000004b5b27825 */ /* 0x000fe200078e0204 */
        /* <DEDUP_REMOVED lines=38> */
[C---:B------:R-:W-:Y:S02]  /*d58a0*/  IADD3 R182, R181.reuse, c[0x0][0x198], RZ ;  /* 0x00006600b5b67a10 */ /* 0x040fe40007ffe0ff */
        /* <DEDUP_REMOVED lines=103> */
[----:B------:R-:W-:Y:S01]  /*d5f20*/  IADD3 R181, R252, 0x6b, RZ ;  /* 0x0000006bfcb57810 */ /* 0x000fe20007ffe0ff */
[----:B------:R-:W-:Y:S01]  /*d5f30*/  IMAD.WIDE R176, R180, 0x4, R172 ;  /* 0x00000004b4b07825 */ /* 0x000fe200078e02ac */
[----:B------:R-:W-:Y:S01]  /*d5f40*/  ISETP.LT.AND P1, PT, R186, c[0x0][0x178], !P1 ;  /* 0x00005e00ba007a0c */ /* 0x000fe20004f21270 */
[----:B----4-:R1:W-:Y:S01]  /*d5f50*/  @P5 STG.E [R178.64], R251 ;  /* 0x000000fbb2005986 */ /* 0x0103e2000c101904 */
[----:B------:R-:W-:Y:S01]  /*d5f60*/  ISETP.LT.AND P4, PT, R150, c[0x0][0x178], !P6 ;  /* 0x00005e0096007a0c */ /* 0x000fe20007781270 */
[----:B------:R-:W-:Y:S01]  /*d5f70*/  IMAD.WIDE R2, R180, 0x4, R6 ;  /* 0x00000004b4027825 */ /* 0x000fe200078e0206 */
[----:B------:R-:W-:Y:S01]  /*d5f80*/  ISETP.LT.AND P5, PT, R151, c[0x0][0x178], !P6 ;  /* 0x00005e0097007a0c */ /* 0x000fe200077a1270 */
[----:B------:R-:W4:Y:S01]  /*d5f90*/  LDL.LU R185, [R1+0xf80] ;  /* 0x000f800001b97983 */ /* 0x000f220000300800 */
[----:B------:R-:W-:-:S02]  /*d5fa0*/  ISETP.GE.AND P2, PT, R181, c[0x0][0x17c], PT ;  /* 0x00005f00b5007a0c */ /* 0x000fc40003f46270 */
[----:B------:R-:W-:Y:S01]  /*d5fb0*/  IADD3 R181, R180, c[0x0][0x198], RZ ;  /* 0x00006600b4b57a10 */ /* 0x000fe20007ffe0ff */
[----:B------:R1:W-:Y:S04]  /*d5fc0*/  @P3 STG.E [R176.64], R248 ;  /* 0x000000f8b0003986 */ /* 0x0003e8000c101904 */
[C---:B-1----:R-:W-:Y:S01]  /*d5fd0*/  IMAD.WIDE R178, R181.reuse, 0x4, R172 ;  /* 0x00000004b5b27825 */ /* 0x042fe200078e02ac */
[----:B------:R1:W-:Y:S03]  /*d5fe0*/  @P0 STG.E [R2.64], R187 ;  /* 0x000000bb02000986 */ /* 0x0003e6000c101904 */
[----:B------:R-:W-:-:S04]  /*d5ff0*/  IMAD.WIDE R176, R181, 0x4, R174 ;  /* 0x00000004b5b07825 */ /* 0x000fc800078e02ae */
        /* <DEDUP_REMOVED lines=21> */
[----:B------:R-:W-:Y:S02]  /*d6150*/  ISETP.LT.AND P1, PT, R151, c[0x0][0x178], !P3 ;  /* 0x00005e0097007a0c */ /* 0x000fe40005f21270 */
[----:B------:R-:W-:Y:S02]  /*d6160*/  ISETP.LT.AND P4, PT, R111, c[0x0][0x178], !P3 ;  /* 0x00005e006f007a0c */ /* 0x000fe40005f81270 */
[----:B------:R-:W-:Y:S01]  /*d6170*/  ISETP.GE.AND P0, PT, R178, c[0x0][0x17c], PT ;  /* 0x00005f00b2007a0c */ /* 0x000fe20003f06270 */
[----:B------:R-:W-:Y:S01]  /*d6180*/  IMAD.WIDE R178, R180, 0x4, R174 ;  /* 0x00000004b4b27825 */ /* 0x000fe200078e02ae */
[----:B------:R-:W-:Y:S01]  /*d6190*/  ISETP.LT.AND P3, PT, R186, c[0x0][0x178], !P3 ;  /* 0x00005e00ba007a0c */ /* 0x000fe20005f61270 */
[----:B------:R-:W3:Y:S01]  /*d61a0*/  LDL.LU R248, [R1+0x1170] ;  /* 0x0011700001f87983 */ /* 0x000ee20000300800 */
[----:B------:R-:W-:Y:S01]  /*d61b0*/  ISETP.LT.AND P6, PT, R150, c[0x0][0x178], !P2 ;  /* 0x00005e0096007a0c */ /* 0x000fe200057c1270 */
[----:B------:R-:W-:-:S02]  /*d61c0*/  IMAD.WIDE R2, R180, 0x4, R172 ;  /* 0x00000004b4027825 */ /* 0x000fc400078e02ac */
[----:B------:R1:W-:Y:S01]  /*d61d0*/  @P5 STG.E [R178.64], R250 ;  /* 0x000000fab2005986 */ /* 0x0003e2000c101904 */
[----:B------:R-:W-:Y:S01]  /*d61e0*/  ISETP.LT.AND P5, PT, R151, c[0x0][0x178], !P2 ;  /* 0x00005e0097007a0c */ /* 0x000fe200057a1270 */
[C---:B------:R-:W-:Y:S01]  /*d61f0*/  IMAD.WIDE R176, R180.reuse, 0x4, R6 ;  /* 0x00000004b4b07825 */ /* 0x040fe200078e0206 */
[----:B------:R-:W-:Y:S01]  /*d6200*/  IADD3 R181, R180, c[0x0][0x198], RZ ;  /* 0x00006600b4b57a10 */ /* 0x000fe20007ffe0ff */
[----:B------:R4:W-:Y:S04]  /*d6210*/  @P1 STG.E [R2.64], R249 ;  /* 0x000000f902001986 */ /* 0x0009e8000c101904 */
[----:B----4-:R4:W-:Y:S04]  /*d6220*/  @P4 STG.E [R176.64], R185 ;  /* 0x000000b9b0004986 */ /* 0x0109e8000c101904 */
        /* <DEDUP_REMOVED lines=224> */
[----:B------:R-:W-:Y:S02]  /*d7030*/  ISETP.LT.AND P3, PT, R111, c[0x0][0x178], !P2 ;  /* 0x00005e006f007a0c */ /* 0x000fe40005761270 */
[----:B------:R-:W-:Y:S01]  /*d7040*/  IADD3 R178, R252, 0x7f, RZ ;  /* 0x0000007ffcb27810 */ /* 0x000fe20007ffe0ff */
[----:B------:R-:W2:Y:S01]  /*d7050*/  LDL.LU R247, [R1+0xbf8] ;  /* 0x000bf80001f77983 */ /* 0x000ea20000300800 */
[----:B-1----:R-:W-:-:S04]  /*d7060*/  IMAD.WIDE R176, R181, 0x4, R4 ;  /* 0x00000004b5b07825 */ /* 0x002fc800078e0204 */
[C---:B------:R-:W-:Y:S01]  /*d7070*/  IMAD.WIDE R2, R181.reuse, 0x4, R6 ;  /* 0x00000004b5027825 */ /* 0x040fe200078e0206 */
[----:B------:R-:W-:-:S04]  /*d7080*/  IADD3 R181, R181, c[0x0][0x198], RZ ;  /* 0x00006600b5b57a10 */ /* 0x000fc80007ffe0ff */
        /* <DEDUP_REMOVED lines=8> */
[C---:B------:R-:W-:Y:S01]  /*d7110*/  IMAD.WIDE R178, R181.reuse, 0x4, R6 ;  /* 0x00000004b5b27825 */ /* 0x040fe200078e0206 */
        /* <DEDUP_REMOVED lines=36> */
[----:B-1----:R-:W2:Y:S04]  /*d7360*/  LDL.LU R247, [R1+0x118c] ;  /* 0x00118c0001f77983 */ /* 0x002ea80000300800 */
        /* <DEDUP_REMOVED lines=143> */
[----:B------:R1:W-:Y:S04]  /*d7c60*/  @P6 STG.E [R2.64], R187 ;  /* 0x000000bb02006986 */ /* 0x0003e8000c101904 */
[----:B------:R1:W-:Y:S01]  /*d7c70*/  @P4 STG.E [R176.64], R243 ;  /* 0x000000f3b0004986 */ /* 0x0003e2000c101904 */
[----:B------:R-:W-:-:S03]  /*d7c80*/  ISETP.LT.AND P1, PT, R186, c[0x0][0x178], !P1 ;  /* 0x00005e00ba007a0c */ /* 0x000fc60004f21270 */
[----:B------:R-:W-:Y:S01]  /*d7c90*/  @P5 STG.E [R178.64], R246 ;  /* 0x000000f6b2005986 */ /* 0x000fe2000c101904 */
[----:B-1----:R-:W-:-:S03]  /*d7ca0*/  IMAD.WIDE R2, R180, 0x4, R6 ;  /* 0x00000004b4027825 */ /* 0x002fc600078e0206 */
[----:B------:R-:W2:Y:S01]  /*d7cb0*/  LDL.LU R185, [R1+0x620] ;  /* 0x0006200001b97983 */ /* 0x000ea20000300800 */
        /* <DEDUP_REMOVED lines=19> */
[----:B------:R-:W-:Y:S02]  /*d7df0*/  IADD3 R182, R252, 0x83, RZ ;  /* 0x00000083fcb67810 */ /* 0x000fe40007ffe0ff */
[----:B------:R-:W-:Y:S01]  /*d7e00*/  ISETP.LT.AND P0, PT, R111, c[0x0][0x178], !P6 ;  /* 0x00005e006f007a0c */ /* 0x000fe20007701270 */
[----:B------:R-:W-:Y:S01]  /*d7e10*/  IMAD.WIDE R176, R181, 0x4, R174 ;  /* 0x00000004b5b07825 */ /* 0x000fe200078e02ae */
[----:B------:R-:W-:-:S03]  /*d7e20*/  ISETP.GE.AND P3, PT, R182, c[0x0][0x17c], PT ;  /* 0x00005f00b6007a0c */ /* 0x000fc60003f66270 */
[----:B------:R-:W-:Y:S01]  /*d7e30*/  IMAD.WIDE R178, R181, 0x4, R172 ;  /* 0x00000004b5b27825 */ /* 0x000fe200078e02ac */
[----:B------:R-:W-:Y:S01]  /*d7e40*/  @P4 STG.E [R176.64], R251 ;  /* 0x000000fbb0004986 */ /* 0x000fe2000c101904 */
[----:B------:R-:W-:-:S03]  /*d7e50*/  ISETP.LT.AND P6, PT, R186, c[0x0][0x178], !P6 ;  /* 0x00005e00ba007a0c */ /* 0x000fc600077c1270 */
[----:B------:R1:W-:Y:S01]  /*d7e60*/  @P5 STG.E [R178.64], R249 ;  /* 0x000000f9b2005986 */ /* 0x0003e2000c101904 */
[----:B------:R-:W-:Y:S01]  /*d7e70*/  ISETP.LT.AND P5, PT, R150, c[0x0][0x178], !P3 ;  /* 0x00005e0096007a0c */ /* 0x000fe20005fa1270 */
[C---:B------:R-:W-:Y:S01]  /*d7e80*/  IMAD.WIDE R2, R181.reuse, 0x4, R6 ;  /* 0x00000004b5027825 */ /* 0x040fe200078e0206 */
[----:B------:R-:W-:Y:S02]  /*d7e90*/  IADD3 R180, R181, c[0x0][0x198], RZ ;  /* 0x00006600b5b47a10 */ /* 0x000fe40007ffe0ff */
[----:B------:R-:W-:Y:S02]  /*d7ea0*/  ISETP.LT.AND P1, PT, R151, c[0x0][0x178], !P3 ;  /* 0x00005e0097007a0c */ /* 0x000fe40005f21270 */
[----:B------:R-:W-:Y:S01]  /*d7eb0*/  ISETP.LT.AND P4, PT, R111, c[0x0][0x178], !P3 ;  /* 0x00005e006f007a0c */ /* 0x000fe20005f81270 */
[----:B------:R1:W-:Y:S02]  /*d7ec0*/  @P0 STG.E [R2.64], R248 ;  /* 0x000000f802000986 */ /* 0x0003e4000c101904 */
[----:B-1----:R-:W-:Y:S01]  /*d7ed0*/  IADD3 R178, R252, 0x87, RZ ;  /* 0x00000087fcb27810 */ /* 0x002fe20007ffe0ff */
[----:B------:R-:W-:-:S03]  /*d7ee0*/  IMAD.WIDE R176, R181, 0x4, R4 ;  /* 0x00000004b5b07825 */ /* 0x000fc600078e0204 */
[----:B------:R-:W-:Y:S01]  /*d7ef0*/  ISETP.GE.AND P0, PT, R178, c[0x0][0x17c], PT ;  /* 0x00005f00b2007a0c */ /* 0x000fe20003f06270 */
[----:B------:R-:W-:Y:S01]  /*d7f00*/  IMAD.WIDE R178, R180, 0x4, R174 ;  /* 0x00000004b4b27825 */ /* 0x000fe200078e02ae */
[----:B------:R1:W-:Y:S01]  /*d7f10*/  @P6 STG.E [R176.64], R185 ;  /* 0x000000b9b0006986 */ /* 0x0003e2000c101904 */
[----:B------:R-:W-:Y:S02]  /*d7f20*/  ISETP.LT.AND P3, PT, R186, c[0x0][0x178], !P3 ;  /* 0x00005e00ba007a0c */ /* 0x000fe40005f61270 */
[----:B------:R-:W-:-:S04]  /*d7f30*/  IMAD.WIDE R2, R180, 0x4, R172 ;  /* 0x00000004b4027825 */ /* 0x000fc800078e02ac */
[C---:B-1----:R-:W-:Y:S01]  /*d7f40*/  IMAD.WIDE R176, R180.reuse, 0x4, R6 ;  /* 0x00000004b4b07825 */ /* 0x042fe200078e0206 */
[----:B----4-:R1:W-:Y:S04]  /*d7f50*/  @P5 STG.E [R178.64], R247 ;  /* 0x000000f7b2005986 */ /* 0x0103e8000c101904 */
[----:B---3--:R3:W-:Y:S04]  /*d7f60*/  @P1 STG.E [R2.64], R245 ;  /* 0x000000f502001986 */ /* 0x0087e8000c101904 */
[----:B-1----:R-:W4:Y:S04]  /*d7f70*/  LDL.LU R247, [R1+0x720] ;  /* 0x0007200001f77983 */ /* 0x002f280000300800 */
[----:B---3--:R-:W3:Y:S01]  /*d7f80*/  LDL.LU R245, [R1+0x1234] ;  /* 0x0012340001f57983 */ /* 0x008ee20000300800 */
[----:B------:R-:W-:-:S03]  /*d7f90*/  IMAD.WIDE R2, R180, 0x4, R4 ;  /* 0x00000004b4027825 */ /* 0x000fc600078e0204 */
[----:B------:R1:W-:Y:S04]  /*d7fa0*/  @P4 STG.E [R176.64], R246 ;  /* 0x000000f6b0004986 */ /* 0x0003e8000c101904 */
[----:B------:R-:W3:Y:S04]  /*d7fb0*/  LDL.LU R248, [R1+0x1114] ;  /* 0x0011140001f87983 */ /* 0x000ee80000300800 */
[----:B-1----:R-:W3:Y:S04]  /*d7fc0*/  LDL.LU R246, [R1+0xb84] ;  /* 0x000b840001f67983 */ /* 0x002ee80000300800 */
[----:B--2---:R1:W-:Y:S04]  /*d7fd0*/  @P3 STG.E [R2.64], R244 ;  /* 0x000000f402003986 */ /* 0x0043e8000c101904 */
[----:B-1----:R-:W2:Y:S01]  /*d7fe0*/  LDL.LU R244, [R1+0x724] ;  /* 0x0007240001f47983 */ /* 0x002ea20000300800 */
[----:B------:R-:W-:-:S02]  /*d7ff0*/  ISETP.LT.AND P6, PT, R150, c[0x0][0x178], !P2 ;  /* 0x00005e0096007a0c */ /* 0x000fc400057c1270 */
[----:B------:R-:W-:Y:S01]  /*d8000*/  ISETP.LT.AND P5, PT, R151, c[0x0][0x178], !P2 ;  /* 0x00005e0097007a0c */ /* 0x000fe200057a1270 */
[----:B------:R-:W2:Y:S01]  /*d8010*/  LDL.LU R249, [R1+0x1270] ;  /* 0x0012700001f97983 */ /* 0x000ea20000300800 */
[----:B------:R-:W-:Y:S02]  /*d8020*/  IADD3 R181, R180, c[0x0][0x198], RZ ;  /* 0x00006600b4b57a10 */ /* 0x000fe40007ffe0ff */
[----:B------:R-:W-:Y:S01]  /*d8030*/  IADD3 R182, R252, 0x85, RZ ;  /* 0x00000085fcb67810 */ /* 0x000fe20007ffe0ff */
[----:B------:R-:W2:Y:S01]  /*d8040*/  LDL.LU R185, [R1+0x1200] ;  /* 0x0012000001b97983 */ /* 0x000ea20000300800 */
[----:B------:R-:W-:Y:S01]  /*d8050*/  ISETP.LT.AND P1, PT, R111, c[0x0][0x178], !P2 ;  /* 0x00005e006f007a0c */ /* 0x000fe20005721270 */
[C---:B------:R-:W-:Y:S01]  /*d8060*/  IMAD.WIDE R176, R181.reuse, 0x4, R174 ;  /* 0x00000004b5b07825 */ /* 0x040fe200078e02ae */
[----:B------:R-:W-:Y:S02]  /*d8070*/  ISETP.GE.AND P4, PT, R182, c[0x0][0x17c], PT ;  /* 0x00005f00b6007a0c */ /* 0x000fe40003f86270 */
[----:B------:R-:W-:Y:S01]  /*d8080*/  ISETP.LT.AND P2, PT, R186, c[0x0][0x178], !P2 ;  /* 0x00005e00ba007a0c */ /* 0x000fe20005741270 */
[----:B------:R-:W-:Y:S01]  /*d8090*/  IMAD.WIDE R178, R181, 0x4, R172 ;  /* 0x00000004b5b27825 */ /* 0x000fe200078e02ac */
[----:B------:R1:W-:Y:S01]  /*d80a0*/  @P6 STG.E [R176.64], R250 ;  /* 0x000000fab0006986 */ /* 0x0003e2000c101904 */
[----:B------:R-:W-:-:S02]  /*d80b0*/  ISETP.LT.AND P6, PT, R150, c[0x0][0x178], !P4 ;  /* 0x00005e0096007a0c */ /* 0x000fc400067c1270 */
[----:B------:R-:W-:Y:S01]  /*d80c0*/  ISETP.LT.AND P3, PT, R151, c[0x0][0x178], !P4 ;  /* 0x00005e0097007a0c */ /* 0x000fe20006761270 */
[----:B------:R1:W-:Y:S01]  /*d80d0*/  @P5 STG.E [R178.64], R187 ;  /* 0x000000bbb2005986 */ /* 0x0003e2000c101904 */
[----:B------:R-:W-:Y:S01]  /*d80e0*/  ISETP.LT.AND P5, PT, R111, c[0x0][0x178], !P4 ;  /* 0x00005e006f007a0c */ /* 0x000fe200067a1270 */
[C---:B------:R-:W-:Y:S01]  /*d80f0*/  IMAD.WIDE R2, R181.reuse, 0x4, R4 ;  /* 0x00000004b5027825 */ /* 0x040fe200078e0204 */
[----:B------:R-:W-:-:S03]  /*d8100*/  IADD3 R180, R181, c[0x0][0x198], RZ ;  /* 0x00006600b5b47a10 */ /* 0x000fc60007ffe0ff */
[----:B-1----:R-:W-:Y:S01]  /*d8110*/  IMAD.WIDE R176, R181, 0x4, R6 ;  /* 0x00000004b5b07825 */ /* 0x002fe200078e0206 */
[----:B------:R-:W-:Y:S01]  /*d8120*/  ISETP.LT.AND P4, PT, R186, c[0x0][0x178], !P4 ;  /* 0x00005e00ba007a0c */ /* 0x000fe20006781270 */
[----:B------:R-:W2:Y:S02]  /*d8130*/  LDL.LU R187, [R1+0xf40] ;  /* 0x000f400001bb7983 */ /* 0x000ea40000300800 */
[C---:B------:R-:W-:Y:S02]  /*d8140*/  IMAD.WIDE R178, R180.reuse, 0x4, R174 ;  /* 0x00000004b4b27825 */ /* 0x040fe400078e02ae */
[----:B------:R1:W-:Y:S04]  /*d8150*/  @P1 STG.E [R176.64], R243 ;  /* 0x000000f3b0001986 */ /* 0x0003e8000c101904 */
[----:B-1----:R-:W2:Y:S01]  /*d8160*/  LDL.LU R243, [R1+0x9a0] ;  /* 0x0009a00001f37983 */ /* 0x002ea20000300800 */
[----:B------:R-:W-:-:S03]  /*d8170*/  IMAD.WIDE R176, R180, 0x4, R172 ;  /* 0x00000004b4b07825 */ /* 0x000fc600078e02ac */
        /* <DEDUP_REMOVED lines=11> */
[----:B------:R-:W-:-:S02]  /*d8230*/  IADD3 R182, R252, 0x86, RZ ;  /* 0x00000086fcb67810 */ /* 0x000fc40007ffe0ff */
[----:B------:R-:W-:Y:S01]  /*d8240*/  IADD3 R180, R180, c[0x0][0x198], RZ ;  /* 0x00006600b4b47a10 */ /* 0x000fe20007ffe0ff */
[----:B------:R-:W2:Y:S01]  /*d8250*/  LDL.LU R251, [R1+0x12a0] ;  /* 0x0012a00001fb7983 */ /* 0x000ea20000300800 */
[----:B------:R-:W-:-:S03]  /*d8260*/  ISETP.GE.AND P1, PT, R182, c[0x0][0x17c], PT ;  /* 0x00005f00b6007a0c */ /* 0x000fc60003f26270 */
[----:B------:R-:W-:Y:S01]  /*d8270*/  IMAD.WIDE R2, R180, 0x4, R174 ;  /* 0x00000004b4027825 */ /* 0x000fe200078e02ae */
[----:B------:R-:W-:Y:S01]  /*d8280*/  ISETP.LT.AND P2, PT, R150, c[0x0][0x178], !P1 ;  /* 0x00005e0096007a0c */ /* 0x000fe20004f41270 */
[----:B------:R-:W2:Y:S01]  /*d8290*/  LDL.LU R250, [R1+0x1250] ;  /* 0x0012500001fa7983 */ /* 0x000ea20000300800 */
[----:B------:R-:W-:Y:S02]  /*d82a0*/  ISETP.LT.AND P3, PT, R151, c[0x0][0x178], !P1 ;  /* 0x00005e0097007a0c */ /* 0x000fe40004f61270 */
[----:B------:R-:W-:Y:S01]  /*d82b0*/  ISETP.LT.AND P4, PT, R111, c[0x0][0x178], !P1 ;  /* 0x00005e006f007a0c */ /* 0x000fe20004f81270 */
[----:B------:R-:W-:Y:S01]  /*d82c0*/  IMAD.WIDE R176, R180, 0x4, R172 ;  /* 0x00000004b4b07825 */ /* 0x000fe200078e02ac */
[----:B------:R-:W-:Y:S01]  /*d82d0*/  ISETP.LT.AND P1, PT, R186, c[0x0][0x178], !P1 ;  /* 0x00005e00ba007a0c */ /* 0x000fe20004f21270 */
[----:B------:R-:W2:Y:S01]  /*d82e0*/  LDL.LU R248, [R1+0x11f0] ;  /* 0x0011f00001f87983 */ /* 0x000ea20000300800 */
[----:B------:R-:W-:Y:S02]  /*d82f0*/  ISETP.LT.AND P6, PT, R150, c[0x0][0x178], !P0 ;  /* 0x00005e0096007a0c */ /* 0x000fe400047c1270 */
[----:B------:R-:W-:-:S03]  /*d8300*/  ISETP.LT.AND P5, PT, R151, c[0x0][0x178], !P0 ;  /* 0x00005e0097007a0c */ /* 0x000fc600047a1270 */
        /* <DEDUP_REMOVED lines=47> */
[----:B------:R-:W-:-:S05]  /*d8600*/  IADD3 R181, R183, c[0x0][0x198], RZ ;  /* 0x00006600b7b57a10 */ /* 0x000fca0007ffe0ff */
[C---:B------:R-:W-:Y:S01]  /*d8610*/  IMAD.WIDE R2, R181.reuse, 0x4, R174 ;  /* 0x00000004b5027825 */ /* 0x040fe200078e02ae */
[----:B------:R1:W-:Y:S03]  /*d8620*/  @P2 STG.E [R178.64], R243 ;  /* 0x000000f3b2002986 */ /* 0x0003e6000c101904 */
        /* <DEDUP_REMOVED lines=401> */
[----:B-1----:R-:W3:Y:S01]  /*d9f40*/  LDL.LU R246, [R1+0x126c] ;  /* 0x00126c0001f67983 */ /* 0x002ee20000300800 */
[----:B------:R-:W-:Y:S01]  /*d9f50*/  ISETP.LT.AND P2, PT, R150, c[0x0][0x178], !P1 ;  /* 0x00005e0096007a0c */ /* 0x000fe20004f41270 */
[----:B------:R-:W-:-:S02]  /*d9f60*/  IMAD.WIDE R176, R180, 0x4, R172 ;  /* 0x00000004b4b07825 */ /* 0x000fc400078e02ac */
[----:B------:R-:W3:Y:S02]  /*d9f70*/  LDL.LU R250, [R1+0xf10] ;  /* 0x000f100001fa7983 */ /* 0x000ee40000300800 */
[C---:B------:R-:W-:Y:S02]  /*d9f80*/  IMAD.WIDE R2, R180.reuse, 0x4, R6 ;  /* 0x00000004b4027825 */ /* 0x040fe400078e0206 */
        /* <DEDUP_REMOVED lines=19> */
[----:B------:R-:W-:Y:S01]  /*da0c0*/  ISETP.LT.AND P6, PT, R150, c[0x0][0x178], !P0 ;  /* 0x00005e0096007a0c */ /* 0x000fe200047c1270 */
[----:B------:R-:W-:Y:S01]  /*da0d0*/  IMAD.WIDE R2, R180, 0x4, R6 ;  /* 0x00000004b4027825 */ /* 0x000fe200078e0206 */
[----:B------:R-:W-:-:S02]  /*da0e0*/  ISETP.LT.AND P5, PT, R151, c[0x0][0x178], !P0 ;  /* 0x00005e0097007a0c */ /* 0x000fc400047a1270 */
[----:B------:R-:W-:Y:S01]  /*da0f0*/  IADD3 R178, R252, 0xa1, RZ ;  /* 0x000000a1fcb27810 */ /* 0x000fe20007ffe0ff */
[C---:B------:R-:W-:Y:S01]  /*da100*/  IMAD.WIDE R176, R180.reuse, 0x4, R4 ;  /* 0x00000004b4b07825 */ /* 0x040fe200078e0204 */
[----:B------:R-:W-:Y:S02]  /*da110*/  IADD3 R182, R180, c[0x0][0x198], RZ ;  /* 0x00006600b4b67a10 */ /* 0x000fe40007ffe0ff */
[----:B------:R-:W-:Y:S01]  /*da120*/  ISETP.LT.AND P3, PT, R111, c[0x0][0x178], !P0 ;  /* 0x00005e006f007a0c */ /* 0x000fe20004761270 */
[----:B------:R1:W-:Y:S01]  /*da130*/  @P4 STG.E [R2.64], R185 ;  /* 0x000000b902004986 */ /* 0x0003e2000c101904 */
[----:B------:R-:W-:Y:S01]  /*da140*/  ISETP.GE.AND P2, PT, R178, c[0x0][0x17c], PT ;  /* 0x00005f00b2007a0c */ /* 0x000fe20003f46270 */
[----:B------:R-:W-:Y:S02]  /*da150*/  IMAD.WIDE R178, R182, 0x4, R174 ;  /* 0x00000004b6b27825 */ /* 0x000fe400078e02ae */
[----:B---3--:R3:W-:Y:S01]  /*da160*/  @P1 STG.E [R176.64], R246 ;  /* 0x000000f6b0001986 */ /* 0x0087e2000c101904 */
[----:B------:R-:W-:Y:S01]  /*da170*/  ISETP.LT.AND P1, PT, R186, c[0x0][0x178], !P0 ;  /* 0x00005e00ba007a0c */ /* 0x000fe20004721270 */
[----:B------:R-:W-:-:S02]  /*da180*/  IMAD.WIDE R180, R182, 0x4, R172 ;  /* 0x00000004b6b47825 */ /* 0x000fc400078e02ac */
[----:B------:R3:W-:Y:S01]  /*da190*/  @P6 STG.E [R178.64], R250 ;  /* 0x000000fab2006986 */ /* 0x0007e2000c101904 */
[----:B------:R-:W-:Y:S01]  /*da1a0*/  ISETP.LT.AND P6, PT, R150, c[0x0][0x178], !P2 ;  /* 0x00005e0096007a0c */ /* 0x000fe200057c1270 */
[----:B-1----:R-:W-:Y:S02]  /*da1b0*/  IMAD.WIDE R2, R182, 0x4, R6 ;  /* 0x00000004b6027825 */ /* 0x002fe400078e0206 */
[----:B------:R-:W-:Y:S04]  /*da1c0*/  @P5 STG.E [R180.64], R249 ;  /* 0x000000f9b4005986 */ /* 0x000fe8000c101904 */
        /* <DEDUP_REMOVED lines=13> */
[----:B------:R-:W-:Y:S01]  /*da2a0*/  IMAD.WIDE R178, R183, 0x4, R172 ;  /* 0x00000004b7b27825 */ /* 0x000fe200078e02ac */
[----:B------:R1:W-:Y:S04]  /*da2b0*/  @P1 STG.E [R2.64], R243 ;  /* 0x000000f302001986 */ /* 0x0003e8000c101904 */
[----:B----4-:R4:W-:Y:S04]  /*da2c0*/  @P6 STG.E [R176.64], R247 ;  /* 0x000000f7b0006986 */ /* 0x0109e8000c101904 */
[----:B-1----:R-:W3:Y:S04]  /*da2d0*/  LDL.LU R243, [R1+0x600] ;  /* 0x0006000001f37983 */ /* 0x002ee80000300800 */
[----:B----4-:R-:W4:Y:S04]  /*da2e0*/  LDL.LU R247, [R1+0x1354] ;  /* 0x0013540001f77983 */ /* 0x010f280000300800 */
[----:B------:R1:W-:Y:S04]  /*da2f0*/  @P5 STG.E [R178.64], R245 ;  /* 0x000000f5b2005986 */ /* 0x0003e8000c101904 */
        /* <DEDUP_REMOVED lines=15> */
[----:B---3--:R1:W-:Y:S01]  /*da3f0*/  @P2 STG.E [R178.64], R246 ;  /* 0x000000f6b2002986 */ /* 0x0083e2000c101904 */
[----:B------:R-:W-:-:S03]  /*da400*/  ISETP.LT.AND P5, PT, R150, c[0x0][0x178], !P0 ;  /* 0x00005e0096007a0c */ /* 0x000fc600047a1270 */
[----:B------:R3:W-:Y:S01]  /*da410*/  @P4 STG.E [R2.64], R248 ;  /* 0x000000f802004986 */ /* 0x0007e2000c101904 */
[----:B------:R-:W-:-:S03]  /*da420*/  ISETP.GE.AND P2, PT, R180, c[0x0][0x17c], PT ;  /* 0x00005f00b4007a0c */ /* 0x000fc60003f46270 */
[----:B------:R3:W-:Y:S04]  /*da430*/  @P6 STG.E [R176.64], R185 ;  /* 0x000000b9b0006986 */ /* 0x0007e8000c101904 */
[----:B-1----:R-:W2:Y:S01]  /*da440*/  LDL.LU R246, [R1+0x604] ;  /* 0x0006040001f67983 */ /* 0x002ea20000300800 */
[----:B------:R-:W-:-:S03]  /*da450*/  ISETP.LT.AND P6, PT, R151, c[0x0][0x178], !P0 ;  /* 0x00005e0097007a0c */ /* 0x000fc600047c1270 */
[----:B------:R-:W2:Y:S01]  /*da460*/  LDL.LU R183, [R1+0x1400] ;  /* 0x0014000001b77983 */ /* 0x000ea20000300800 */
[----:B---3--:R-:W-:-:S03]  /*da470*/  IMAD.WIDE R2, R181, 0x4, R6 ;  /* 0x00000004b5027825 */ /* 0x008fc600078e0206 */
[----:B------:R-:W3:Y:S01]  /*da480*/  LDL.LU R184, [R1+0x1340] ;  /* 0x0013400001b87983 */ /* 0x000ee20000300800 */
[C---:B------:R-:W-:Y:S01]  /*da490*/  IADD3 R180, R181.reuse, c[0x0][0x198], RZ ;  /* 0x00006600b5b47a10 */ /* 0x040fe20007ffe0ff */
[----:B------:R-:W-:Y:S02]  /*da4a0*/  IMAD.WIDE R176, R181, 0x4, R4 ;  /* 0x00000004b5b07825 */ /* 0x000fe400078e0204 */
[----:B------:R-:W3:Y:S02]  /*da4b0*/  LDL.LU R251, [R1+0xb60] ;  /* 0x000b600001fb7983 */ /* 0x000ee40000300800 */
[C---:B------:R-:W-:Y:S02]  /*da4c0*/  IMAD.WIDE R178, R180.reuse, 0x4, R174 ;  /* 0x00000004b4b27825 */ /* 0x040fe400078e02ae */
[----:B------:R-:W-:Y:S04]  /*da4d0*/  @P3 STG.E [R2.64], R187 ;  /* 0x000000bb02003986 */ /* 0x000fe8000c101904 */
[----:B------:R-:W3:Y:S04]  /*da4e0*/  LDL.LU R250, [R1+0x700] ;  /* 0x0007000001fa7983 */ /* 0x000ee80000300800 */
[----:B------:R-:W3:Y:S04]  /*da4f0*/  LDL.LU R249, [R1+0x1404] ;  /* 0x0014040001f97983 */ /* 0x000ee80000300800 */
[----:B------:R1:W-:Y:S04]  /*da500*/  @P1 STG.E [R176.64], R243 ;  /* 0x000000f3b0001986 */ /* 0x0003e8000c101904 */
[----:B----4-:R4:W-:Y:S01]  /*da510*/  @P5 STG.E [R178.64], R247 ;  /* 0x000000f7b2005986 */ /* 0x0109e2000c101904 */
[----:B-1----:R-:W-:-:S03]  /*da520*/  IMAD.WIDE R176, R180, 0x4, R172 ;  /* 0x00000004b4b07825 */ /* 0x002fc600078e02ac */
        /* <DEDUP_REMOVED lines=21> */
[----:B------:R1:W-:Y:S01]  /*da680*/  @P1 STG.E [R2.64], R246 ;  /* 0x000000f602001986 */ /* 0x0003e2000c101904 */
[----:B------:R-:W-:-:S03]  /*da690*/  ISETP.LT.AND P2, PT, R186, c[0x0][0x178], !P2 ;  /* 0x00005e00ba007a0c */ /* 0x000fc60005741270 */
[----:B------:R3:W-:Y:S01]  /*da6a0*/  @P3 STG.E [R176.64], R183 ;  /* 0x000000b7b0003986 */ /* 0x0007e2000c101904 */
[----:B------:R-:W-:-:S03]  /*da6b0*/  ISETP.LT.AND P3, PT, R151, c[0x0][0x178], !P4 ;  /* 0x00005e0097007a0c */ /* 0x000fc60006761270 */
[----:B---3--:R3:W-:Y:S01]  /*da6c0*/  @P5 STG.E [R178.64], R184 ;  /* 0x000000b8b2005986 */ /* 0x0087e2000c101904 */
[----:B------:R-:W-:Y:S02]  /*da6d0*/  ISETP.LT.AND P5, PT, R150, c[0x0][0x178], !P4 ;  /* 0x00005e0096007a0c */ /* 0x000fe400067a1270 */
[----:B------:R-:W-:Y:S01]  /*da6e0*/  ISETP.LT.AND P1, PT, R111, c[0x0][0x178], !P4 ;  /* 0x00005e006f007a0c */ /* 0x000fe20006721270 */
[----:B------:R-:W2:Y:S01]  /*da6f0*/  LDL.LU R187, [R1+0xf20] ;  /* 0x000f200001bb7983 */ /* 0x000ea20000300800 */
[C---:B-1----:R-:W-:Y:S01]  /*da700*/  IMAD.WIDE R2, R181.reuse, 0x4, R6 ;  /* 0x00000004b5027825 */ /* 0x042fe200078e0206 */
[C---:B------:R-:W-:Y:S02]  /*da710*/  IADD3 R182, R181.reuse, c[0x0][0x198], RZ ;  /* 0x00006600b5b67a10 */ /* 0x040fe40007ffe0ff */
[----:B------:R-:W-:Y:S01]  /*da720*/  IADD3 R176, R252, 0xa6, RZ ;  /* 0x000000a6fcb07810 */ /* 0x000fe20007ffe0ff */
[----:B------:R-:W-:Y:S01]  /*da730*/  IMAD.WIDE R180, R181, 0x4, R4 ;  /* 0x00000004b5b47825 */ /* 0x000fe200078e0204 */
[----:B------:R1:W-:Y:S02]  /*da740*/  @P6 STG.E [R2.64], R251 ;  /* 0x000000fb02006986 */ /* 0x0003e4000c101904 */
[----:B------:R-:W-:Y:S01]  /*da750*/  ISETP.GE.AND P6, PT, R176, c[0x0][0x17c], PT ;  /* 0x00005f00b0007a0c */ /* 0x000fe20003fc6270 */
[C---:B------:R-:W-:Y:S01]  /*da760*/  IMAD.WIDE R176, R182.reuse, 0x4, R172 ;  /* 0x00000004b6b07825 */ /* 0x040fe200078e02ac */
[----:B------:R-:W2:Y:S03]  /*da770*/  LDL.LU R243, [R1+0x980] ;  /* 0x0009800001f37983 */ /* 0x000ea60000300800 */
[C---:B---3--:R-:W-:Y:S01]  /*da780*/  IMAD.WIDE R178, R182.reuse, 0x4, R6 ;  /* 0x00000004b6b27825 */ /* 0x048fe200078e0206 */
[----:B------:R-:W3:Y:S03]  /*da790*/  LDL.LU R246, [R1+0x1474] ;  /* 0x0014740001f67983 */ /* 0x000ee60000300800 */
[----:B-1----:R-:W-:Y:S01]  /*da7a0*/  IMAD.WIDE R2, R182, 0x4, R174 ;  /* 0x00000004b6027825 */ /* 0x002fe200078e02ae */
[----:B------:R-:W-:Y:S04]  /*da7b0*/  @P2 STG.E [R180.64], R250 ;  /* 0x000000fab4002986 */ /* 0x000fe8000c101904 */
[----:B------:R-:W-:Y:S04]  /*da7c0*/  @P5 STG.E [R2.64], R249 ;  /* 0x000000f902005986 */ /* 0x000fe8000c101904 */
[----:B----4-:R1:W-:Y:S04]  /*da7d0*/  @P3 STG.E [R176.64], R247 ;  /* 0x000000f7b0003986 */ /* 0x0103e8000c101904 */
[----:B-1----:R-:W4:Y:S04]  /*da7e0*/  LDL.LU R247, [R1+0x1374] ;  /* 0x0013740001f77983 */ /* 0x002f280000300800 */
[----:B------:R1:W-:Y:S04]  /*da7f0*/  @P1 STG.E [R178.64], R245 ;  /* 0x000000f5b2001986 */ /* 0x0003e8000c101904 */
[----:B-1----:R-:W4:Y:S01]  /*da800*/  LDL.LU R245, [R1+0xf24] ;  /* 0x000f240001f57983 */ /* 0x002f220000300800 */
        /* <DEDUP_REMOVED lines=26> */
[C---:B---3--:R-:W-:Y:S02]  /*da9b0*/  IMAD.WIDE R2, R180.reuse, 0x4, R174 ;  /* 0x00000004b4027825 */ /* 0x048fe400078e02ae */
[----:B------:R-:W-:Y:S02]  /*da9c0*/  @P6 STG.E [R178.64], R243 ;  /* 0x000000f3b2006986 */ /* 0x000fe4000c101904 */
[----:B------:R-:W-:-:S02]  /*da9d0*/  IMAD.WIDE R176, R180, 0x4, R172 ;  /* 0x00000004b4b07825 */ /* 0x000fc400078e02ac */
[----:B------:R1:W-:Y:S04]  /*da9e0*/  @P5 STG.E [R2.64], R246 ;  /* 0x000000f602005986 */ /* 0x0003e8000c101904 */
[----:B------:R-:W3:Y:S01]  /*da9f0*/  LDL.LU R185, [R1+0x14a4] ;  /* 0x0014a40001b97983 */ /* 0x000ee20000300800 */
[----:B-1----:R-:W-:-:S03]  /*daa00*/  IMAD.WIDE R2, R180, 0x4, R6 ;  /* 0x00000004b4027825 */ /* 0x002fc600078e0206 */
[----:B----4-:R-:W-:Y:S04]  /*daa10*/  @P3 STG.E [R176.64], R247 ;  /* 0x000000f7b0003986 */ /* 0x010fe8000c101904 */
[----:B------:R1:W-:Y:S04]  /*daa20*/  @P4 STG.E [R2.64], R245 ;  /* 0x000000f502004986 */ /* 0x0003e8000c101904 */
[----:B-1----:R-:W4:Y:S04]  /*daa30*/  LDL.LU R245, [R1+0x1454] ;  /* 0x0014540001f57983 */ /* 0x002f280000300800 */
        /* <DEDUP_REMOVED lines=25> */
[----:B---3--:R-:W-:Y:S01]  /*dabd0*/  IMAD.WIDE R2, R181, 0x4, R6 ;  /* 0x00000004b5027825 */ /* 0x008fe200078e0206 */
[----:B------:R-:W-:-:S04]  /*dabe0*/  IADD3 R178, R252, 0xb1, RZ ;  /* 0x000000b1fcb27810 */ /* 0x000fc80007ffe0ff */
[----:B------:R1:W-:Y:S01]  /*dabf0*/  @P5 STG.E [R2.64], R249 ;  /* 0x000000f902005986 */ /* 0x0003e2000c101904 */
[----:B------:R-:W-:-:S03]  /*dac00*/  IADD3 R179, R252, 0xaa, RZ ;  /* 0x000000aafcb37810 */ /* 0x000fc60007ffe0ff */
[----:B------:R3:W-:Y:S01]  /*dac10*/  @P1 STG.E [R176.64], R248 ;  /* 0x000000f8b0001986 */ /* 0x0007e2000c101904 */
[----:B------:R-:W-:Y:S01]  /*dac20*/  ISETP.GE.AND P0, PT, R178, c[0x0][0x17c], PT ;  /* 0x00005f00b2007a0c */ /* 0x000fe20003f06270 */
[----:B-1----:R-:W-:-:S04]  /*dac30*/  IMAD.WIDE R2, R180, 0x4, R174 ;  /* 0x00000004b4027825 */ /* 0x002fc800078e02ae */
[C---:B---3--:R-:W-:Y:S01]  /*dac40*/  IMAD.WIDE R176, R180.reuse, 0x4, R172 ;  /* 0x00000004b4b07825 */ /* 0x048fe200078e02ac */
[----:B------:R-:W-:Y:S01]  /*dac50*/  @P4 STG.E [R2.64], R185 ;  /* 0x000000b902004986 */ /* 0x000fe2000c101904 */
[----:B------:R-:W-:Y:S02]  /*dac60*/  ISETP.GE.AND P5, PT, R179, c[0x0][0x17c], PT ;  /* 0x00005f00b3007a0c */ /* 0x000fe40003fa6270 */
[----:B------:R-:W-:Y:S01]  /*dac70*/  IMAD.WIDE R178, R180, 0x4, R6 ;  /* 0x00000004b4b27825 */ /* 0x000fe200078e0206 */
[----:B------:R-:W-:Y:S01]  /*dac80*/  ISETP.LT.AND P2, PT, R186, c[0x0][0x178], !P2 ;  /* 0x00005e00ba007a0c */ /* 0x000fe20005741270 */
[----:B----4-:R1:W-:Y:S04]  /*dac90*/  @P6 STG.E [R176.64], R245 ;  /* 0x000000f5b0006986 */ /* 0x0103e8000c101904 */
[----:B------:R3:W-:Y:S04]  /*daca0*/  @P3 STG.E [R178.64], R246 ;  /* 0x000000f6b2003986 */ /* 0x0007e8000c101904 */
[----:B-1----:R-:W4:Y:S04]  /*dacb0*/  LDL.LU R245, [R1+0x14d4] ;  /* 0x0014d40001f57983 */ /* 0x002f280000300800 */
[----:B------:R-:W4:Y:S04]  /*dacc0*/  LDL.LU R249, [R1+0x1494] ;  /* 0x0014940001f97983 */ /* 0x000f280000300800 */
[----:B---3--:R-:W3:Y:S01]  /*dacd0*/  LDL.LU R246, [R1+0x1444] ;  /* 0x0014440001f67983 */ /* 0x008ee20000300800 */
[----:B------:R-:W-:-:S05]  /*dace0*/  IMAD.WIDE R2, R180, 0x4, R4 ;  /* 0x00000004b4027825 */ /* 0x000fca00078e0204 */
        /* <DEDUP_REMOVED lines=29> */
[----:B------:R-:W2:Y:S01]  /*daec0*/  LDL.LU R247, [R1+0x14f4] ;  /* 0x0014f40001f77983 */ /* 0x000ea20000300800 */
        /* <DEDUP_REMOVED lines=168> */
[----:B------:R-:W-:Y:S02]  /*db950*/  IADD3 R182, R252, 0xb5, RZ ;  /* 0x000000b5fcb67810 */ /* 0x000fe40007ffe0ff */
[----:B------:R-:W-:Y:S01]  /*db960*/  ISETP.LT.AND P0, PT, R111, c[0x0][0x178], !P6 ;  /* 0x00005e006f007a0c */ /* 0x000fe20007701270 */
[----:B------:R-:W-:Y:S01]  /*db970*/  IMAD.WIDE R176, R181, 0x4, R174 ;  /* 0x00000004b5b07825 */ /* 0x000fe200078e02ae */
[----:B------:R-:W-:-:S03]  /*db980*/  ISETP.GE.AND P3, PT, R182, c[0x0][0x17c], PT ;  /* 0x00005f00b6007a0c */ /* 0x000fc60003f66270 */
        /* <DEDUP_REMOVED lines=35> */
[----:B------:R-:W-:Y:S01]  /*dbbc0*/  IMAD.WIDE R176, R180, 0x4, R174 ;  /* 0x00000004b4b07825 */ /* 0x000fe200078e02ae */
[----:B------:R-:W-:Y:S02]  /*dbbd0*/  ISETP.GE.AND P4, PT, R182, c[0x0][0x17c], PT ;  /* 0x00005f00b6007a0c */ /* 0x000fe40003f86270 */
[----:B------:R-:W-:Y:S01]  /*dbbe0*/  ISETP.LT.AND P2, PT, R186, c[0x0][0x178], !P2 ;  /* 0x00005e00ba007a0c */ /* 0x000fe20005741270 */
[----:B------:R-:W-:Y:S01]  /*dbbf0*/  IMAD.WIDE R178, R180, 0x4, R172 ;  /* 0x00000004b4b27825 */ /* 0x000fe200078e02ac */
[----:B------:R1:W-:Y:S01]  /*dbc00*/  @P6 STG.E [R176.64], R250 ;  /* 0x000000fab0006986 */ /* 0x0003e2000c101904 */
[----:B------:R-:W-:-:S02]  /*dbc10*/  ISETP.LT.AND P6, PT, R150, c[0x0][0x178], !P4 ;  /* 0x00005e0096007a0c */ /* 0x000fc400067c1270 */
[----:B------:R-:W-:Y:S01]  /*dbc20*/  ISETP.LT.AND P3, PT, R151, c[0x0][0x178], !P4 ;  /* 0x00005e0097007a0c */ /* 0x000fe20006761270 */
[----:B------:R1:W-:Y:S01]  /*dbc30*/  @P5 STG.E [R178.64], R187 ;  /* 0x000000bbb2005986 */ /* 0x0003e2000c101904 */
[C---:B------:R-:W-:Y:S01]  /*dbc40*/  IMAD.WIDE R2, R180.reuse, 0x4, R6 ;  /* 0x00000004b4027825 */ /* 0x040fe200078e0206 */
[----:B------:R-:W-:Y:S02]  /*dbc50*/  ISETP.LT.AND P5, PT, R111, c[0x0][0x178], !P4 ;  /* 0x00005e006f007a0c */ /* 0x000fe400067a1270 */
[C---:B------:R-:W-:Y:S01]  /*dbc60*/  IADD3 R181, R180.reuse, c[0x0][0x198], RZ ;  /* 0x00006600b4b57a10 */ /* 0x040fe20007ffe0ff */
[----:B-1----:R-:W-:Y:S01]  /*dbc70*/  IMAD.WIDE R176, R180, 0x4, R4 ;  /* 0x00000004b4b07825 */ /* 0x002fe200078e0204 */
[----:B------:R1:W-:Y:S01]  /*dbc80*/  @P1 STG.E [R2.64], R243 ;  /* 0x000000f302001986 */ /* 0x0003e2000c101904 */
[----:B------:R-:W-:-:S03]  /*dbc90*/  IADD3 R178, R252, 0xb8, RZ ;  /* 0x000000b8fcb27810 */ /* 0x000fc60007ffe0ff */
[----:B------:R-:W2:Y:S01]  /*dbca0*/  LDL.LU R187, [R1+0x1368] ;  /* 0x0013680001bb7983 */ /* 0x000ea20000300800 */
[----:B------:R-:W-:Y:S02]  /*dbcb0*/  ISETP.LT.AND P4, PT, R186, c[0x0][0x178], !P4 ;  /* 0x00005e00ba007a0c */ /* 0x000fe40006781270 */
[----:B------:R-:W-:Y:S01]  /*dbcc0*/  ISETP.GE.AND P1, PT, R178, c[0x0][0x17c], PT ;  /* 0x00005f00b2007a0c */ /* 0x000fe20003f26270 */
[----:B------:R-:W-:-:S04]  /*dbcd0*/  IMAD.WIDE R178, R181, 0x4, R172 ;  /* 0x00000004b5b27825 */ /* 0x000fc800078e02ac */
[C---:B-1----:R-:W-:Y:S01]  /*dbce0*/  IMAD.WIDE R2, R181.reuse, 0x4, R174 ;  /* 0x00000004b5027825 */ /* 0x042fe200078e02ae */
[----:B------:R-:W2:Y:S04]  /*dbcf0*/  LDL.LU R243, [R1+0xd38] ;  /* 0x000d380001f37983 */ /* 0x000ea80000300800 */
        /* <DEDUP_REMOVED lines=194> */
[----:B----4-:R1:W-:Y:S04]  /*dc920*/  @P5 STG.E [R176.64], R245 ;  /* 0x000000f5b0005986 */ /* 0x0103e8000c101904 */
[----:B------:R-:W4:Y:S04]  /*dc930*/  LDL.LU R185, [R1+0xd24] ;  /* 0x000d240001b97983 */ /* 0x000f280000300800 */
        /* <DEDUP_REMOVED lines=37> */
[----:B----4-:R-:W-:Y:S01]  /*dcb90*/  @P3 STG.E [R2.64], R185 ;  /* 0x000000b902003986 */ /* 0x010fe2000c101904 */
[----:B-1----:R-:W-:-:S03]  /*dcba0*/  IMAD.WIDE R176, R182, 0x4, R6 ;  /* 0x00000004b6b07825 */ /* 0x002fc600078e0206 */
[----:B------:R-:W3:Y:S04]  /*dcbb0*/  LDL.LU R247, [R1+0x1554] ;  /* 0x0015540001f77983 */ /* 0x000ee80000300800 */
[----:B------:R-:W-:Y:S04]  /*dcbc0*/  @P6 STG.E [R176.64], R245 ;  /* 0x000000f5b0006986 */ /* 0x000fe8000c101904 */
        /* <DEDUP_REMOVED lines=1984> */
[----:B------:R-:W-:-:S02]  /*e47d0*/  ISETP.LT.AND P5, PT, R150, c[0x0][0x178], !P2 ;  /* 0x00005e0096007a0c */ /* 0x000fc400057a1270 */
[----:B------:R-:W-:Y:S01]  /*e47e0*/  ISETP.LT.AND P4, PT, R151, c[0x0][0x178], !P2 ;  /* 0x00005e0097007a0c */ /* 0x000fe20005781270 */
[----:B------:R-:W3:Y:S01]  /*e47f0*/  LDL.LU R243, [R1+0x1980] ;  /* 0x0019800001f37983 */ /* 0x000ee20000300800 */
[----:B------:R-:W-:-:S03]  /*e4800*/  ISETP.LT.AND P1, PT, R111, c[0x0][0x178], !P2 ;  /* 0x00005e006f007a0c */ /* 0x000fc60005721270 */
[----:B------:R-:W3:Y:S04]  /*e4810*/  LDL.LU R247, [R1+0x1aa4] ;  /* 0x001aa40001f77983 */ /* 0x000ee80000300800 */
        /* <DEDUP_REMOVED lines=401> */
[----:B---3--:R1:W-:Y:S01]  /*e6130*/  @P6 STG.E [R2.64], R246 ;  /* 0x000000f602006986 */ /* 0x0083e2000c101904 */
[----:B------:R-:W-:-:S03]  /*e6140*/  ISETP.LT.AND P4, PT, R186, c[0x0][0x178], !P4 ;  /* 0x00005e00ba007a0c */ /* 0x000fc60006781270 */
[----:B-1----:R-:W3:Y:S01]  /*e6150*/  LDL.LU R246, [R1+0x854] ;  /* 0x0008540001f67983 */ /* 0x002ee20000300800 */
[----:B------:R-:W-:-:S04]  /*e6160*/  IADD3 R178, R252, 0x143, RZ ;  /* 0x00000143fcb27810 */ /* 0x000fc80007ffe0ff */
        /* <DEDUP_REMOVED lines=32> */
[----:B---3--:R1:W-:Y:S01]  /*e6370*/  @P2 STG.E [R2.64], R246 ;  /* 0x000000f602002986 */ /* 0x0083e2000c101904 */
[----:B------:R-:W-:-:S03]  /*e6380*/  ISETP.LT.AND P1, PT, R186, c[0x0][0x178], !P1 ;  /* 0x00005e00ba007a0c */ /* 0x000fc60004f21270 */
[----:B-1----:R-:W3:Y:S01]  /*e6390*/  LDL.LU R3, [R1+0x1a30] ;  /* 0x001a300001037983 */ /* 0x002ee20000300800 */
[----:B------:R-:W-:-:S09]  /*e63a0*/  IMAD.WIDE R176, R181, 0x4, R4 ;  /* 0x00000004b5b07825 */ /* 0x000fd200078e0204 */
        /* <DEDUP_REMOVED lines=18> */
[----:B------:R-:W-:Y:S02]  /*e64d0*/  ISETP.LT.AND P1, PT, R111, c[0x0][0x178], !P2 ;  /* 0x00005e006f007a0c */ /* 0x000fe40005721270 */
[----:B------:R-:W-:-:S05]  /*e64e0*/  IADD3 R183, R182, c[0x0][0x198], RZ ;  /* 0x00006600b6b77a10 */ /* 0x000fca0007ffe0ff */
[----:B------:R-:W-:Y:S01]  /*e64f0*/  IMAD.WIDE R176, R183, 0x4, R174 ;  /* 0x00000004b7b07825 */ /* 0x000fe200078e02ae */
[----:B---3--:R1:W-:Y:S01]  /*e6500*/  @P5 STG.E [R178.64], R3 ;  /* 0x00000003b2005986 */ /* 0x0083e2000c101904 */
[----:B------:R-:W-:-:S03]  /*e6510*/  ISETP.LT.AND P5, PT, R150, c[0x0][0x178], !P2 ;  /* 0x00005e0096007a0c */ /* 0x000fc600057a1270 */
[----:B------:R3:W-:Y:S01]  /*e6520*/  @P4 STG.E [R180.64], R184 ;  /* 0x000000b8b4004986 */ /* 0x0007e2000c101904 */
[----:B------:R-:W-:Y:S01]  /*e6530*/  ISETP.LT.AND P4, PT, R151, c[0x0][0x178], !P2 ;  /* 0x00005e0097007a0c */ /* 0x000fe20005781270 */
[----:B-1----:R-:W-:Y:S01]  /*e6540*/  IMAD.WIDE R2, R182, 0x4, R6 ;  /* 0x00000004b6027825 */ /* 0x002fe200078e0206 */
[----:B------:R-:W-:-:S04]  /*e6550*/  ISETP.LT.AND P2, PT, R186, c[0x0][0x178], !P2 ;  /* 0x00005e00ba007a0c */ /* 0x000fc80005741270 */
[----:B------:R1:W-:Y:S01]  /*e6560*/  @P6 STG.E [R2.64], R251 ;  /* 0x000000fb02006986 */ /* 0x0003e2000c101904 */
[----:B------:R-:W-:-:S04]  /*e6570*/  IMAD.WIDE R178, R183, 0x4, R172 ;  /* 0x00000004b7b27825 */ /* 0x000fc800078e02ac */
        /* <DEDUP_REMOVED lines=27> */
[----:B------:R-:W-:-:S04]  /*e6730*/  IMAD.WIDE R178, R176, 0x4, R6 ;  /* 0x00000004b0b27825 */ /* 0x000fc800078e0206 */
[----:B------:R-:W-:Y:S01]  /*e6740*/  IMAD.WIDE R176, R176, 0x4, R4 ;  /* 0x00000004b0b07825 */ /* 0x000fe200078e0204 */
[----:B------:R-:W-:Y:S03]  /*e6750*/  @P1 STG.E [R180.64], R249 ;  /* 0x000000f9b4001986 */ /* 0x000fe6000c101904 */
[----:B-1----:R-:W-:Y:S01]  /*e6760*/  IMAD.WIDE R182, R2, 0x4, R174 ;  /* 0x0000000402b67825 */ /* 0x002fe200078e02ae */
[----:B------:R1:W-:Y:S01]  /*e6770*/  @P5 STG.E [R178.64], R187 ;  /* 0x000000bbb2005986 */ /* 0x0003e2000c101904 */
[----:B------:R-:W-:-:S03]  /*e6780*/  ISETP.LT.AND P3, PT, R151, c[0x0][0x178], !P0 ;  /* 0x00005e0097007a0c */ /* 0x000fc60004761270 */
        /* <DEDUP_REMOVED lines=30> */
[C---:B------:R-:W-:Y:S01]  /*e6970*/  IMAD.WIDE R2, R182.reuse, 0x4, R6 ;  /* 0x00000004b6027825 */ /* 0x040fe200078e0206 */
[----:B------:R-:W-:Y:S02]  /*e6980*/  ISETP.LT.AND P3, PT, R151, c[0x0][0x178], !P1 ;  /* 0x00005e0097007a0c */ /* 0x000fe40004f61270 */
[----:B------:R-:W-:Y:S01]  /*e6990*/  ISETP.LT.AND P0, PT, R111, c[0x0][0x178], !P1 ;  /* 0x00005e006f007a0c */ /* 0x000fe20004f01270 */
[C---:B------:R-:W-:Y:S01]  /*e69a0*/  IMAD.WIDE R176, R182.reuse, 0x4, R4 ;  /* 0x00000004b6b07825 */ /* 0x040fe200078e0204 */
[----:B-1----:R-:W-:Y:S01]  /*e69b0*/  IADD3 R180, R182, c[0x0][0x198], RZ ;  /* 0x00006600b6b47a10 */ /* 0x002fe20007ffe0ff */
[----:B------:R-:W2:Y:S04]  /*e69c0*/  LDL.LU R248, [R1+0x1700] ;  /* 0x0017000001f87983 */ /* 0x000ea80000300800 */
[----:B------:R-:W-:Y:S01]  /*e69d0*/  IMAD.WIDE R178, R180, 0x4, R174 ;  /* 0x00000004b4b27825 */ /* 0x000fe200078e02ae */
[----:B------:R-:W-:Y:S01]  /*e69e0*/  ISETP.LT.AND P1, PT, R186, c[0x0][0x178], !P1 ;  /* 0x00005e00ba007a0c */ /* 0x000fe20004f21270 */
[----:B------:R1:W-:Y:S04]  /*e69f0*/  @P6 STG.E [R2.64], R187 ;  /* 0x000000bb02006986 */ /* 0x0003e8000c101904 */
[----:B------:R1:W-:Y:S04]  /*e6a00*/  @P4 STG.E [R176.64], R243 ;  /* 0x000000f3b0004986 */ /* 0x0003e8000c101904 */
[----:B------:R1:W-:Y:S02]  /*e6a10*/  @P5 STG.E [R178.64], R246 ;  /* 0x000000f6b2005986 */ /* 0x0003e4000c101904 */
[----:B-1----:R-:W-:-:S02]  /*e6a20*/  IMAD.WIDE R2, R180, 0x4, R6 ;  /* 0x00000004b4027825 */ /* 0x002fc400078e0206 */
[----:B------:R-:W2:Y:S02]  /*e6a30*/  LDL.LU R187, [R1+0x1030] ;  /* 0x0010300001bb7983 */ /* 0x000ea40000300800 */
[C---:B------:R-:W-:Y:S02]  /*e6a40*/  IMAD.WIDE R176, R180.reuse, 0x4, R172 ;  /* 0x00000004b4b07825 */ /* 0x040fe400078e02ac */
[----:B------:R-:W2:Y:S04]  /*e6a50*/  LDL.LU R246, [R1+0x1b84] ;  /* 0x001b840001f67983 */ /* 0x000ea80000300800 */
[----:B----4-:R-:W-:Y:S04]  /*e6a60*/  @P3 STG.E [R176.64], R247 ;  /* 0x000000f7b0003986 */ /* 0x010fe8000c101904 */
[----:B---3--:R1:W-:Y:S04]  /*e6a70*/  @P0 STG.E [R2.64], R245 ;  /* 0x000000f502000986 */ /* 0x0083e8000c101904 */
[----:B-1----:R-:W3:Y:S01]  /*e6a80*/  LDL.LU R245, [R1+0x1b44] ;  /* 0x001b440001f57983 */ /* 0x002ee20000300800 */
[----:B------:R-:W-:-:S03]  /*e6a90*/  IMAD.WIDE R2, R180, 0x4, R4 ;  /* 0x00000004b4027825 */ /* 0x000fc600078e0204 */
[----:B------:R-:W4:Y:S04]  /*e6aa0*/  LDL.LU R247, [R1+0x1704] ;  /* 0x0017040001f77983 */ /* 0x000f280000300800 */
        /* <DEDUP_REMOVED lines=32> */
[C---:B------:R-:W-:Y:S01]  /*e6cb0*/  IMAD.WIDE R2, R180.reuse, 0x4, R172 ;  /* 0x00000004b4027825 */ /* 0x040fe200078e02ac */
[----:B------:R1:W-:Y:S03]  /*e6cc0*/  @P5 STG.E [R178.64], R246 ;  /* 0x000000f6b2005986 */ /* 0x0003e6000c101904 */
[C---:B-1----:R-:W-:Y:S01]  /*e6cd0*/  IMAD.WIDE R176, R180.reuse, 0x4, R6 ;  /* 0x00000004b4b07825 */ /* 0x042fe200078e0206 */
[----:B------:R-:W2:Y:S04]  /*e6ce0*/  LDL.LU R246, [R1+0x1040] ;  /* 0x0010400001f67983 */ /* 0x000ea80000300800 */
[----:B---3--:R1:W-:Y:S04]  /*e6cf0*/  @P1 STG.E [R2.64], R245 ;  /* 0x000000f502001986 */ /* 0x0083e8000c101904 */
[----:B----4-:R3:W-:Y:S04]  /*e6d00*/  @P4 STG.E [R176.64], R247 ;  /* 0x000000f7b0004986 */ /* 0x0107e8000c101904 */
[----:B-1----:R-:W4:Y:S01]  /*e6d10*/  LDL.LU R245, [R1+0x1ba4] ;  /* 0x001ba40001f57983 */ /* 0x002f220000300800 */
[----:B------:R-:W-:-:S03]  /*e6d20*/  IMAD.WIDE R2, R180, 0x4, R4 ;  /* 0x00000004b4027825 */ /* 0x000fc600078e0204 */
[----:B------:R-:W4:Y:S04]  /*e6d30*/  LDL.LU R187, [R1+0x1b74] ;  /* 0x001b740001bb7983 */ /* 0x000f280000300800 */
[----:B---3--:R-:W3:Y:S04]  /*e6d40*/  LDL.LU R247, [R1+0x1ae4] ;  /* 0x001ae40001f77983 */ /* 0x008ee80000300800 */
        /* <DEDUP_REMOVED lines=27> */
[----:B------:R1:W-:Y:S02]  /*e6f00*/  @P2 STG.E [R2.64], R246 ;  /* 0x000000f602002986 */ /* 0x0003e4000c101904 */
[C---:B-1----:R-:W-:Y:S02]  /*e6f10*/  IMAD.WIDE R2, R180.reuse, 0x4, R6 ;  /* 0x00000004b4027825 */ /* 0x042fe400078e0206 */
[----:B------:R-:W2:Y:S04]  /*e6f20*/  LDL.LU R246, [R1+0x1bb4] ;  /* 0x001bb40001f67983 */ /* 0x000ea80000300800 */
[----:B----4-:R1:W-:Y:S04]  /*e6f30*/  @P6 STG.E [R178.64], R245 ;  /* 0x000000f5b2006986 */ /* 0x0103e8000c101904 */
[----:B------:R-:W-:Y:S04]  /*e6f40*/  @P3 STG.E [R176.64], R187 ;  /* 0x000000bbb0003986 */ /* 0x000fe8000c101904 */
[----:B---3--:R3:W-:Y:S04]  /*e6f50*/  @P5 STG.E [R2.64], R247 ;  /* 0x000000f702005986 */ /* 0x0087e8000c101904 */
[----:B-1----:R-:W4:Y:S01]  /*e6f60*/  LDL.LU R245, [R1+0x1b94] ;  /* 0x001b940001f57983 */ /* 0x002f220000300800 */
[----:B------:R-:W-:-:S03]  /*e6f70*/  IMAD.WIDE R178, R180, 0x4, R4 ;  /* 0x00000004b4b27825 */ /* 0x000fc600078e0204 */
[----:B---3--:R-:W3:Y:S04]  /*e6f80*/  LDL.LU R247, [R1+0x1b64] ;  /* 0x001b640001f77983 */ /* 0x008ee80000300800 */
[----:B--2---:R1:W-:Y:S04]  /*e6f90*/  @P4 STG.E [R178.64], R244 ;  /* 0x000000f4b2004986 */ /* 0x0043e8000c101904 */
[----:B-1----:R-:W2:Y:S01]  /*e6fa0*/  LDL.LU R244, [R1+0x1a44] ;  /* 0x001a440001f47983 */ /* 0x002ea20000300800 */
[----:B------:R-:W-:Y:S02]  /*e6fb0*/  IADD3 R182, R252, 0x14e, RZ ;  /* 0x0000014efcb67810 */ /* 0x000fe40007ffe0ff */
[----:B------:R-:W-:Y:S01]  /*e6fc0*/  IADD3 R180, R180, c[0x0][0x198], RZ ;  /* 0x00006600b4b47a10 */ /* 0x000fe20007ffe0ff */
[----:B------:R-:W2:Y:S01]  /*e6fd0*/  LDL.LU R251, [R1+0xe78] ;  /* 0x000e780001fb7983 */ /* 0x000ea20000300800 */
[----:B------:R-:W-:-:S02]  /*e6fe0*/  ISETP.GE.AND P1, PT, R182, c[0x0][0x17c], PT ;  /* 0x00005f00b6007a0c */ /* 0x000fc40003f26270 */
[C---:B------:R-:W-:Y:S01]  /*e6ff0*/  ISETP.LT.AND P6, PT, R150.reuse, c[0x0][0x178], !P0 ;  /* 0x00005e0096007a0c */ /* 0x040fe200047c1270 */
[----:B------:R-:W2:Y:S01]  /*e7000*/  LDL.LU R249, [R1+0xab8] ;  /* 0x000ab80001f97983 */ /* 0x000ea20000300800 */
[----:B------:R-:W-:Y:S02]  /*e7010*/  ISETP.LT.AND P2, PT, R150, c[0x0][0x178], !P1 ;  /* 0x00005e0096007a0c */ /* 0x000fe40004f41270 */
[----:B------:R-:W-:Y:S01]  /*e7020*/  ISETP.LT.AND P3, PT, R151, c[0x0][0x178], !P1 ;  /* 0x00005e0097007a0c */ /* 0x000fe20004f61270 */
[----:B------:R-:W-:Y:S01]  /*e7030*/  IMAD.WIDE R2, R180, 0x4, R174 ;  /* 0x00000004b4027825 */ /* 0x000fe200078e02ae */
[----:B------:R-:W-:Y:S01]  /*e7040*/  ISETP.LT.AND P4, PT, R111, c[0x0][0x178], !P1 ;  /* 0x00005e006f007a0c */ /* 0x000fe20004f81270 */
[----:B------:R-:W2:Y:S01]  /*e7050*/  LDL.LU R187, [R1+0x648] ;  /* 0x0006480001bb7983 */ /* 0x000ea20000300800 */
[----:B------:R-:W-:Y:S01]  /*e7060*/  ISETP.LT.AND P1, PT, R186, c[0x0][0x178], !P1 ;  /* 0x00005e00ba007a0c */ /* 0x000fe20004f21270 */
[----:B------:R-:W-:Y:S01]  /*e7070*/  IMAD.WIDE R176, R180, 0x4, R172 ;  /* 0x00000004b4b07825 */ /* 0x000fe200078e02ac */
[----:B------:R-:W-:-:S02]  /*e7080*/  IADD3 R178, R252, 0x150, RZ ;  /* 0x00000150fcb27810 */ /* 0x000fc40007ffe0ff */
[----:B------:R-:W-:Y:S02]  /*e7090*/  IADD3 R182, R180, c[0x0][0x198], RZ ;  /* 0x00006600b4b67a10 */ /* 0x000fe40007ffe0ff */
[----:B------:R-:W-:Y:S01]  /*e70a0*/  ISETP.LT.AND P5, PT, R151, c[0x0][0x178], !P0 ;  /* 0x00005e0097007a0c */ /* 0x000fe200047a1270 */
[----:B------:R1:W-:Y:S01]  /*e70b0*/  @P2 STG.E [R2.64], R250 ;  /* 0x000000fa02002986 */ /* 0x0003e2000c101904 */
[----:B------:R-:W-:-:S03]  /*e70c0*/  ISETP.GE.AND P2, PT, R178, c[0x0][0x17c], PT ;  /* 0x00005f00b2007a0c */ /* 0x000fc60003f46270 */
[----:B------:R1:W-:Y:S01]  /*e70d0*/  @P3 STG.E [R176.64], R248 ;  /* 0x000000f8b0003986 */ /* 0x0003e2000c101904 */
[----:B------:R-:W-:Y:S01]  /*e70e0*/  ISETP.LT.AND P3, PT, R111, c[0x0][0x178], !P0 ;  /* 0x00005e006f007a0c */ /* 0x000fe20004761270 */
[----:B------:R-:W-:-:S04]  /*e70f0*/  IMAD.WIDE R178, R182, 0x4, R174 ;  /* 0x00000004b6b27825 */ /* 0x000fc800078e02ae */
[----:B-1----:R-:W-:-:S04]  /*e7100*/  IMAD.WIDE R2, R180, 0x4, R6 ;  /* 0x00000004b4027825 */ /* 0x002fc800078e0206 */
[----:B------:R-:W-:Y:S01]  /*e7110*/  IMAD.WIDE R176, R180, 0x4, R4 ;  /* 0x00000004b4b07825 */ /* 0x000fe200078e0204 */
[----:B------:R1:W-:Y:S04]  /*e7120*/  @P4 STG.E [R2.64], R185 ;  /* 0x000000b902004986 */ /* 0x0003e8000c101904 */
[----:B------:R1:W-:Y:S01]  /*e7130*/  @P1 STG.E [R176.64], R243 ;  /* 0x000000f3b0001986 */ /* 0x0003e2000c101904 */
[----:B------:R-:W-:Y:S01]  /*e7140*/  ISETP.LT.AND P1, PT, R186, c[0x0][0x178], !P0 ;  /* 0x00005e00ba007a0c */ /* 0x000fe20004721270 */
[----:B------:R-:W-:-:S04]  /*e7150*/  IMAD.WIDE R180, R182, 0x4, R172 ;  /* 0x00000004b6b47825 */ /* 0x000fc800078e02ac */
[C---:B-1----:R-:W-:Y:S01]  /*e7160*/  IMAD.WIDE R2, R182.reuse, 0x4, R6 ;  /* 0x00000004b6027825 */ /* 0x042fe200078e0206 */
[----:B------:R1:W-:Y:S04]  /*e7170*/  @P6 STG.E [R178.64], R246 ;  /* 0x000000f6b2006986 */ /* 0x0003e8000c101904 */
[----:B------:R-:W2:Y:S04]  /*e7180*/  LDL.LU R243, [R1+0x558] ;  /* 0x0005580001f37983 */ /* 0x000ea80000300800 */
[----:B-1----:R-:W2:Y:S04]  /*e7190*/  LDL.LU R246, [R1+0xe7c] ;  /* 0x000e7c0001f67983 */ /* 0x002ea80000300800 */
[----:B----4-:R1:W-:Y:S04]  /*e71a0*/  @P5 STG.E [R180.64], R245 ;  /* 0x000000f5b4005986 */ /* 0x0103e8000c101904 */
[----:B---3--:R3:W-:Y:S04]  /*e71b0*/  @P3 STG.E [R2.64], R247 ;  /* 0x000000f702003986 */ /* 0x0087e8000c101904 */
[----:B-1----:R-:W4:Y:S01]  /*e71c0*/  LDL.LU R245, [R1+0xabc] ;  /* 0x000abc0001f57983 */ /* 0x002f220000300800 */
[----:B---3--:R-:W-:-:S03]  /*e71d0*/  IMAD.WIDE R2, R182, 0x4, R4 ;  /* 0x00000004b6027825 */ /* 0x008fc600078e0204 */
        /* <DEDUP_REMOVED lines=21> */
[----:B------:R-:W-:Y:S01]  /*e7330*/  ISETP.LT.AND P4, PT, R150, c[0x0][0x178], !P3 ;  /* 0x00005e0096007a0c */ /* 0x000fe20005f81270 */
[----:B------:R-:W-:Y:S01]  /*e7340*/  IMAD.WIDE R2, R183, 0x4, R4 ;  /* 0x00000004b7027825 */ /* 0x000fe200078e0204 */
[----:B------:R-:W-:Y:S02]  /*e7350*/  ISETP.LT.AND P6, PT, R151, c[0x0][0x178], !P3 ;  /* 0x00005e0097007a0c */ /* 0x000fe40005fc1270 */
[----:B------:R-:W-:Y:S02]  /*e7360*/  ISETP.LT.AND P1, PT, R186, c[0x0][0x178], !P3 ;  /* 0x00005e00ba007a0c */ /* 0x000fe40005f21270 */
[----:B-1----:R-:W-:Y:S01]  /*e7370*/  IADD3 R181, R183, c[0x0][0x198], RZ ;  /* 0x00006600b7b57a10 */ /* 0x002fe20007ffe0ff */
[----:B------:R-:W2:Y:S01]  /*e7380*/  LDL.LU R187, [R1+0x568] ;  /* 0x0005680001bb7983 */ /* 0x000ea20000300800 */
[----:B------:R-:W-:-:S03]  /*e7390*/  ISETP.LT.AND P3, PT, R111, c[0x0][0x178], !P3 ;  /* 0x00005e006f007a0c */ /* 0x000fc60005f61270 */
[C---:B------:R-:W-:Y:S01]  /*e73a0*/  IMAD.WIDE R176, R181.reuse, 0x4, R174 ;  /* 0x00000004b5b07825 */ /* 0x040fe200078e02ae */
[----:B------:R1:W-:Y:S03]  /*e73b0*/  @P2 STG.E [R2.64], R243 ;  /* 0x000000f302002986 */ /* 0x0003e6000c101904 */
[C---:B------:R-:W-:Y:S01]  /*e73c0*/  IMAD.WIDE R178, R181.reuse, 0x4, R172 ;  /* 0x00000004b5b27825 */ /* 0x040fe200078e02ac */
[----:B------:R1:W-:Y:S03]  /*e73d0*/  @P4 STG.E [R176.64], R246 ;  /* 0x000000f6b0004986 */ /* 0x0003e6000c101904 */
[C---:B-1----:R-:W-:Y:S01]  /*e73e0*/  IMAD.WIDE R2, R181.reuse, 0x4, R6 ;  /* 0x00000004b5027825 */ /* 0x042fe200078e0206 */
[----:B------:R-:W2:Y:S03]  /*e73f0*/  LDL.LU R246, [R1+0x1a2c] ;  /* 0x001a2c0001f67983 */ /* 0x000ea60000300800 */
[----:B------:R-:W-:Y:S01]  /*e7400*/  IMAD.WIDE R176, R181, 0x4, R4 ;  /* 0x00000004b5b07825 */ /* 0x000fe200078e0204 */
[----:B----4-:R1:W-:Y:S04]  /*e7410*/  @P6 STG.E [R178.64], R245 ;  /* 0x000000f5b2006986 */ /* 0x0103e8000c101904 */
[----:B-1----:R-:W4:Y:S04]  /*e7420*/  LDL.LU R245, [R1+0xcac] ;  /* 0x000cac0001f57983 */ /* 0x002f280000300800 */
[----:B---3--:R-:W-:Y:S04]  /*e7430*/  @P3 STG.E [R2.64], R247 ;  /* 0x000000f702003986 */ /* 0x008fe8000c101904 */
[----:B--2---:R1:W-:Y:S04]  /*e7440*/  @P1 STG.E [R176.64], R244 ;  /* 0x000000f4b0001986 */ /* 0x0043e8000c101904 */
[----:B-1----:R-:W2:Y:S01]  /*e7450*/  LDL.LU R244, [R1+0x85c] ;  /* 0x00085c0001f47983 */ /* 0x002ea20000300800 */
[----:B------:R-:W-:-:S02]  /*e7460*/  IADD3 R180, R252, 0x153, RZ ;  /* 0x00000153fcb47810 */ /* 0x000fc40007ffe0ff */
[----:B------:R-:W-:Y:S01]  /*e7470*/  ISETP.LT.AND P5, PT, R150, c[0x0][0x178], !P0 ;  /* 0x00005e0096007a0c */ /* 0x000fe200047a1270 */
[----:B------:R-:W3:Y:S01]  /*e7480*/  LDL.LU R243, [R1+0x56c] ;  /* 0x00056c0001f37983 */ /* 0x000ee20000300800 */
[----:B------:R-:W-:Y:S02]  /*e7490*/  ISETP.LT.AND P6, PT, R151, c[0x0][0x178], !P0 ;  /* 0x00005e0097007a0c */ /* 0x000fe400047c1270 */
[----:B------:R-:W-:Y:S01]  /*e74a0*/  ISETP.GE.AND P2, PT, R180, c[0x0][0x17c], PT ;  /* 0x00005f00b4007a0c */ /* 0x000fe20003f46270 */
[----:B------:R-:W3:Y:S01]  /*e74b0*/  LDL.LU R247, [R1+0x1a38] ;  /* 0x001a380001f77983 */ /* 0x000ee20000300800 */
[----:B------:R-:W-:Y:S02]  /*e74c0*/  ISETP.LT.AND P4, PT, R111, c[0x0][0x178], !P0 ;  /* 0x00005e006f007a0c */ /* 0x000fe40004781270 */
[----:B------:R-:W-:Y:S01]  /*e74d0*/  IADD3 R180, R181, c[0x0][0x198], RZ ;  /* 0x00006600b5b47a10 */ /* 0x000fe20007ffe0ff */
[----:B------:R-:W3:Y:S01]  /*e74e0*/  LDL.LU R183, [R1+0x1308] ;  /* 0x0013080001b77983 */ /* 0x000ee20000300800 */
[----:B------:R-:W-:-:S03]  /*e74f0*/  ISETP.LT.AND P1, PT, R186, c[0x0][0x178], !P0 ;  /* 0x00005e00ba007a0c */ /* 0x000fc60004721270 */
[----:B------:R-:W-:Y:S01]  /*e7500*/  IMAD.WIDE R178, R180, 0x4, R174 ;  /* 0x00000004b4b27825 */ /* 0x000fe200078e02ae */
[----:B------:R-:W-:Y:S01]  /*e7510*/  ISETP.LT.AND P3, PT, R150, c[0x0][0x178], !P2 ;  /* 0x00005e0096007a0c */ /* 0x000fe20005761270 */
[----:B------:R-:W3:Y:S02]  /*e7520*/  LDL.LU R249, [R1+0xc98] ;  /* 0x000c980001f97983 */ /* 0x000ee40000300800 */
        /* <DEDUP_REMOVED lines=10> */
[----:B------:R-:W3:Y:S03]  /*e75d0*/  LDL.LU R185, [R1+0x6d8] ;  /* 0x0006d80001b97983 */ /* 0x000ee60000300800 */
[----:B------:R-:W-:Y:S01]  /*e75e0*/  IMAD.WIDE R2, R180, 0x4, R4 ;  /* 0x00000004b4027825 */ /* 0x000fe200078e0204 */
[----:B------:R-:W-:-:S04]  /*e75f0*/  ISETP.GE.AND P0, PT, R178, c[0x0][0x17c], PT ;  /* 0x00005f00b2007a0c */ /* 0x000fc80003f06270 */
[----:B------:R-:W-:Y:S01]  /*e7600*/  @P1 STG.E [R2.64], R187 ;  /* 0x000000bb02001986 */ /* 0x000fe2000c101904 */
[----:B------:R-:W-:-:S03]  /*e7610*/  IMAD.WIDE R178, R181, 0x4, R172 ;  /* 0x00000004b5b27825 */ /* 0x000fc600078e02ac */
[----:B------:R1:W-:Y:S04]  /*e7620*/  @P3 STG.E [R176.64], R246 ;  /* 0x000000f6b0003986 */ /* 0x0003e8000c101904 */
[----:B-1----:R-:W3:Y:S01]  /*e7630*/  LDL.LU R246, [R1+0x1a3c] ;  /* 0x001a3c0001f67983 */ /* 0x002ee20000300800 */
[----:B------:R-:W-:-:S03]  /*e7640*/  IMAD.WIDE R2, R181, 0x4, R6 ;  /* 0x00000004b5027825 */ /* 0x000fc600078e0206 */
[----:B------:R-:W3:Y:S04]  /*e7650*/  LDL.LU R187, [R1+0x130c] ;  /* 0x00130c0001bb7983 */ /* 0x000ee80000300800 */
[----:B----4-:R1:W-:Y:S04]  /*e7660*/  @P5 STG.E [R178.64], R245 ;  /* 0x000000f5b2005986 */ /* 0x0103e8000c101904 */
[----:B-1----:R-:W4:Y:S04]  /*e7670*/  LDL.LU R245, [R1+0xc9c] ;  /* 0x000c9c0001f57983 */ /* 0x002f280000300800 */
        /* <DEDUP_REMOVED lines=18> */
[----:B---3--:R1:W-:Y:S03]  /*e77a0*/  @P2 STG.E [R180.64], R243 ;  /* 0x000000f3b4002986 */ /* 0x0083e6000c101904 */
        /* <DEDUP_REMOVED lines=11> */
[----:B---3--:R-:W-:Y:S01]  /*e7860*/  IADD3 R2, R252, 0x157, RZ ;  /* 0x00000157fc027810 */ /* 0x008fe20007ffe0ff */
[----:B------:R-:W3:Y:S01]  /*e7870*/  LDL.LU R243, [R1+0x1abc] ;  /* 0x001abc0001f37983 */ /* 0x000ee20000300800 */
[----:B-1----:R-:W-:Y:S01]  /*e7880*/  IMAD.WIDE R178, R182, 0x4, R174 ;  /* 0x00000004b6b27825 */ /* 0x002fe200078e02ae */
[----:B------:R-:W-:Y:S02]  /*e7890*/  ISETP.LT.AND P6, PT, R186, c[0x0][0x178], !P6 ;  /* 0x00005e00ba007a0c */ /* 0x000fe400077c1270 */
[----:B------:R-:W3:Y:S01]  /*e78a0*/  LDL.LU R247, [R1+0x44a4] ;  /* 0x0044a40001f77983 */ /* 0x000ee20000300800 */
[----:B------:R-:W-:Y:S01]  /*e78b0*/  ISETP.GE.AND P1, PT, R2, c[0x0][0x17c], PT ;  /* 0x00005f0002007a0c */ /* 0x000fe20003f26270 */
[----:B------:R-:W-:-:S02]  /*e78c0*/  IMAD.WIDE R2, R182, 0x4, R172 ;  /* 0x00000004b6027825 */ /* 0x000fc400078e02ac */
[----:B------:R1:W-:Y:S02]  /*e78d0*/  @P2 STG.E [R178.64], R246 ;  /* 0x000000f6b2002986 */ /* 0x0003e4000c101904 */
[C---:B------:R-:W-:Y:S02]  /*e78e0*/  IMAD.WIDE R176, R182.reuse, 0x4, R6 ;  /* 0x00000004b6b07825 */ /* 0x040fe400078e0206 */
[----:B------:R-:W-:Y:S04]  /*e78f0*/  @P4 STG.E [R2.64], R187 ;  /* 0x000000bb02004986 */ /* 0x000fe8000c101904 */
[----:B-1----:R-:W3:Y:S01]  /*e7900*/  LDL.LU R246, [R1+0x16fc] ;  /* 0x0016fc0001f67983 */ /* 0x002ee20000300800 */
[----:B------:R-:W-:-:S03]  /*e7910*/  IMAD.WIDE R178, R182, 0x4, R4 ;  /* 0x00000004b6b27825 */ /* 0x000fc600078e0204 */
[----:B----4-:R1:W-:Y:S04]  /*e7920*/  @P3 STG.E [R176.64], R245 ;  /* 0x000000f5b0003986 */ /* 0x0103e8000c101904 */
        /* <DEDUP_REMOVED lines=17> */
[C---:B------:R-:W-:Y:S01]  /*e7a40*/  IMAD.WIDE R178, R180.reuse, 0x4, R4 ;  /* 0x00000004b4b27825 */ /* 0x040fe200078e0204 */
[----:B------:R-:W-:Y:S02]  /*e7a50*/  ISETP.LT.AND P0, PT, R151, c[0x0][0x178], !P1 ;  /* 0x00005e0097007a0c */ /* 0x000fe40004f01270 */
[C---:B------:R-:W-:Y:S01]  /*e7a60*/  IADD3 R181, R180.reuse, c[0x0][0x198], RZ ;  /* 0x00006600b4b57a10 */ /* 0x040fe20007ffe0ff */
[----:B-1----:R-:W-:Y:S01]  /*e7a70*/  IMAD.WIDE R2, R180, 0x4, R6 ;  /* 0x00000004b4027825 */ /* 0x002fe200078e0206 */
[----:B------:R1:W-:Y:S04]  /*e7a80*/  @P3 STG.E [R176.64], R251 ;  /* 0x000000fbb0003986 */ /* 0x0003e8000c101904 */
[----:B------:R3:W-:Y:S04]  /*e7a90*/  @P4 STG.E [R2.64], R250 ;  /* 0x000000fa02004986 */ /* 0x0007e8000c101904 */
[----:B------:R-:W-:Y:S01]  /*e7aa0*/  @P5 STG.E [R178.64], R248 ;  /* 0x000000f8b2005986 */ /* 0x000fe2000c101904 */
[----:B------:R-:W-:Y:S01]  /*e7ab0*/  ISETP.LT.AND P5, PT, R111, c[0x0][0x178], !P1 ;  /* 0x00005e006f007a0c */ /* 0x000fe20004fa1270 */
[----:B-1----:R-:W-:-:S04]  /*e7ac0*/  IMAD.WIDE R176, R181, 0x4, R174 ;  /* 0x00000004b5b07825 */ /* 0x002fc800078e02ae */
[----:B---3--:R-:W-:Y:S01]  /*e7ad0*/  IMAD.WIDE R2, R181, 0x4, R172 ;  /* 0x00000004b5027825 */ /* 0x008fe200078e02ac */
[----:B------:R1:W-:Y:S01]  /*e7ae0*/  @P6 STG.E [R176.64], R243 ;  /* 0x000000f3b0006986 */ /* 0x0003e2000c101904 */
[----:B------:R-:W-:-:S03]  /*e7af0*/  ISETP.LT.AND P1, PT, R186, c[0x0][0x178], !P1 ;  /* 0x00005e00ba007a0c */ /* 0x000fc60004f21270 */
[----:B-1----:R-:W3:Y:S04]  /*e7b00*/  LDL.LU R243, [R1+0xac8] ;  /* 0x000ac80001f37983 */ /* 0x002ee80000300800 */
[----:B------:R1:W-:Y:S01]  /*e7b10*/  @P0 STG.E [R2.64], R246 ;  /* 0x000000f602000986 */ /* 0x0003e2000c101904 */
[----:B------:R-:W-:-:S03]  /*e7b20*/  IMAD.WIDE R176, R181, 0x4, R4 ;  /* 0x00000004b5b07825 */ /* 0x000fc600078e0204 */
        /* <DEDUP_REMOVED lines=16> */
[----:B------:R-:W-:-:S02]  /*e7c30*/  ISETP.LT.AND P2, PT, R186, c[0x0][0x178], !P2 ;  /* 0x00005e00ba007a0c */ /* 0x000fc40005741270 */
[----:B------:R-:W-:Y:S01]  /*e7c40*/  ISETP.GE.AND P0, PT, R178, c[0x0][0x17c], PT ;  /* 0x00005f00b2007a0c */ /* 0x000fe20003f06270 */
        /* <DEDUP_REMOVED lines=11> */
[----:B------:R-:W-:Y:S01]  /*e7d00*/  IMAD.WIDE R176, R180, 0x4, R174 ;  /* 0x00000004b4b07825 */ /* 0x000fe200078e02ae */
[----:B------:R-:W-:Y:S02]  /*e7d10*/  ISETP.LT.AND P5, PT, R186, c[0x0][0x178], !P5 ;  /* 0x00005e00ba007a0c */ /* 0x000fe40006fa1270 */
[----:B---3--:R-:W-:Y:S01]  /*e7d20*/  IADD3 R178, R252, 0x15a, RZ ;  /* 0x0000015afcb27810 */ /* 0x008fe20007ffe0ff */
[----:B------:R1:W-:Y:S04]  /*e7d30*/  @P2 STG.E [R2.64], R243 ;  /* 0x000000f302002986 */ /* 0x0003e8000c101904 */
[----:B------:R-:W3:Y:S01]  /*e7d40*/  LDL.LU R187, [R1+0x1708] ;  /* 0x0017080001bb7983 */ /* 0x000ee20000300800 */
[----:B------:R-:W-:-:S02]  /*e7d50*/  ISETP.GE.AND P4, PT, R178, c[0x0][0x17c], PT ;  /* 0x00005f00b2007a0c */ /* 0x000fc40003f86270 */
[----:B------:R-:W-:Y:S01]  /*e7d60*/  IADD3 R178, R252, 0x15b, RZ ;  /* 0x0000015bfcb27810 */ /* 0x000fe20007ffe0ff */
[----:B-1----:R-:W3:Y:S01]  /*e7d70*/  LDL.LU R243, [R1+0x1038] ;  /* 0x0010380001f37983 */ /* 0x002ee20000300800 */
[----:B------:R-:W-:-:S03]  /*e7d80*/  IMAD.WIDE R2, R180, 0x4, R172 ;  /* 0x00000004b4027825 */ /* 0x000fc600078e02ac */
[----:B------:R1:W-:Y:S01]  /*e7d90*/  @P1 STG.E [R176.64], R246 ;  /* 0x000000f6b0001986 */ /* 0x0003e2000c101904 */
[----:B------:R-:W-:Y:S01]  /*e7da0*/  ISETP.GE.AND P2, PT, R178, c[0x0][0x17c], PT ;  /* 0x00005f00b2007a0c */ /* 0x000fe20003f46270 */
[C---:B------:R-:W-:Y:S02]  /*e7db0*/  IMAD.WIDE R178, R180.reuse, 0x4, R4 ;  /* 0x00000004b4b27825 */ /* 0x040fe400078e0204 */
[----:B------:R-:W-:Y:S04]  /*e7dc0*/  @P3 STG.E [R2.64], R248 ;  /* 0x000000f802003986 */ /* 0x000fe8000c101904 */
[----:B-1----:R-:W3:Y:S01]  /*e7dd0*/  LDL.LU R246, [R1+0x1b8c] ;  /* 0x001b8c0001f67983 */ /* 0x002ee20000300800 */
[----:B------:R-:W-:-:S05]  /*e7de0*/  IMAD.WIDE R176, R180, 0x4, R6 ;  /* 0x00000004b4b07825 */ /* 0x000fca00078e0206 */
        /* <DEDUP_REMOVED lines=19> */
[----:B------:R-:W-:-:S04]  /*e7f20*/  IMAD.WIDE R178, R181, 0x4, R4 ;  /* 0x00000004b5b27825 */ /* 0x000fc800078e0204 */
[----:B-1----:R-:W-:Y:S01]  /*e7f30*/  IMAD.WIDE R2, R181, 0x4, R6 ;  /* 0x00000004b5027825 */ /* 0x002fe200078e0206 */
[----:B------:R1:W-:Y:S01]  /*e7f40*/  @P3 STG.E [R176.64], R185 ;  /* 0x000000b9b0003986 */ /* 0x0003e2000c101904 */
[----:B------:R-:W-:-:S03]  /*e7f50*/  ISETP.LT.AND P3, PT, R151, c[0x0][0x178], !P2 ;  /* 0x00005e0097007a0c */ /* 0x000fc60005761270 */
[----:B---3--:R3:W-:Y:S01]  /*e7f60*/  @P6 STG.E [R2.64], R187 ;  /* 0x000000bb02006986 */ /* 0x0087e2000c101904 */
[----:B-1----:R-:W-:-:S03]  /*e7f70*/  IMAD.WIDE R176, R180, 0x4, R174 ;  /* 0x00000004b4b07825 */ /* 0x002fc600078e02ae */
[----:B------:R-:W2:Y:S04]  /*e7f80*/  LDL.LU R185, [R1+0x1ae8] ;  /* 0x001ae80001b97983 */ /* 0x000ea80000300800 */
[----:B------:R1:W-:Y:S01]  /*e7f90*/  @P4 STG.E [R178.64], R243 ;  /* 0x000000f3b2004986 */ /* 0x0003e2000c101904 */
[----:B------:R-:W-:Y:S02]  /*e7fa0*/  ISETP.LT.AND P4, PT, R111, c[0x0][0x178], !P2 ;  /* 0x00005e006f007a0c */ /* 0x000fe40005781270 */
[----:B------:R-:W-:Y:S01]  /*e7fb0*/  ISETP.LT.AND P2, PT, R186, c[0x0][0x178], !P2 ;  /* 0x00005e00ba007a0c */ /* 0x000fe20005741270 */
[----:B---3--:R-:W3:Y:S01]  /*e7fc0*/  LDL.LU R187, [R1+0x1048] ;  /* 0x0010480001bb7983 */ /* 0x008ee20000300800 */
[----:B------:R-:W-:-:S03]  /*e7fd0*/  IMAD.WIDE R2, R180, 0x4, R6 ;  /* 0x00000004b4027825 */ /* 0x000fc600078e0206 */
[----:B-1----:R-:W3:Y:S04]  /*e7fe0*/  LDL.LU R243, [R1+0x1bac] ;  /* 0x001bac0001f37983 */ /* 0x002ee80000300800 */
[----:B------:R1:W-:Y:S01]  /*e7ff0*/  @P5 STG.E [R176.64], R246 ;  /* 0x000000f6b0005986 */ /* 0x0003e2000c101904 */
[----:B------:R-:W-:-:S04]  /*e8000*/  IMAD.WIDE R178, R180, 0x4, R4 ;  /* 0x00000004b4b27825 */ /* 0x000fc800078e0204 */
[----:B-1----:R-:W-:Y:S01]  /*e8010*/  IMAD.WIDE R176, R180, 0x4, R172 ;  /* 0x00000004b4b07825 */ /* 0x002fe200078e02ac */
[----:B------:R-:W3:Y:S04]  /*e8020*/  LDL.LU R246, [R1+0x1b7c] ;  /* 0x001b7c0001f67983 */ /* 0x000ee80000300800 */
[----:B----4-:R1:W-:Y:S04]  /*e8030*/  @P3 STG.E [R176.64], R245 ;  /* 0x000000f5b0003986 */ /* 0x0103e8000c101904 */
[----:B------:R-:W-:Y:S04]  /*e8040*/  @P4 STG.E [R2.64], R250 ;  /* 0x000000fa02004986 */ /* 0x000fe8000c101904 */
[----:B-1----:R-:W4:Y:S04]  /*e8050*/  LDL.LU R245, [R1+0x1aec] ;  /* 0x001aec0001f57983 */ /* 0x002f280000300800 */
[----:B--2---:R1:W-:Y:S04]  /*e8060*/  @P2 STG.E [R178.64], R244 ;  /* 0x000000f4b2002986 */ /* 0x0043e8000c101904 */
[----:B-1----:R-:W2:Y:S01]  /*e8070*/  LDL.LU R244, [R1+0x104c] ;  /* 0x00104c0001f47983 */ /* 0x002ea20000300800 */
[----:B------:R-:W-:-:S02]  /*e8080*/  ISETP.LT.AND P5, PT, R150, c[0x0][0x178], !P1 ;  /* 0x00005e0096007a0c */ /* 0x000fc40004fa1270 */
[----:B------:R-:W-:Y:S01]  /*e8090*/  ISETP.LT.AND P6, PT, R151, c[0x0][0x178], !P1 ;  /* 0x00005e0097007a0c */ /* 0x000fe20004fc1270 */
[----:B------:R-:W2:Y:S01]  /*e80a0*/  LDL.LU R251, [R1+0x1bbc] ;  /* 0x001bbc0001fb7983 */ /* 0x000ea20000300800 */
[----:B------:R-:W-:Y:S02]  /*e80b0*/  IADD3 R181, R180, c[0x0][0x198], RZ ;  /* 0x00006600b4b57a10 */ /* 0x000fe40007ffe0ff */
[----:B------:R-:W-:-:S03]  /*e80c0*/  IADD3 R182, R252, 0x15d, RZ ;  /* 0x0000015dfcb67810 */ /* 0x000fc60007ffe0ff */
[----:B------:R-:W-:Y:S01]  /*e80d0*/  IMAD.WIDE R176, R181, 0x4, R174 ;  /* 0x00000004b5b07825 */ /* 0x000fe200078e02ae */
[----:B------:R-:W-:Y:S02]  /*e80e0*/  ISETP.GE.AND P3, PT, R182, c[0x0][0x17c], PT ;  /* 0x00005f00b6007a0c */ /* 0x000fe40003f66270 */
[----:B------:R-:W-:Y:S01]  /*e80f0*/  ISETP.LT.AND P2, PT, R111, c[0x0][0x178], !P1 ;  /* 0x00005e006f007a0c */ /* 0x000fe20004f41270 */
[----:B------:R-:W-:Y:S01]  /*e8100*/  IMAD.WIDE R2, R181, 0x4, R172 ;  /* 0x00000004b5027825 */ /* 0x000fe200078e02ac */
[----:B------:R1:W-:Y:S01]  /*e8110*/  @P5 STG.E [R176.64], R249 ;  /* 0x000000f9b0005986 */ /* 0x0003e2000c101904 */
[----:B------:R-:W-:Y:S02]  /*e8120*/  ISETP.LT.AND P1, PT, R186, c[0x0][0x178], !P1 ;  /* 0x00005e00ba007a0c */ /* 0x000fe40004f21270 */
[----:B------:R-:W-:Y:S01]  /*e8130*/  ISETP.LT.AND P5, PT, R150, c[0x0][0x178], !P3 ;  /* 0x00005e0096007a0c */ /* 0x000fe20005fa1270 */
[----:B------:R1:W-:Y:S01]  /*e8140*/  @P6 STG.E [R2.64], R248 ;  /* 0x000000f802006986 */ /* 0x0003e2000c101904 */
[----:B------:R-:W-:-:S02]  /*e8150*/  ISETP.LT.AND P4, PT, R151, c[0x0][0x178], !P3 ;  /* 0x00005e0097007a0c */ /* 0x000fc40005f81270 */
[----:B------:R-:W-:Y:S02]  /*e8160*/  ISETP.LT.AND P6, PT, R111, c[0x0][0x178], !P3 ;  /* 0x00005e006f007a0c */ /* 0x000fe40005fc1270 */
[C---:B------:R-:W-:Y:S02]  /*e8170*/  IADD3 R182, R181.reuse, c[0x0][0x198], RZ ;  /* 0x00006600b5b67a10 */ /* 0x040fe40007ffe0ff */
[----:B------:R-:W-:Y:S01]  /*e8180*/  ISETP.LT.AND P3, PT, R186, c[0x0][0x178], !P3 ;  /* 0x00005e00ba007a0c */ /* 0x000fe20005f61270 */
[C---:B-1----:R-:W-:Y:S01]  /*e8190*/  IMAD.WIDE R176, R181.reuse, 0x4, R4 ;  /* 0x00000004b5b07825 */ /* 0x042fe200078e0204 */
[----:B------:R-:W-:Y:S01]  /*e81a0*/  IADD3 R183, R252, 0x15e, RZ ;  /* 0x0000015efcb77810 */ /* 0x000fe20007ffe0ff */
[----:B------:R-:W2:Y:S02]  /*e81b0*/  LDL.LU R249, [R1+0x1b9c] ;  /* 0x001b9c0001f97983 */ /* 0x000ea40000300800 */
[----:B------:R-:W-:-:S04]  /*e81c0*/  IMAD.WIDE R2, R181, 0x4, R6 ;  /* 0x00000004b5027825 */ /* 0x000fc800078e0206 */
[C---:B------:R-:W-:Y:S01]  /*e81d0*/  IMAD.WIDE R178, R182.reuse, 0x4, R174 ;  /* 0x00000004b6b27825 */ /* 0x040fe200078e02ae */
[----:B------:R1:W-:Y:S03]  /*e81e0*/  @P2 STG.E [R2.64], R185 ;  /* 0x000000b902002986 */ /* 0x0003e6000c101904 */
[----:B------:R-:W-:Y:S01]  /*e81f0*/  IMAD.WIDE R180, R182, 0x4, R172 ;  /* 0x00000004b6b47825 */ /* 0x000fe200078e02ac */
[----:B---3--:R-:W-:Y:S01]  /*e8200*/  @P1 STG.E [R176.64], R187 ;  /* 0x000000bbb0001986 */ /* 0x008fe2000c101904 */
[----:B------:R-:W-:-:S03]  /*e8210*/  IADD3 R184, R252, 0x15f, RZ ;  /* 0x0000015ffcb87810 */ /* 0x000fc60007ffe0ff */
[----:B------:R3:W-:Y:S01]  /*e8220*/  @P5 STG.E [R178.64], R243 ;  /* 0x000000f3b2005986 */ /* 0x0007e2000c101904 */
[C---:B-1----:R-:W-:Y:S01]  /*e8230*/  IMAD.WIDE R2, R182.reuse, 0x4, R6 ;  /* 0x00000004b6027825 */ /* 0x042fe200078e0206 */
[----:B------:R-:W-:Y:S02]  /*e8240*/  ISETP.GE.AND P2, PT, R183, c[0x0][0x17c], PT ;  /* 0x00005f00b7007a0c */ /* 0x000fe40003f46270 */
[----:B------:R-:W-:Y:S01]  /*e8250*/  IADD3 R183, R182, c[0x0][0x198], RZ ;  /* 0x00006600b6b77a10 */ /* 0x000fe20007ffe0ff */
[----:B---3--:R-:W3:Y:S04]  /*e8260*/  LDL.LU R243, [R1+0x1b6c] ;  /* 0x001b6c0001f37983 */ /* 0x008ee80000300800 */
[----:B------:R1:W-:Y:S04]  /*e8270*/  @P4 STG.E [R180.64], R246 ;  /* 0x000000f6b4004986 */ /* 0x0003e8000c101904 */
[----:B-1----:R-:W3:Y:S04]  /*e8280*/  LDL.LU R246, [R1+0x1a4c] ;  /* 0x001a4c0001f67983 */ /* 0x002ee80000300800 */
[----:B----4-:R1:W-:Y:S01]  /*e8290*/  @P6 STG.E [R2.64], R245 ;  /* 0x000000f502006986 */ /* 0x0103e2000c101904 */
[----:B------:R-:W-:Y:S01]  /*e82a0*/  ISETP.GE.AND P6, PT, R184, c[0x0][0x17c], PT ;  /* 0x00005f00b8007a0c */ /* 0x000fe20003fc6270 */
[----:B-1----:R-:W-:-:S02]  /*e82b0*/  IMAD.WIDE R2, R182, 0x4, R4 ;  /* 0x00000004b6027825 */ /* 0x002fc400078e0204 */
[----:B------:R-:W4:Y:S04]  /*e82c0*/  LDL.LU R182, [R1+0x1a48] ;  /* 0x001a480001b67983 */ /* 0x000f280000300800 */
[----:B------:R-:W3:Y:S04]  /*e82d0*/  LDL.LU R184, [R1+0x1b68] ;  /* 0x001b680001b87983 */ /* 0x000ee80000300800 */
[----:B--2---:R1:W-:Y:S04]  /*e82e0*/  @P3 STG.E [R2.64], R244 ;  /* 0x000000f402003986 */ /* 0x0043e8000c101904 */
[----:B-1----:R-:W2:Y:S04]  /*e82f0*/  LDL.LU R2, [R1+0x1bb8] ;  /* 0x001bb80001027983 */ /* 0x002ea80000300800 */
[----:B------:R-:W3:Y:S01]  /*e8300*/  LDL.LU R3, [R1+0x1b98] ;  /* 0x001b980001037983 */ /* 0x000ee20000300800 */
[----:B------:R-:W-:-:S02]  /*e8310*/  ISETP.LT.AND P5, PT, R150, c[0x0][0x178], !P2 ;  /* 0x00005e0096007a0c */ /* 0x000fc400057a1270 */
[----:B------:R-:W-:Y:S01]  /*e8320*/  ISETP.LT.AND P4, PT, R151, c[0x0][0x178], !P2 ;  /* 0x00005e0097007a0c */ /* 0x000fe20005781270 */
[----:B------:R-:W4:Y:S01]  /*e8330*/  LDL.LU R250, [R1+0x1bc0] ;  /* 0x001bc00001fa7983 */ /* 0x000f220000300800 */
[----:B------:R-:W-:Y:S01]  /*e8340*/  ISETP.LT.AND P1, PT, R111, c[0x0][0x178], !P2 ;  /* 0x00005e006f007a0c */ /* 0x000fe20005721270 */
[C---:B------:R-:W-:Y:S01]  /*e8350*/  IMAD.WIDE R176, R183.reuse, 0x4, R174 ;  /* 0x00000004b7b07825 */ /* 0x040fe200078e02ae */
[----:B------:R-:W-:Y:S01]  /*e8360*/  ISETP.LT.AND P2, PT, R186, c[0x0][0x178], !P2 ;  /* 0x00005e00ba007a0c */ /* 0x000fe20005741270 */
[----:B------:R-:W4:Y:S02]  /*e8370*/  LDL.LU R248, [R1+0xc70] ;  /* 0x000c700001f87983 */ /* 0x000f240000300800 */
[----:B------:R-:W-:-:S04]  /*e8380*/  IMAD.WIDE R178, R183, 0x4, R172 ;  /* 0x00000004b7b27825 */ /* 0x000fc800078e02ac */
[----:B------:R-:W-:Y:S01]  /*e8390*/  IMAD.WIDE R180, R183, 0x4, R6 ;  /* 0x00000004b7b47825 */ /* 0x000fe200078e0206 */
[----:B------:R-:W4:Y:S01]  /*e83a0*/  LDL.LU R185, [R1+0x830] ;  /* 0x0008300001b97983 */ /* 0x000f220000300800 */
[----:B------:R-:W-:-:S03]  /*e83b0*/  ISETP.LT.AND P3, PT, R150, c[0x0][0x178], !P6 ;  /* 0x00005e0096007a0c */ /* 0x000fc60007761270 */
[----:B------:R-:W4:Y:S04]  /*e83c0*/  LDL.LU R187, [R1+0x530] ;  /* 0x0005300001bb7983 */ /* 0x000f280000300800 */
[----:B------:R-:W4:Y:S04]  /*e83d0*/  LDL.LU R245, [R1+0x1bc4] ;  /* 0x001bc40001f57983 */ /* 0x000f280000300800 */
[----:B------:R-:W4:Y:S04]  /*e83e0*/  LDL.LU R244, [R1+0xc74] ;  /* 0x000c740001f47983 */ /* 0x000f280000300800 */
[----:B--2---:R1:W-:Y:S01]  /*e83f0*/  @P5 STG.E [R176.64], R2 ;  /* 0x00000002b0005986 */ /* 0x0043e2000c101904 */
[----:B------:R-:W-:-:S03]  /*e8400*/  ISETP.LT.AND P5, PT, R111, c[0x0][0x178], !P6 ;  /* 0x00005e006f007a0c */ /* 0x000fc600077a1270 */
[----:B---3--:R2:W-:Y:S04]  /*e8410*/  @P4 STG.E [R178.64], R3 ;  /* 0x00000003b2004986 */ /* 0x0085e8000c101904 */
[----:B------:R3:W-:Y:S01]  /*e8420*/  @P1 STG.E [R180.64], R184 ;  /* 0x000000b8b4001986 */ /* 0x0007e2000c101904 */
[----:B------:R-:W-:Y:S02]  /*e8430*/  ISETP.LT.AND P1, PT, R151, c[0x0][0x178], !P6 ;  /* 0x00005e0097007a0c */ /* 0x000fe40007721270 */
[C---:B-1----:R-:W-:Y:S01]  /*e8440*/  IADD3 R176, R183.reuse, c[0x0][0x198], RZ ;  /* 0x00006600b7b07a10 */ /* 0x042fe20007ffe0ff */
[----:B--2---:R-:W-:-:S05]  /*e8450*/  IMAD.WIDE R2, R183, 0x4, R4 ;  /* 0x00000004b7027825 */ /* 0x004fca00078e0204 */
[----:B----4-:R1:W-:Y:S01]  /*e8460*/  @P2 STG.E [R2.64], R182 ;  /* 0x000000b602002986 */ /* 0x0103e2000c101904 */
[----:B---3--:R-:W-:-:S04]  /*e8470*/  IMAD.WIDE R180, R176, 0x4, R172 ;  /* 0x00000004b0b47825 */ /* 0x008fc800078e02ac */
[----:B------:R-:W-:-:S04]  /*e8480*/  IMAD.WIDE R178, R176, 0x4, R6 ;  /* 0x00000004b0b27825 */ /* 0x000fc800078e0206 */
[----:B-1----:R-:W-:-:S05]  /*e8490*/  IMAD.WIDE R182, R176, 0x4, R174 ;  /* 0x00000004b0b67825 */ /* 0x002fca00078e02ae */
[----:B------:R-:W-:Y:S04]  /*e84a0*/  @P3 STG.E [R182.64], R251 ;  /* 0x000000fbb6003986 */ /* 0x000fe8000c101904 */
[----:B------:R-:W-:Y:S04]  /*e84b0*/  @P1 STG.E [R180.64], R249 ;  /* 0x000000f9b4001986 */ /* 0x000fe8000c101904 */
[----:B------:R1:W-:Y:S04]  /*e84c0*/  @P5 STG.E [R178.64], R243 ;  /* 0x000000f3b2005986 */ /* 0x0003e8000c101904 */
[----:B-1----:R-:W2:Y:S01]  /*e84d0*/  LDL.LU R243, [R1+0x834] ;  /* 0x0008340001f37983 */ /* 0x002ea20000300800 */
[----:B------:R-:W-:-:S02]  /*e84e0*/  ISETP.LT.AND P6, PT, R186, c[0x0][0x178], !P6 ;  /* 0x00005e00ba007a0c */ /* 0x000fc400077c1270 */
[----:B------:R-:W-:Y:S02]  /*e84f0*/  ISETP.LT.AND P2, PT, R150, c[0x0][0x178], !P0 ;  /* 0x00005e0096007a0c */ /* 0x000fe40004741270 */
[----:B------:R-:W-:Y:S02]  /*e8500*/  IADD3 R177, R252, 0x161, RZ ;  /* 0x00000161fcb17810 */ /* 0x000fe40007ffe0ff */
[C---:B------:R-:W-:Y:S02]  /*e8510*/  IADD3 R2, R176.reuse, c[0x0][0x198], RZ ;  /* 0x00006600b0027a10 */ /* 0x040fe40007ffe0ff */
[----:B------:R-:W-:Y:S01]  /*e8520*/  ISETP.GE.AND P4, PT, R177, c[0x0][0x17c], PT ;  /* 0x00005f00b1007a0c */ /* 0x000fe20003f86270 */
[----:B------:R-:W-:-:S04]  /*e8530*/  IMAD.WIDE R176, R176, 0x4, R4 ;  /* 0x00000004b0b07825 */ /* 0x000fc800078e0204 */
[----:B------:R-:W-:Y:S01]  /*e8540*/  IMAD.WIDE R182, R2, 0x4, R174 ;  /* 0x0000000402b67825 */ /* 0x000fe200078e02ae */
[----:B------:R1:W-:Y:S01]  /*e8550*/  @P6 STG.E [R176.64], R246 ;  /* 0x000000f6b0006986 */ /* 0x0003e2000c101904 */
[----:B------:R-:W-:-:S03]  /*e8560*/  ISETP.LT.AND P3, PT, R151, c[0x0][0x178], !P0 ;  /* 0x00005e0097007a0c */ /* 0x000fc60004761270 */
[----:B------:R3:W-:Y:S01]  /*e8570*/  @P2 STG.E [R182.64], R250 ;  /* 0x000000fab6002986 */ /* 0x0007e2000c101904 */
[----:B------:R-:W-:Y:S02]  /*e8580*/  ISETP.LT.AND P2, PT, R111, c[0x0][0x178], !P0 ;  /* 0x00005e006f007a0c */ /* 0x000fe40004741270 */
[----:B------:R-:W-:Y:S02]  /*e8590*/  ISETP.LT.AND P0, PT, R186, c[0x0][0x178], !P0 ;  /* 0x00005e00ba007a0c */ /* 0x000fe40004701270 */
[----:B------:R-:W-:Y:S02]  /*e85a0*/  ISETP.LT.AND P6, PT, R150, c[0x0][0x178], !P4 ;  /* 0x00005e0096007a0c */ /* 0x000fe400067c1270 */
[----:B------:R-:W-:Y:S01]  /*e85b0*/  IADD3 R3, R252, 0x162, RZ ;  /* 0x00000162fc037810 */ /* 0x000fe20007ffe0ff */
[C---:B------:R-:W-:Y:S01]  /*e85c0*/  IMAD.WIDE R178, R2.reuse, 0x4, R172 ;  /* 0x0000000402b27825 */ /* 0x040fe200078e02ac */
[----:B-1----:R-:W4:Y:S01]  /*e85d0*/  LDL.LU R246, [R1+0x534] ;  /* 0x0005340001f67983 */ /* 0x002f220000300800 */
[----:B---3--:R-:W-:-:S02]  /*e85e0*/  IADD3 R182, R2, c[0x0][0x198], RZ ;  /* 0x0000660002b67a10 */ /* 0x008fc40007ffe0ff */
[C---:B------:R-:W-:Y:S01]  /*e85f0*/  IMAD.WIDE R176, R2.reuse, 0x4, R6 ;  /* 0x0000000402b07825 */ /* 0x040fe200078e0206 */
[----:B------:R-:W-:Y:S01]  /*e8600*/  ISETP.GE.AND P1, PT, R3, c[0x0][0x17c], PT ;  /* 0x00005f0003007a0c */ /* 0x000fe20003f26270 */
[----:B------:R1:W-:Y:S02]  /*e8610*/  @P3 STG.E [R178.64], R248 ;  /* 0x000000f8b2003986 */ /* 0x0003e4000c101904 */
[----:B------:R-:W-:Y:S01]  /*e8620*/  IMAD.WIDE R2, R2, 0x4, R4 ;  /* 0x0000000402027825 */ /* 0x000fe200078e0204 */
[----:B------:R-:W-:Y:S01]  /*e8630*/  ISETP.LT.AND P5, PT, R151, c[0x0][0x178], !P4 ;  /* 0x00005e0097007a0c */ /* 0x000fe200067a1270 */
[----:B------:R-:W3:Y:S02]  /*e8640*/  LDL.LU R249, [R1+0x1bd0] ;  /* 0x001bd00001f97983 */ /* 0x000ee40000300800 */
[----:B------:R-:W-:Y:S02]  /*e8650*/  IMAD.WIDE R180, R182, 0x4, R174 ;  /* 0x00000004b6b47825 */ /* 0x000fe400078e02ae */
[----:B------:R1:W-:Y:S04]  /*e8660*/  @P2 STG.E [R176.64], R185 ;  /* 0x000000b9b0002986 */ /* 0x0003e8000c101904 */
[----:B------:R1:W-:Y:S04]  /*e8670*/  @P0 STG.E [R2.64], R187 ;  /* 0x000000bb02000986 */ /* 0x0003e8000c101904 */
[----:B------:R1:W-:Y:S01]  /*e8680*/  @P6 STG.E [R180.64], R245 ;  /* 0x000000f5b4006986 */ /* 0x0003e2000c101904 */
[----:B------:R-:W-:-:S03]  /*e8690*/  ISETP.LT.AND P6, PT, R111, c[0x0][0x178], !P4 ;  /* 0x00005e006f007a0c */ /* 0x000fc600067c1270 */
[----:B-1----:R-:W3:Y:S04]  /*e86a0*/  LDL.LU R248, [R1+0xe50] ;  /* 0x000e500001f87983 */ /* 0x002ee80000300800 */
[----:B------:R-:W3:Y:S01]  /*e86b0*/  LDL.LU R185, [R1+0xaa0] ;  /* 0x000aa00001b97983 */ /* 0x000ee20000300800 */
[----:B------:R-:W-:-:S03]  /*e86c0*/  IMAD.WIDE R178, R182, 0x4, R172 ;  /* 0x00000004b6b27825 */ /* 0x000fc600078e02ac */
[----:B------:R-:W3:Y:S01]  /*e86d0*/  LDL.LU R187, [R1+0x540] ;  /* 0x0005400001bb7983 */ /* 0x000ee20000300800 */
[----:B------:R-:W-:-:S03]  /*e86e0*/  IMAD.WIDE R2, R182, 0x4, R6 ;  /* 0x00000004b6027825 */ /* 0x000fc600078e0206 */
[----:B------:R-:W3:Y:S04]  /*e86f0*/  LDL.LU R245, [R1+0x1bd4] ;  /* 0x001bd40001f57983 */ /* 0x000ee80000300800 */
[----:B------:R1:W-:Y:S04]  /*e8700*/  @P5 STG.E [R178.64], R244 ;  /* 0x000000f4b2005986 */ /* 0x0003e8000c101904 */
[----:B-1----:R-:W3:Y:S04]  /*e8710*/  LDL.LU R244, [R1+0xe54] ;  /* 0x000e540001f47983 */ /* 0x002ee80000300800 */
[----:B--2---:R1:W-:Y:S04]  /*e8720*/  @P6 STG.E [R2.64], R243 ;  /* 0x000000f302006986 */ /* 0x0043e8000c101904 */
[----:B-1----:R-:W2:Y:S01]  /*e8730*/  LDL.LU R243, [R1+0xaa4] ;  /* 0x000aa40001f37983 */ /* 0x002ea20000300800 */
[----:B------:R-:W-:-:S02]  /*e8740*/  ISETP.LT.AND P4, PT, R186, c[0x0][0x178], !P4 ;  /* 0x00005e00ba007a0c */ /* 0x000fc40006781270 */
[----:B------:R-:W-:Y:S02]  /*e8750*/  ISETP.LT.AND P5, PT, R150, c[0x0][0x178], !P1 ;  /* 0x00005e0096007a0c */ /* 0x000fe40004fa1270 */
[----:B------:R-:W-:Y:S01]  /*e8760*/  ISETP.LT.AND P3, PT, R151, c[0x0][0x178], !P1 ;  /* 0x00005e0097007a0c */ /* 0x000fe20004f61270 */
[----:B------:R-:W-:Y:S01]  /*e8770*/  IMAD.WIDE R176, R182, 0x4, R4 ;  /* 0x00000004b6b07825 */ /* 0x000fe200078e0204 */
[----:B------:R-:W-:Y:S02]  /*e8780*/  IADD3 R183, R252, 0x163, RZ ;  /* 0x00000163fcb77810 */ /* 0x000fe40007ffe0ff */
[----:B------:R-:W-:Y:S02]  /*e8790*/  ISETP.LT.AND P0, PT, R111, c[0x0][0x178], !P1 ;  /* 0x00005e006f007a0c */ /* 0x000fe40004f01270 */
[----:B------:R-:W-:Y:S02]  /*e87a0*/  IADD3 R180, R182, c[0x0][0x198], RZ ;  /* 0x00006600b6b47a10 */ /* 0x000fe40007ffe0ff */
[----:B------:R-:W-:-:S02]  /*e87b0*/  ISETP.GE.AND P6, PT, R183, c[0x0][0x17c], PT ;  /* 0x00005f00b7007a0c */ /* 0x000fc40003fc6270 */
[----:B------:R-:W-:Y:S01]  /*e87c0*/  IADD3 R181, R252, 0x165, RZ ;  /* 0x00000165fcb57810 */ /* 0x000fe20007ffe0ff */
[----:B------:R-:W-:Y:S01]  /*e87d0*/  IMAD.WIDE R178, R180, 0x4, R174 ;  /* 0x00000004b4b27825 */ /* 0x000fe200078e02ae */
[----:B----4-:R1:W-:Y:S01]  /*e87e0*/  @P4 STG.E [R176.64], R246 ;  /* 0x000000f6b0004986 */ /* 0x0103e2000c101904 */
[----:B------:R-:W-:Y:S02]  /*e87f0*/  ISETP.LT.AND P1, PT, R186, c[0x0][0x178], !P1 ;  /* 0x00005e00ba007a0c */ /* 0x000fe40004f21270 */
[----:B------:R-:W-:Y:S01]  /*e8800*/  IMAD.WIDE R2, R180, 0x4, R6 ;  /* 0x00000004b4027825 */ /* 0x000fe200078e0206 */
[----:B------:R-:W-:Y:S02]  /*e8810*/  ISETP.LT.AND P4, PT, R150, c[0x0][0x178], !P6 ;  /* 0x00005e0096007a0c */ /* 0x000fe40007781270 */
[----:B------:R-:W-:Y:S02]  /*e8820*/  ISETP.GE.AND P2, PT, R181, c[0x0][0x17c], PT ;  /* 0x00005f00b5007a0c */ /* 0x000fe40003f46270 */
[C---:B------:R-:W-:Y:S01]  /*e8830*/  IADD3 R181, R180.reuse, c[0x0][0x198], RZ ;  /* 0x00006600b4b57a10 */ /* 0x040fe20007ffe0ff */
[----:B-1----:R-:W4:Y:S01]  /*e8840*/  LDL.LU R246, [R1+0x544] ;  /* 0x0005440001f67983 */ /* 0x002f220000300800 */
[----:B------:R-:W-:-:S03]  /*e8850*/  IMAD.WIDE R176, R180, 0x4, R172 ;  /* 0x00000004b4b07825 */ /* 0x000fc600078e02ac */
[----:B---3--:R-:W-:Y:S01]  /*e8860*/  @P5 STG.E [R178.64], R249 ;  /* 0x000000f9b2005986 */ /* 0x008fe2000c101904 */
[----:B------:R-:W-:-:S03]  /*e8870*/  ISETP.LT.AND P5, PT, R151, c[0x0][0x178], !P6 ;  /* 0x00005e0097007a0c */ /* 0x000fc600077a1270 */
[----:B------:R-:W3:Y:S04]  /*e8880*/  LDL.LU R183, [R1+0x1be0] ;  /* 0x001be00001b77983 */ /* 0x000ee80000300800 */
[----:B------:R-:W3:Y:S04]  /*e8890*/  LDL.LU R184, [R1+0x13a0] ;  /* 0x0013a00001b87983 */ /* 0x000ee80000300800 */
[----:B------:R1:W-:Y:S04]  /*e88a0*/  @P3 STG.E [R176.64], R248 ;  /* 0x000000f8b0003986 */ /* 0x0003e8000c101904 */
[----:B------:R1:W-:Y:S01]  /*e88b0*/  @P0 STG.E [R2.64], R185 ;  /* 0x000000b902000986 */ /* 0x0003e2000c101904 */
[----:B------:R-:W-:-:S03]  /*e88c0*/  ISETP.LT.AND P0, PT, R111, c[0x0][0x178], !P6 ;  /* 0x00005e006f007a0c */ /* 0x000fc60007701270 */
[----:B------:R-:W3:Y:S01]  /*e88d0*/  LDL.LU R251, [R1+0xc80] ;  /* 0x000c800001fb7983 */ /* 0x000ee20000300800 */
[----:B-1----:R-:W-:-:S03]  /*e88e0*/  IMAD.WIDE R176, R181, 0x4, R174 ;  /* 0x00000004b5b07825 */ /* 0x002fc600078e02ae */
[----:B------:R-:W3:Y:S01]  /*e88f0*/  LDL.LU R250, [R1+0x840] ;  /* 0x0008400001fa7983 */ /* 0x000ee20000300800 */
[----:B------:R-:W-:-:S04]  /*e8900*/  IMAD.WIDE R2, R180, 0x4, R4 ;  /* 0x00000004b4027825 */ /* 0x000fc800078e0204 */
[C---:B------:R-:W-:Y:S01]  /*e8910*/  IMAD.WIDE R178, R181.reuse, 0x4, R172 ;  /* 0x00000004b5b27825 */ /* 0x040fe200078e02ac */
[----:B------:R1:W-:Y:S04]  /*e8920*/  @P1 STG.E [R2.64], R187 ;  /* 0x000000bb02001986 */ /* 0x0003e8000c101904 */
[----:B------:R1:W-:Y:S04]  /*e8930*/  @P4 STG.E [R176.64], R245 ;  /* 0x000000f5b0004986 */ /* 0x0003e8000c101904 */
[----:B------:R1:W-:Y:S02]  /*e8940*/  @P5 STG.E [R178.64], R244 ;  /* 0x000000f4b2005986 */ /* 0x0003e4000c101904 */
[----:B-1----:R-:W-:-:S02]  /*e8950*/  IMAD.WIDE R2, R181, 0x4, R6 ;  /* 0x00000004b5027825 */ /* 0x002fc400078e0206 */
[----:B------:R-:W3:Y:S04]  /*e8960*/  LDL.LU R245, [R1+0x1be4] ;  /* 0x001be40001f57983 */ /* 0x000ee80000300800 */
[----:B------:R-:W3:Y:S04]  /*e8970*/  LDL.LU R244, [R1+0x13a4] ;  /* 0x0013a40001f47983 */ /* 0x000ee80000300800 */
[----:B--2---:R1:W-:Y:S04]  /*e8980*/  @P0 STG.E [R2.64], R243 ;  /* 0x000000f302000986 */ /* 0x0043e8000c101904 */
[----:B-1----:R-:W2:Y:S01]  /*e8990*/  LDL.LU R243, [R1+0xc84] ;  /* 0x000c840001f37983 */ /* 0x002ea20000300800 */
[----:B------:R-:W-:-:S02]  /*e89a0*/  IADD3 R182, R252, 0x164, RZ ;  /* 0x00000164fcb67810 */ /* 0x000fc40007ffe0ff */
[----:B------:R-:W-:Y:S02]  /*e89b0*/  ISETP.LT.AND P6, PT, R186, c[0x0][0x178], !P6 ;  /* 0x00005e00ba007a0c */ /* 0x000fe400077c1270 */
[----:B------:R-:W-:Y:S01]  /*e89c0*/  ISETP.GE.AND P3, PT, R182, c[0x0][0x17c], PT ;  /* 0x00005f00b6007a0c */ /* 0x000fe20003f66270 */
[----:B------:R-:W-:-:S03]  /*e89d0*/  IMAD.WIDE R176, R181, 0x4, R4 ;  /* 0x00000004b5b07825 */ /* 0x000fc600078e0204 */
[----:B------:R-:W-:Y:S02]  /*e89e0*/  ISETP.LT.AND P5, PT, R150, c[0x0][0x178], !P3 ;  /* 0x00005e0096007a0c */ /* 0x000fe40005fa1270 */
[----:B------:R-:W-:Y:S02]  /*e89f0*/  ISETP.LT.AND P1, PT, R151, c[0x0][0x178], !P3 ;  /* 0x00005e0097007a0c */ /* 0x000fe40005f21270 */
[----:B------:R-:W-:Y:S02]  /*e8a00*/  IADD3 R178, R252, 0x168, RZ ;  /* 0x00000168fcb27810 */ /* 0x000fe40007ffe0ff */
[----:B------:R-:W-:Y:S02]  /*e8a10*/  IADD3 R180, R181, c[0x0][0x198], RZ ;  /* 0x00006600b5b47a10 */ /* 0x000fe40007ffe0ff */
[----:B------:R-:W-:Y:S01]  /*e8a20*/  ISETP.LT.AND P4, PT, R111, c[0x0][0x178], !P3 ;  /* 0x00005e006f007a0c */ /* 0x000fe20005f81270 */
[----:B----4-:R1:W-:Y:S01]  /*e8a30*/  @P6 STG.E [R176.64], R246 ;  /* 0x000000f6b0006986 */ /* 0x0103e2000c101904 */
[----:B------:R-:W-:Y:S01]  /*e8a40*/  ISETP.GE.AND P0, PT, R178, c[0x0][0x17c], PT ;  /* 0x00005f00b2007a0c */ /* 0x000fe20003f06270 */
[----:B------:R-:W-:Y:S01]  /*e8a50*/  IMAD.WIDE R178, R180, 0x4, R174 ;  /* 0x00000004b4b27825 */ /* 0x000fe200078e02ae */
[----:B------:R-:W-:-:S02]  /*e8a60*/  ISETP.LT.AND P3, PT, R186, c[0x0][0x178], !P3 ;  /* 0x00005e00ba007a0c */ /* 0x000fc40005f61270 */
[----:B------:R-:W-:Y:S01]  /*e8a70*/  ISETP.LT.AND P6, PT, R150, c[0x0][0x178], !P2 ;  /* 0x00005e0096007a0c */ /* 0x000fe200057c1270 */
[C---:B------:R-:W-:Y:S01]  /*e8a80*/  IMAD.WIDE R2, R180.reuse, 0x4, R172 ;  /* 0x00000004b4027825 */ /* 0x040fe200078e02ac */
[C---:B------:R-:W-:Y:S01]  /*e8a90*/  IADD3 R181, R180.reuse, c[0x0][0x198], RZ ;  /* 0x00006600b4b57a10 */ /* 0x040fe20007ffe0ff */
[----:B-1----:R-:W4:Y:S02]  /*e8aa0*/  LDL.LU R246, [R1+0x844] ;  /* 0x0008440001f67983 */ /* 0x002f240000300800 */
[----:B------:R-:W-:Y:S02]  /*e8ab0*/  IMAD.WIDE R176, R180, 0x4, R6 ;  /* 0x00000004b4b07825 */ /* 0x000fe400078e0206 */
[----:B------:R-:W4:Y:S04]  /*e8ac0*/  LDL.LU R249, [R1+0x1c00] ;  /* 0x001c000001f97983 */ /* 0x000f280000300800 */
[----:B------:R-:W4:Y:S04]  /*e8ad0*/  LDL.LU R248, [R1+0x1720] ;  /* 0x0017200001f87983 */ /* 0x000f280000300800 */
[----:B---3--:R-:W-:Y:S01]  /*e8ae0*/  @P5 STG.E [R178.64], R183 ;  /* 0x000000b7b2005986 */ /* 0x008fe2000c101904 */
[----:B------:R-:W-:-:S03]  /*e8af0*/  ISETP.LT.AND P5, PT, R151, c[0x0][0x178], !P2 ;  /* 0x00005e0097007a0c */ /* 0x000fc600057a1270 */
[----:B------:R-:W3:Y:S04]  /*e8b00*/  LDL.LU R185, [R1+0x1390] ;  /* 0x0013900001b97983 */ /* 0x000ee80000300800 */
[----:B------:R1:W-:Y:S01]  /*e8b10*/  @P1 STG.E [R2.64], R184 ;  /* 0x000000b802001986 */ /* 0x0003e2000c101904 */
[----:B------:R-:W-:-:S03]  /*e8b20*/  ISETP.LT.AND P1, PT, R111, c[0x0][0x178], !P2 ;  /* 0x00005e006f007a0c */ /* 0x000fc60005721270 */
[----:B------:R-:W3:Y:S04]  /*e8b30*/  LDL.LU R187, [R1+0xa90] ;  /* 0x000a900001bb7983 */ /* 0x000ee80000300800 */
[----:B------:R1:W-:Y:S02]  /*e8b40*/  @P4 STG.E [R176.64], R251 ;  /* 0x000000fbb0004986 */ /* 0x0003e4000c101904 */
[----:B-1----:R-:W-:-:S04]  /*e8b50*/  IMAD.WIDE R2, R180, 0x4, R4 ;  /* 0x00000004b4027825 */ /* 0x002fc800078e0204 */
[C---:B------:R-:W-:Y:S01]  /*e8b60*/  IMAD.WIDE R176, R181.reuse, 0x4, R174 ;  /* 0x00000004b5b07825 */ /* 0x040fe200078e02ae */
[----:B------:R-:W-:Y:S03]  /*e8b70*/  @P3 STG.E [R2.64], R250 ;  /* 0x000000fa02003986 */ /* 0x000fe6000c101904 */
[C---:B------:R-:W-:Y:S01]  /*e8b80*/  IMAD.WIDE R178, R181.reuse, 0x4, R172 ;  /* 0x00000004b5b27825 */ /* 0x040fe200078e02ac */
[----:B------:R1:W-:Y:S04]  /*e8b90*/  @P6 STG.E [R176.64], R245 ;  /* 0x000000f5b0006986 */ /* 0x0003e8000c101904 */
[----:B------:R1:W-:Y:S04]  /*e8ba0*/  @P5 STG.E [R178.64], R244 ;  /* 0x000000f4b2005986 */ /* 0x0003e8000c101904 */
[----:B-1----:R-:W3:Y:S01]  /*e8bb0*/  LDL.LU R245, [R1+0x1c04] ;  /* 0x001c040001f57983 */ /* 0x002ee20000300800 */
[----:B------:R-:W-:-:S03]  /*e8bc0*/  IMAD.WIDE R176, R181, 0x4, R6 ;  /* 0x00000004b5b07825 */ /* 0x000fc600078e0206 */
[----:B------:R-:W3:Y:S04]  /*e8bd0*/  LDL.LU R244, [R1+0x1724] ;  /* 0x0017240001f47983 */ /* 0x000ee80000300800 */
[----:B--2---:R1:W-:Y:S04]  /*e8be0*/  @P1 STG.E [R176.64], R243 ;  /* 0x000000f3b0001986 */ /* 0x0043e8000c101904 */
[----:B-1----:R-:W2:Y:S01]  /*e8bf0*/  LDL.LU R243, [R1+0x1394] ;  /* 0x0013940001f37983 */ /* 0x002ea20000300800 */
[----:B------:R-:W-:-:S04]  /*e8c00*/  IADD3 R182, R252, 0x166, RZ ;  /* 0x00000166fcb67810 */ /* 0x000fc80007ffe0ff */
[----:B------:R-:W-:Y:S02]  /*e8c10*/  ISETP.GE.AND P4, PT, R182, c[0x0][0x17c], PT ;  /* 0x00005f00b6007a0c */ /* 0x000fe40003f86270 */
[----:B------:R-:W-:Y:S02]  /*e8c20*/  ISETP.LT.AND P2, PT, R186, c[0x0][0x178], !P2 ;  /* 0x00005e00ba007a0c */ /* 0x000fe40005741270 */
[----:B------:R-:W-:Y:S02]  /*e8c30*/  ISETP.LT.AND P6, PT, R150, c[0x0][0x178], !P4 ;  /* 0x00005e0096007a0c */ /* 0x000fe400067c1270 */
[----:B------:R-:W-:Y:S02]  /*e8c40*/  IADD3 R180, R181, c[0x0][0x198], RZ ;  /* 0x00006600b5b47a10 */ /* 0x000fe40007ffe0ff */
[----:B------:R-:W-:Y:S02]  /*e8c50*/  ISETP.LT.AND P3, PT, R151, c[0x0][0x178], !P4 ;  /* 0x00005e0097007a0c */ /* 0x000fe40006761270 */
[----:B------:R-:W-:Y:S01]  /*e8c60*/  ISETP.LT.AND P5, PT, R111, c[0x0][0x178], !P4 ;  /* 0x00005e006f007a0c */ /* 0x000fe200067a1270 */
[----:B------:R-:W-:Y:S01]  /*e8c70*/  IMAD.WIDE R2, R181, 0x4, R4 ;  /* 0x00000004b5027825 */ /* 0x000fe200078e0204 */
[----:B------:R-:W-:-:S02]  /*e8c80*/  IADD3 R182, R252, 0x167, RZ ;  /* 0x00000167fcb67810 */ /* 0x000fc40007ffe0ff */
[----:B------:R-:W-:Y:S01]  /*e8c90*/  ISETP.LT.AND P4, PT, R186, c[0x0][0x178], !P4 ;  /* 0x00005e00ba007a0c */ /* 0x000fe20006781270 */
[----:B------:R-:W-:Y:S01]  /*e8ca0*/  IMAD.WIDE R178, R180, 0x4, R174 ;  /* 0x00000004b4b27825 */ /* 0x000fe200078e02ae */
[----:B------:R-:W-:Y:S01]  /*e8cb0*/  ISETP.GE.AND P1, PT, R182, c[0x0][0x17c], PT ;  /* 0x00005f00b6007a0c */ /* 0x000fe20003f26270 */
[----:B----4-:R1:W-:Y:S02]  /*e8cc0*/  @P2 STG.E [R2.64], R246 ;  /* 0x000000f602002986 */ /* 0x0103e4000c101904 */
[----:B------:R-:W-:Y:S01]  /*e8cd0*/  IMAD.WIDE R176, R180, 0x4, R172 ;  /* 0x00000004b4b07825 */ /* 0x000fe200078e02ac */
[----:B------:R-:W-:Y:S01]  /*e8ce0*/  ISETP.LT.AND P2, PT, R150, c[0x0][0x178], !P1 ;  /* 0x00005e0096007a0c */ /* 0x000fe20004f41270 */
[----:B------:R4:W-:Y:S04]  /*e8cf0*/  @P6 STG.E [R178.64], R249 ;  /* 0x000000f9b2006986 */ /* 0x0009e8000c101904 */
[----:B------:R3:W-:Y:S01]  /*e8d00*/  @P3 STG.E [R176.64], R248 ;  /* 0x000000f8b0003986 */ /* 0x0007e2000c101904 */
[----:B-1----:R-:W-:-:S03]  /*e8d10*/  IMAD.WIDE R2, R180, 0x4, R6 ;  /* 0x00000004b4027825 */ /* 0x002fc600078e0206 */
[----:B------:R-:W2:Y:S01]  /*e8d20*/  LDL.LU R246, [R1+0xa94] ;  /* 0x000a940001f67983 */ /* 0x000ea20000300800 */
[C---:B----4-:R-:W-:Y:S01]  /*e8d30*/  IMAD.WIDE R178, R180.reuse, 0x4, R4 ;  /* 0x00000004b4b27825 */ /* 0x050fe200078e0204 */
[----:B------:R-:W-:Y:S02]  /*e8d40*/  IADD3 R180, R180, c[0x0][0x198], RZ ;  /* 0x00006600b4b47a10 */ /* 0x000fe40007ffe0ff */
[----:B---3--:R1:W-:Y:S01]  /*e8d50*/  @P5 STG.E [R2.64], R185 ;  /* 0x000000b902005986 */ /* 0x0083e2000c101904 */
[----:B------:R-:W-:-:S03]  /*e8d60*/  ISETP.LT.AND P3, PT, R151, c[0x0][0x178], !P1 ;  /* 0x00005e0097007a0c */ /* 0x000fc60004f61270 */
[----:B------:R-:W-:Y:S01]  /*e8d70*/  @P4 STG.E [R178.64], R187 ;  /* 0x000000bbb2004986 */ /* 0x000fe2000c101904 */
[----:B------:R-:W-:Y:S01]  /*e8d80*/  ISETP.LT.AND P4, PT, R111, c[0x0][0x178], !P1 ;  /* 0x00005e006f007a0c */ /* 0x000fe20004f81270 */
[C---:B------:R-:W-:Y:S02]  /*e8d90*/  IMAD.WIDE R176, R180.reuse, 0x4, R172 ;  /* 0x00000004b4b07825 */ /* 0x040fe400078e02ac */
[----:B------:R-:W3:Y:S02]  /*e8da0*/  LDL.LU R183, [R1+0x1bf0] ;  /* 0x001bf00001b77983 */ /* 0x000ee40000300800 */
[C---:B-1----:R-:W-:Y:S02]  /*e8db0*/  IMAD.WIDE R2, R180.reuse, 0x4, R174 ;  /* 0x00000004b4027825 */ /* 0x042fe400078e02ae */
[----:B------:R-:W4:Y:S04]  /*e8dc0*/  LDL.LU R184, [R1+0x1710] ;  /* 0x0017100001b87983 */ /* 0x000f280000300800 */
[----:B------:R-:W3:Y:S04]  /*e8dd0*/  LDL.LU R251, [R1+0xe60] ;  /* 0x000e600001fb7983 */ /* 0x000ee80000300800 */
[----:B------:R-:W3:Y:S04]  /*e8de0*/  LDL.LU R250, [R1+0x1c34] ;  /* 0x001c340001fa7983 */ /* 0x000ee80000300800 */
[----:B------:R1:W-:Y:S04]  /*e8df0*/  @P2 STG.E [R2.64], R245 ;  /* 0x000000f502002986 */ /* 0x0003e8000c101904 */
[----:B------:R1:W-:Y:S02]  /*e8e00*/  @P3 STG.E [R176.64], R244 ;  /* 0x000000f4b0003986 */ /* 0x0003e4000c101904 */
[----:B-1----:R-:W-:-:S02]  /*e8e10*/  IMAD.WIDE R2, R180, 0x4, R6 ;  /* 0x00000004b4027825 */ /* 0x002fc400078e0206 */
[----:B------:R-:W3:Y:S04]  /*e8e20*/  LDL.LU R245, [R1+0x1bf4] ;  /* 0x001bf40001f57983 */ /* 0x000ee80000300800 */
[----:B------:R-:W3:Y:S04]  /*e8e30*/  LDL.LU R244, [R1+0x1714] ;  /* 0x0017140001f47983 */ /* 0x000ee80000300800 */
[----:B--2---:R1:W-:Y:S04]  /*e8e40*/  @P4 STG.E [R2.64], R243 ;  /* 0x000000f302004986 */ /* 0x0043e8000c101904 */
[----:B-1----:R-:W2:Y:S01]  /*e8e50*/  LDL.LU R3, [R1+0x1c30] ;  /* 0x001c300001037983 */ /* 0x002ea20000300800 */
[----:B------:R-:W-:-:S02]  /*e8e60*/  ISETP.LT.AND P1, PT, R186, c[0x0][0x178], !P1 ;  /* 0x00005e00ba007a0c */ /* 0x000fc40004f21270 */
[----:B------:R-:W-:Y:S02]  /*e8e70*/  ISETP.LT.AND P6, PT, R150, c[0x0][0x178], !P0 ;  /* 0x00005e0096007a0c */ /* 0x000fe400047c1270 */
[----:B------:R-:W-:Y:S02]  /*e8e80*/  ISETP.LT.AND P5, PT, R151, c[0x0][0x178], !P0 ;  /* 0x00005e0097007a0c */ /* 0x000fe400047a1270 */
[----:B------:R-:W-:Y:S02]  /*e8e90*/  IADD3 R178, R252, 0x169, RZ ;  /* 0x00000169fcb27810 */ /* 0x000fe40007ffe0ff */
[C---:B------:R-:W-:Y:S01]  /*e8ea0*/  IADD3 R182, R180.reuse, c[0x0][0x198], RZ ;  /* 0x00006600b4b67a10 */ /* 0x040fe20007ffe0ff */
[----:B------:R-:W-:Y:S01]  /*e8eb0*/  IMAD.WIDE R176, R180, 0x4, R4 ;  /* 0x00000004b4b07825 */ /* 0x000fe200078e0204 */
[----:B------:R-:W-:Y:S01]  /*e8ec0*/  ISETP.GE.AND P2, PT, R178, c[0x0][0x17c], PT ;  /* 0x00005f00b2007a0c */ /* 0x000fe20003f46270 */
[----:B------:R-:W4:Y:S01]  /*e8ed0*/  LDL.LU R243, [R1+0xe64] ;  /* 0x000e640001f37983 */ /* 0x000f220000300800 */
[----:B------:R-:W-:Y:S01]  /*e8ee0*/  ISETP.LT.AND P3, PT, R111, c[0x0][0x178], !P0 ;  /* 0x00005e006f007a0c */ /* 0x000fe20004761270 */
[----:B------:R-:W-:-:S02]  /*e8ef0*/  IMAD.WIDE R178, R182, 0x4, R174 ;  /* 0x00000004b6b27825 */ /* 0x000fc400078e02ae */
[----:B------:R-:W4:Y:S02]  /*e8f00*/  LDL.LU R249, [R1+0x1c60] ;  /* 0x001c600001f97983 */ /* 0x000f240000300800 */
[----:B------:R-:W-:Y:S01]  /*e8f10*/  IMAD.WIDE R180, R182, 0x4, R172 ;  /* 0x00000004b6b47825 */ /* 0x000fe200078e02ac */
[----:B------:R-:W-:Y:S01]  /*e8f20*/  ISETP.LT.AND P4, PT, R111, c[0x0][0x178], !P2 ;  /* 0x00005e006f007a0c */ /* 0x000fe20005781270 */
[----:B------:R-:W4:Y:S04]  /*e8f30*/  LDL.LU R248, [R1+0x1c20] ;  /* 0x001c200001f87983 */ /* 0x000f280000300800 */
[----:B------:R1:W-:Y:S01]  /*e8f40*/  @P1 STG.E [R176.64], R246 ;  /* 0x000000f6b0001986 */ /* 0x0003e2000c101904 */
[----:B------:R-:W-:-:S03]  /*e8f50*/  ISETP.LT.AND P1, PT, R186, c[0x0][0x178], !P0 ;  /* 0x00005e00ba007a0c */ /* 0x000fc60004721270 */
[----:B------:R-:W4:Y:S04]  /*e8f60*/  LDL.LU R185, [R1+0x1a70] ;  /* 0x001a700001b97983 */ /* 0x000f280000300800 */
[----:B------:R-:W4:Y:S01]  /*e8f70*/  LDL.LU R187, [R1+0x1010] ;  /* 0x0010100001bb7983 */ /* 0x000f220000300800 */
[----:B-1----:R-:W-:-:S03]  /*e8f80*/  IADD3 R176, R252, 0x16b, RZ ;  /* 0x0000016bfcb07810 */ /* 0x002fc60007ffe0ff */
[----:B------:R-:W4:Y:S01]  /*e8f90*/  LDL.LU R246, [R1+0x1c64] ;  /* 0x001c640001f67983 */ /* 0x000f220000300800 */
[----:B------:R-:W-:-:S03]  /*e8fa0*/  ISETP.GE.AND P0, PT, R176, c[0x0][0x17c], PT ;  /* 0x00005f00b0007a0c */ /* 0x000fc60003f06270 */
[----:B--2---:R1:W-:Y:S01]  /*e8fb0*/  @P6 STG.E [R178.64], R3 ;  /* 0x00000003b2006986 */ /* 0x0043e2000c101904 */
[----:B------:R-:W-:-:S03]  /*e8fc0*/  ISETP.LT.AND P6, PT, R150, c[0x0][0x178], !P2 ;  /* 0x00005e0096007a0c */ /* 0x000fc600057c1270 */
[----:B---3--:R2:W-:Y:S01]  /*e8fd0*/  @P5 STG.E [R180.64], R183 ;  /* 0x000000b7b4005986 */ /* 0x0085e2000c101904 */
[----:B------:R-:W-:Y:S01]  /*e8fe0*/  ISETP.LT.AND P5, PT, R151, c[0x0][0x178], !P2 ;  /* 0x00005e0097007a0c */ /* 0x000fe200057a1270 */
[----:B-1----:R-:W-:Y:S01]  /*e8ff0*/  IMAD.WIDE R2, R182, 0x4, R6 ;  /* 0x00000004b6027825 */ /* 0x002fe200078e0206 */
[----:B------:R-:W-:Y:S02]  /*e9000*/  IADD3 R178, R252, 0x16a, RZ ;  /* 0x0000016afcb27810 */ /* 0x000fe40007ffe0ff */
[----:B--2---:R-:W-:Y:S02]  /*e9010*/  IADD3 R183, R182, c[0x0][0x198], RZ ;  /* 0x00006600b6b77a10 */ /* 0x004fe40007ffe0ff */
[----:B----4-:R1:W-:Y:S01]  /*e9020*/  @P3 STG.E [R2.64], R184 ;  /* 0x000000b802003986 */ /* 0x0103e2000c101904 */
[----:B------:R-:W-:Y:S02]  /*e9030*/  ISETP.GE.AND P3, PT, R178, c[0x0][0x17c], PT ;  /* 0x00005f00b2007a0c */ /* 0x000fe40003f66270 */
[----:B------:R-:W-:-:S04]  /*e9040*/  IMAD.WIDE R176, R183, 0x4, R174 ;  /* 0x00000004b7b07825 */ /* 0x000fc800078e02ae */
[----:B------:R-:W-:-:S04]  /*e9050*/  IMAD.WIDE R178, R183, 0x4, R172 ;  /* 0x00000004b7b27825 */ /* 0x000fc800078e02ac */
[----:B-1----:R-:W-:-:S04]  /*e9060*/  IMAD.WIDE R2, R182, 0x4, R4 ;  /* 0x00000004b6027825 */ /* 0x002fc800078e0204 */
[----:B------:R-:W-:Y:S01]  /*e9070*/  IMAD.WIDE R180, R183, 0x4, R6 ;  /* 0x00000004b7b47825 */ /* 0x000fe200078e0206 */
[----:B------:R-:W-:Y:S04]  /*e9080*/  @P1 STG.E [R2.64], R251 ;  /* 0x000000fb02001986 */ /* 0x000fe8000c101904 */
[----:B------:R-:W-:Y:S04]  /*e9090*/  @P6 STG.E [R176.64], R250 ;  /* 0x000000fab0006986 */ /* 0x000fe8000c101904 */
[----:B------:R1:W-:Y:S04]  /*e90a0*/  @P5 STG.E [R178.64], R245 ;  /* 0x000000f5b2005986 */ /* 0x0003e8000c101904 */
[----:B------:R2:W-:Y:S04]  /*e90b0*/  @P4 STG.E [R180.64], R244 ;  /* 0x000000f4b4004986 */ /* 0x0005e8000c101904 */
[----:B-1----:R-:W3:Y:S04]  /*e90c0*/  LDL.LU R245, [R1+0x1c24] ;  /* 0x001c240001f57983 */ /* 0x002ee80000300800 */
[----:B--2---:R-:W2:Y:S01]  /*e90d0*/  LDL.LU R244, [R1+0x1a74] ;  /* 0x001a740001f47983 */ /* 0x004ea20000300800 */
        /* <DEDUP_REMOVED lines=10> */
[----:B------:R1:W-:Y:S01]  /*e9180*/  @P2 STG.E [R178.64], R243 ;  /* 0x000000f3b2002986 */ /* 0x0003e2000c101904 */
[----:B------:R-:W-:-:S03]  /*e9190*/  ISETP.LT.AND P5, PT, R150, c[0x0][0x178], !P0 ;  /* 0x00005e0096007a0c */ /* 0x000fc600047a1270 */
[----:B------:R4:W-:Y:S01]  /*e91a0*/  @P4 STG.E [R2.64], R249 ;  /* 0x000000f902004986 */ /* 0x0009e2000c101904 */
[----:B------:R-:W-:-:S03]  /*e91b0*/  ISETP.GE.AND P2, PT, R180, c[0x0][0x17c], PT ;  /* 0x00005f00b4007a0c */ /* 0x000fc60003f46270 */
[----:B------:R4:W-:Y:S01]  /*e91c0*/  @P6 STG.E [R176.64], R248 ;  /* 0x000000f8b0006986 */ /* 0x0009e2000c101904 */
[----:B------:R-:W-:Y:S02]  /*e91d0*/  ISETP.LT.AND P6, PT, R151, c[0x0][0x178], !P0 ;  /* 0x00005e0097007a0c */ /* 0x000fe400047c1270 */
[----:B------:R-:W-:Y:S01]  /*e91e0*/  ISETP.LT.AND P4, PT, R111, c[0x0][0x178], !P0 ;  /* 0x00005e006f007a0c */ /* 0x000fe20004781270 */
[----:B-1----:R-:W2:Y:S01]  /*e91f0*/  LDL.LU R243, [R1+0x1014] ;  /* 0x0010140001f37983 */ /* 0x002ea20000300800 */
[C---:B------:R-:W-:Y:S01]  /*e9200*/  IADD3 R180, R181.reuse, c[0x0][0x198], RZ ;  /* 0x00006600b5b47a10 */ /* 0x040fe20007ffe0ff */
[C---:B----4-:R-:W-:Y:S02]  /*e9210*/  IMAD.WIDE R2, R181.reuse, 0x4, R6 ;  /* 0x00000004b5027825 */ /* 0x050fe400078e0206 */
[----:B------:R-:W4:Y:S02]  /*e9220*/  LDL.LU R183, [R1+0x1c50] ;  /* 0x001c500001b77983 */ /* 0x000f240000300800 */
[----:B------:R-:W-:-:S02]  /*e9230*/  IMAD.WIDE R176, R181, 0x4, R4 ;  /* 0x00000004b5b07825 */ /* 0x000fc400078e0204 */
[----:B------:R1:W-:Y:S02]  /*e9240*/  @P3 STG.E [R2.64], R185 ;  /* 0x000000b902003986 */ /* 0x0003e4000c101904 */
[C---:B------:R-:W-:Y:S02]  /*e9250*/  IMAD.WIDE R178, R180.reuse, 0x4, R174 ;  /* 0x00000004b4b27825 */ /* 0x040fe400078e02ae */
[----:B------:R1:W-:Y:S04]  /*e9260*/  @P1 STG.E [R176.64], R187 ;  /* 0x000000bbb0001986 */ /* 0x0003e8000c101904 */
[----:B------:R-:W4:Y:S01]  /*e9270*/  LDL.LU R184, [R1+0x1c10] ;  /* 0x001c100001b87983 */ /* 0x000f220000300800 */
[----:B-1----:R-:W-:-:S03]  /*e9280*/  IMAD.WIDE R2, R180, 0x4, R6 ;  /* 0x00000004b4027825 */ /* 0x002fc600078e0206 */
[----:B------:R-:W4:Y:S01]  /*e9290*/  LDL.LU R249, [R1+0x1020] ;  /* 0x0010200001f97983 */ /* 0x000f220000300800 */
[----:B------:R-:W-:-:S03]  /*e92a0*/  IMAD.WIDE R176, R180, 0x4, R172 ;  /* 0x00000004b4b07825 */ /* 0x000fc600078e02ac */
[----:B------:R1:W-:Y:S01]  /*e92b0*/  @P5 STG.E [R178.64], R246 ;  /* 0x000000f6b2005986 */ /* 0x0003e2000c101904 */
[----:B------:R-:W-:-:S03]  /*e92c0*/  IADD3 R181, R180, c[0x0][0x198], RZ ;  /* 0x00006600b4b57a10 */ /* 0x000fc60007ffe0ff */
[----:B------:R-:W4:Y:S04]  /*e92d0*/  LDL.LU R248, [R1+0x1c84] ;  /* 0x001c840001f87983 */ /* 0x000f280000300800 */
[----:B-1----:R-:W4:Y:S04]  /*e92e0*/  LDL.LU R246, [R1+0x1c54] ;  /* 0x001c540001f67983 */ /* 0x002f280000300800 */
[----:B---3--:R1:W-:Y:S04]  /*e92f0*/  @P6 STG.E [R176.64], R245 ;  /* 0x000000f5b0006986 */ /* 0x0083e8000c101904 */
[----:B--2---:R2:W-:Y:S04]  /*e9300*/  @P4 STG.E [R2.64], R244 ;  /* 0x000000f402004986 */ /* 0x0045e8000c101904 */
[----:B-1----:R-:W3:Y:S04]  /*e9310*/  LDL.LU R245, [R1+0x1c14] ;  /* 0x001c140001f57983 */ /* 0x002ee80000300800 */
[----:B--2---:R-:W2:Y:S01]  /*e9320*/  LDL.LU R244, [R1+0x1024] ;  /* 0x0010240001f47983 */ /* 0x004ea20000300800 */
[----:B------:R-:W-:-:S03]  /*e9330*/  IMAD.WIDE R2, R180, 0x4, R4 ;  /* 0x00000004b4027825 */ /* 0x000fc600078e0204 */
[----:B------:R-:W2:Y:S01]  /*e9340*/  LDL.LU R180, [R1+0x1c80] ;  /* 0x001c800001b47983 */ /* 0x000ea20000300800 */
[----:B------:R-:W-:Y:S02]  /*e9350*/  ISETP.LT.AND P1, PT, R186, c[0x0][0x178], !P0 ;  /* 0x00005e00ba007a0c */ /* 0x000fe40004721270 */
[----:B------:R-:W-:Y:S02]  /*e9360*/  ISETP.LT.AND P3, PT, R150, c[0x0][0x178], !P2 ;  /* 0x00005e0096007a0c */ /* 0x000fe40005761270 */
[----:B------:R-:W-:Y:S02]  /*e9370*/  ISETP.LT.AND P5, PT, R151, c[0x0][0x178], !P2 ;  /* 0x00005e0097007a0c */ /* 0x000fe400057a1270 */
[C---:B------:R-:W-:Y:S01]  /*e9380*/  IADD3 R178, R252.reuse, 0x16f, RZ ;  /* 0x0000016ffcb27810 */ /* 0x040fe20007ffe0ff */
[C---:B------:R-:W-:Y:S01]  /*e9390*/  IMAD.WIDE R176, R181.reuse, 0x4, R174 ;  /* 0x00000004b5b07825 */ /* 0x040fe200078e02ae */
[----:B------:R-:W-:Y:S01]  /*e93a0*/  IADD3 R182, R252, 0x16d, RZ ;  /* 0x0000016dfcb67810 */ /* 0x000fe20007ffe0ff */
[----:B------:R-:W3:Y:S01]  /*e93b0*/  LDL.LU R251, [R1+0x1c90] ;  /* 0x001c900001fb7983 */ /* 0x000ee20000300800 */
[----:B------:R-:W-:Y:S01]  /*e93c0*/  ISETP.GE.AND P0, PT, R178, c[0x0][0x17c], PT ;  /* 0x00005f00b2007a0c */ /* 0x000fe20003f06270 */
[----:B------:R-:W-:Y:S01]  /*e93d0*/  IMAD.WIDE R178, R181, 0x4, R172 ;  /* 0x00000004b5b27825 */ /* 0x000fe200078e02ac */
[----:B------:R-:W-:Y:S01]  /*e93e0*/  ISETP.LT.AND P6, PT, R111, c[0x0][0x178], !P2 ;  /* 0x00005e006f007a0c */ /* 0x000fe200057c1270 */
[----:B------:R1:W-:Y:S01]  /*e93f0*/  @P1 STG.E [R2.64], R243 ;  /* 0x000000f302001986 */ /* 0x0003e2000c101904 */
[----:B------:R-:W-:-:S02]  /*e9400*/  ISETP.GE.AND P4, PT, R182, c[0x0][0x17c], PT ;  /* 0x00005f00b6007a0c */ /* 0x000fc40003f86270 */
[----:B------:R-:W-:Y:S01]  /*e9410*/  ISETP.LT.AND P2, PT, R186, c[0x0][0x178], !P2 ;  /* 0x00005e00ba007a0c */ /* 0x000fe20005741270 */
[----:B------:R-:W3:Y:S01]  /*e9420*/  LDL.LU R250, [R1+0x1c70] ;  /* 0x001c700001fa7983 */ /* 0x000ee20000300800 */
[----:B------:R-:W-:-:S03]  /*e9430*/  ISETP.LT.AND P1, PT, R111, c[0x0][0x178], !P4 ;  /* 0x00005e006f007a0c */ /* 0x000fc60006721270 */
[----:B------:R-:W3:Y:S01]  /*e9440*/  LDL.LU R185, [R1+0x1c40] ;  /* 0x001c400001b97983 */ /* 0x000ee20000300800 */
[C---:B------:R-:W-:Y:S01]  /*e9450*/  IADD3 R182, R181.reuse, c[0x0][0x198], RZ ;  /* 0x00006600b5b67a10 */ /* 0x040fe20007ffe0ff */
[----:B-1----:R-:W-:Y:S02]  /*e9460*/  IMAD.WIDE R2, R181, 0x4, R6 ;  /* 0x00000004b5027825 */ /* 0x002fe400078e0206 */
[----:B------:R-:W3:Y:S04]  /*e9470*/  LDL.LU R187, [R1+0x1a80] ;  /* 0x001a800001bb7983 */ /* 0x000ee80000300800 */
[----:B------:R-:W3:Y:S04]  /*e9480*/  LDL.LU R243, [R1+0x1c94] ;  /* 0x001c940001f37983 */ /* 0x000ee80000300800 */
[----:B--2---:R1:W-:Y:S01]  /*e9490*/  @P3 STG.E [R176.64], R180 ;  /* 0x000000b4b0003986 */ /* 0x0043e2000c101904 */
[----:B------:R-:W-:-:S03]  /*e94a0*/  ISETP.LT.AND P3, PT, R151, c[0x0][0x178], !P4 ;  /* 0x00005e0097007a0c */ /* 0x000fc60006761270 */
[----:B----4-:R-:W-:Y:S01]  /*e94b0*/  @P5 STG.E [R178.64], R183 ;  /* 0x000000b7b2005986 */ /* 0x010fe2000c101904 */
[----:B------:R-:W-:-:S03]  /*e94c0*/  ISETP.LT.AND P5, PT, R150, c[0x0][0x178], !P4 ;  /* 0x00005e0096007a0c */ /* 0x000fc600067a1270 */
[----:B------:R2:W-:Y:S01]  /*e94d0*/  @P6 STG.E [R2.64], R184 ;  /* 0x000000b802006986 */ /* 0x0005e2000c101904 */
[----:B-1----:R-:W-:Y:S01]  /*e94e0*/  IADD3 R176, R252, 0x16e, RZ ;  /* 0x0000016efcb07810 */ /* 0x002fe20007ffe0ff */
[----:B------:R-:W-:-:S03]  /*e94f0*/  IMAD.WIDE R180, R181, 0x4, R4 ;  /* 0x00000004b5b47825 */ /* 0x000fc600078e0204 */
[----:B------:R-:W-:Y:S01]  /*e9500*/  ISETP.GE.AND P6, PT, R176, c[0x0][0x17c], PT ;  /* 0x00005f00b0007a0c */ /* 0x000fe20003fc6270 */
[----:B------:R-:W-:-:S04]  /*e9510*/  IMAD.WIDE R176, R182, 0x4, R172 ;  /* 0x00000004b6b07825 */ /* 0x000fc800078e02ac */
[C---:B--2---:R-:W-:Y:S01]  /*e9520*/  IMAD.WIDE R2, R182.reuse, 0x4, R174 ;  /* 0x00000004b6027825 */ /* 0x044fe200078e02ae */
[----:B------:R-:W-:Y:S03]  /*e9530*/  @P2 STG.E [R180.64], R249 ;  /* 0x000000f9b4002986 */ /* 0x000fe6000c101904 */
[----:B------:R-:W-:Y:S01]  /*e9540*/  IMAD.WIDE R178, R182, 0x4, R6 ;  /* 0x00000004b6b27825 */ /* 0x000fe200078e0206 */
[----:B------:R-:W-:Y:S04]  /*e9550*/  @P5 STG.E [R2.64], R248 ;  /* 0x000000f802005986 */ /* 0x000fe8000c101904 */
[----:B------:R1:W-:Y:S04]  /*e9560*/  @P3 STG.E [R176.64], R246 ;  /* 0x000000f6b0003986 */ /* 0x0003e8000c101904 */
[----:B---3--:R2:W-:Y:S04]  /*e9570*/  @P1 STG.E [R178.64], R245 ;  /* 0x000000f5b2001986 */ /* 0x0085e8000c101904 */
[----:B-1----:R-:W3:Y:S04]  /*e9580*/  LDL.LU R246, [R1+0x1c74] ;  /* 0x001c740001f67983 */ /* 0x002ee80000300800 */
[----:B--2---:R-:W2:Y:S01]  /*e9590*/  LDL.LU R245, [R1+0x1c44] ;  /* 0x001c440001f57983 */ /* 0x004ea20000300800 */
[----:B------:R-:W-:Y:S01]  /*e95a0*/  ISETP.LT.AND P4, PT, R186, c[0x0][0x178], !P4 ;  /* 0x00005e00ba007a0c */ /* 0x000fe20006781270 */
[----:B------:R-:W-:-:S12]  /*e95b0*/  IMAD.WIDE R180, R182, 0x4, R4 ;  /* 0x00000004b6b47825 */ /* 0x000fd800078e0204 */
[----:B------:R1:W-:Y:S04]  /*e95c0*/  @P4 STG.E [R180.64], R244 ;  /* 0x000000f4b4004986 */ /* 0x0003e8000c101904 */
[----:B-1----:R-:W4:Y:S01]  /*e95d0*/  LDL.LU R244, [R1+0x1a84] ;  /* 0x001a840001f47983 */ /* 0x002f220000300800 */
[----:B------:R-:W-:Y:S02]  /*e95e0*/  ISETP.LT.AND P2, PT, R150, c[0x0][0x178], !P6 ;  /* 0x00005e0096007a0c */ /* 0x000fe40007741270 */
[----:B------:R-:W-:Y:S01]  /*e95f0*/  ISETP.LT.AND P4, PT, R151, c[0x0][0x178], !P6 ;  /* 0x00005e0097007a0c */ /* 0x000fe20007781270 */
[----:B------:R-:W4:Y:S01]  /*e9600*/  LDL.LU R249, [R1+0x1bc8] ;  /* 0x001bc80001f97983 */ /* 0x000f220000300800 */
[----:B------:R-:W-:Y:S02]  /*e9610*/  ISETP.LT.AND P3, PT, R111, c[0x0][0x178], !P6 ;  /* 0x00005e006f007a0c */ /* 0x000fe40007761270 */
[----:B------:R-:W-:Y:S01]  /*e9620*/  IADD3 R182, R182, c[0x0][0x198], RZ ;  /* 0x00006600b6b67a10 */ /* 0x000fe20007ffe0ff */
[----:B------:R-:W4:Y:S01]  /*e9630*/  LDL.LU R248, [R1+0xc78] ;  /* 0x000c780001f87983 */ /* 0x000f220000300800 */
[----:B------:R-:W-:-:S03]  /*e9640*/  IADD3 R2, R252, 0x170, RZ ;  /* 0x00000170fc027810 */ /* 0x000fc60007ffe0ff */
[----:B------:R-:W-:Y:S01]  /*e9650*/  IMAD.WIDE R178, R182, 0x4, R174 ;  /* 0x00000004b6b27825 */ /* 0x000fe200078e02ae */
[----:B------:R-:W-:Y:S02]  /*e9660*/  ISETP.GE.AND P1, PT, R2, c[0x0][0x17c], PT ;  /* 0x00005f0002007a0c */ /* 0x000fe40003f26270 */
        /* <DEDUP_REMOVED lines=10> */
[----:B-1----:R-:W-:-:S04]  /*e9710*/  IMAD.WIDE R178, R182, 0x4, R4 ;  /* 0x00000004b6b27825 */ /* 0x002fc800078e0204 */
[C---:B------:R-:W-:Y:S01]  /*e9720*/  IMAD.WIDE R2, R180.reuse, 0x4, R174 ;  /* 0x00000004b4027825 */ /* 0x040fe200078e02ae */
[----:B------:R1:W-:Y:S03]  /*e9730*/  @P6 STG.E [R178.64], R187 ;  /* 0x000000bbb2006986 */ /* 0x0003e6000c101904 */
[C---:B------:R-:W-:Y:S01]  /*e9740*/  IMAD.WIDE R176, R180.reuse, 0x4, R172 ;  /* 0x00000004b4b07825 */ /* 0x040fe200078e02ac */
[----:B------:R-:W4:Y:S04]  /*e9750*/  LDL.LU R185, [R1+0x838] ;  /* 0x0008380001b97983 */ /* 0x000f280000300800 */
[----:B------:R1:W-:Y:S04]  /*e9760*/  @P5 STG.E [R2.64], R243 ;  /* 0x000000f302005986 */ /* 0x0003e8000c101904 */
[----:B-1----:R-:W4:Y:S01]  /*e9770*/  LDL.LU R187, [R1+0x538] ;  /* 0x0005380001bb7983 */ /* 0x002f220000300800 */
[----:B------:R-:W-:-:S03]  /*e9780*/  IMAD.WIDE R2, R180, 0x4, R6 ;  /* 0x00000004b4027825 */ /* 0x000fc600078e0206 */
[----:B------:R-:W4:Y:S01]  /*e9790*/  LDL.LU R243, [R1+0x1bcc] ;  /* 0x001bcc0001f37983 */ /* 0x000f220000300800 */
[----:B------:R-:W-:Y:S02]  /*e97a0*/  ISETP.LT.AND P5, PT, R186, c[0x0][0x178], !P0 ;  /* 0x00005e00ba007a0c */ /* 0x000fe400047a1270 */
[----:B------:R-:W-:-:S04]  /*e97b0*/  IADD3 R178, R252, 0x171, RZ ;  /* 0x00000171fcb27810 */ /* 0x000fc80007ffe0ff */
[----:B------:R-:W-:Y:S01]  /*e97c0*/  ISETP.GE.AND P2, PT, R178, c[0x0][0x17c], PT ;  /* 0x00005f00b2007a0c */ /* 0x000fe20003f46270 */
[----:B------:R-:W-:Y:S01]  /*e97d0*/  IMAD.WIDE R178, R180, 0x4, R4 ;  /* 0x00000004b4b27825 */ /* 0x000fe200078e0204 */
[----:B---3--:R1:W-:Y:S04]  /*e97e0*/  @P3 STG.E [R176.64], R246 ;  /* 0x000000f6b0003986 */ /* 0x0083e8000c101904 */
[----:B--2---:R2:W-:Y:S04]  /*e97f0*/  @P4 STG.E [R2.64], R245 ;  /* 0x000000f502004986 */ /* 0x0045e8000c101904 */
[----:B-1----:R-:W3:Y:S04]  /*e9800*/  LDL.LU R246, [R1+0xc7c] ;  /* 0x000c7c0001f67983 */ /* 0x002ee80000300800 */
[----:B--2---:R-:W2:Y:S04]  /*e9810*/  LDL.LU R245, [R1+0x83c] ;  /* 0x00083c0001f57983 */ /* 0x004ea80000300800 */
[----:B----4-:R1:W-:Y:S04]  /*e9820*/  @P5 STG.E [R178.64], R244 ;  /* 0x000000f4b2005986 */ /* 0x0103e8000c101904 */
[----:B-1----:R-:W4:Y:S01]  /*e9830*/  LDL.LU R244, [R1+0x53c] ;  /* 0x00053c0001f47983 */ /* 0x002f220000300800 */
        /* <DEDUP_REMOVED lines=8> */
[----:B------:R-:W-:Y:S01]  /*e98c0*/  ISETP.LT.AND P4, PT, R150, c[0x0][0x178], !P2 ;  /* 0x00005e0096007a0c */ /* 0x000fe20005781270 */
[----:B------:R-:W4:Y:S02]  /*e98d0*/  LDL.LU R251, [R1+0xaa8] ;  /* 0x000aa80001fb7983 */ /* 0x000f240000300800 */
[----:B------:R-:W-:-:S02]  /*e98e0*/  IMAD.WIDE R2, R181, 0x4, R172 ;  /* 0x00000004b5027825 */ /* 0x000fc400078e02ac */
[----:B------:R1:W-:Y:S01]  /*e98f0*/  @P6 STG.E [R176.64], R249 ;  /* 0x000000f9b0006986 */ /* 0x0003e2000c101904 */
[----:B------:R-:W-:Y:S02]  /*e9900*/  ISETP.LT.AND P6, PT, R151, c[0x0][0x178], !P2 ;  /* 0x00005e0097007a0c */ /* 0x000fe400057c1270 */
[----:B------:R-:W-:Y:S01]  /*e9910*/  ISETP.LT.AND P3, PT, R111, c[0x0][0x178], !P2 ;  /* 0x00005e006f007a0c */ /* 0x000fe20005761270 */
[----:B------:R1:W-:Y:S01]  /*e9920*/  @P0 STG.E [R2.64], R248 ;  /* 0x000000f802000986 */ /* 0x0003e2000c101904 */
[C---:B------:R-:W-:Y:S02]  /*e9930*/  IADD3 R178, R252.reuse, 0x179, RZ ;  /* 0x00000179fcb27810 */ /* 0x040fe40007ffe0ff */
[----:B------:R-:W-:Y:S01]  /*e9940*/  IADD3 R179, R252, 0x172, RZ ;  /* 0x00000172fcb37810 */ /* 0x000fe20007ffe0ff */
[----:B-1----:R-:W-:-:S04]  /*e9950*/  IMAD.WIDE R176, R181, 0x4, R4 ;  /* 0x00000004b5b07825 */ /* 0x002fc800078e0204 */
[C-C-:B------:R-:W-:Y:S01]  /*e9960*/  IMAD.WIDE R2, R181.reuse, 0x4, R6.reuse ;  /* 0x00000004b5027825 */ /* 0x140fe200078e0206 */
[----:B------:R-:W-:Y:S02]  /*e9970*/  IADD3 R181, R181, c[0x0][0x198], RZ ;  /* 0x00006600b5b57a10 */ /* 0x000fe40007ffe0ff */
[----:B------:R-:W-:Y:S02]  /*e9980*/  ISETP.GE.AND P0, PT, R178, c[0x0][0x17c], PT ;  /* 0x00005f00b2007a0c */ /* 0x000fe40003f06270 */
[----:B------:R1:W-:Y:S01]  /*e9990*/  @P5 STG.E [R2.64], R185 ;  /* 0x000000b902005986 */ /* 0x0003e2000c101904 */
[----:B------:R-:W-:Y:S01]  /*e99a0*/  ISETP.GE.AND P5, PT, R179, c[0x0][0x17c], PT ;  /* 0x00005f00b3007a0c */ /* 0x000fe20003fa6270 */
[C---:B------:R-:W-:Y:S02]  /*e99b0*/  IMAD.WIDE R178, R181.reuse, 0x4, R6 ;  /* 0x00000004b5b27825 */ /* 0x040fe400078e0206 */
[----:B------:R1:W-:Y:S02]  /*e99c0*/  @P1 STG.E [R176.64], R187 ;  /* 0x000000bbb0001986 */ /* 0x0003e4000c101904 */
[----:B-1----:R-:W-:-:S04]  /*e99d0*/  IMAD.WIDE R2, R181, 0x4, R174 ;  /* 0x00000004b5027825 */ /* 0x002fc800078e02ae */
[C---:B------:R-:W-:Y:S01]  /*e99e0*/  IMAD.WIDE R176, R181.reuse, 0x4, R172 ;  /* 0x00000004b5b07825 */ /* 0x040fe200078e02ac */
[----:B------:R1:W-:Y:S01]  /*e99f0*/  @P4 STG.E [R2.64], R243 ;  /* 0x000000f302004986 */ /* 0x0003e2000c101904 */
[----:B------:R-:W-:Y:S02]  /*e9a00*/  ISETP.LT.AND P2, PT, R186, c[0x0][0x178], !P2 ;  /* 0x00005e00ba007a0c */ /* 0x000fe40005741270 */
[----:B-1----:R-:W-:Y:S01]  /*e9a10*/  IMAD.WIDE R2, R181, 0x4, R4 ;  /* 0x00000004b5027825 */ /* 0x002fe200078e0204 */
[----:B---3--:R1:W-:Y:S04]  /*e9a20*/  @P6 STG.E [R176.64], R246 ;  /* 0x000000f6b0006986 */ /* 0x0083e8000c101904 */
[----:B--2---:R2:W-:Y:S04]  /*e9a30*/  @P3 STG.E [R178.64], R245 ;  /* 0x000000f5b2003986 */ /* 0x0045e8000c101904 */
[----:B-1----:R-:W3:Y:S04]  /*e9a40*/  LDL.LU R246, [R1+0x548] ;  /* 0x0005480001f67983 */ /* 0x002ee80000300800 */
[----:B--2---:R-:W2:Y:S01]  /*e9a50*/  LDL.LU R245, [R1+0x1bdc] ;  /* 0x001bdc0001f57983 */ /* 0x004ea20000300800 */
[----:B------:R-:W2:Y:S02]  /*e9a60*/  LDL.LU R250, [R1+0xe5c] ;  /* 0x000e5c0001fa7983 */ /* 0x000ea40000300800 */
[----:B------:R-:W2:Y:S01]  /*e9a70*/  LDL.LU R243, [R1+0xaac] ;  /* 0x000aac0001f37983 */ /* 0x000ea20000300800 */
[----:B----4-:R1:W-:Y:S04]  /*e9a80*/  @P2 STG.E [R2.64], R244 ;  /* 0x000000f402002986 */ /* 0x0103e8000c101904 */
[----:B-1----:R-:W4:Y:S01]  /*e9a90*/  LDL.LU R244, [R1+0x54c] ;  /* 0x00054c0001f47983 */ /* 0x002f220000300800 */
[----:B------:R-:W-:-:S02]  /*e9aa0*/  ISETP.LT.AND P1, PT, R150, c[0x0][0x178], !P5 ;  /* 0x00005e0096007a0c */ /* 0x000fc40006f21270 */
[----:B------:R-:W-:Y:S02]  /*e9ab0*/  IADD3 R180, R181, c[0x0][0x198], RZ ;  /* 0x00006600b5b47a10 */ /* 0x000fe40007ffe0ff */
[----:B------:R-:W-:Y:S02]  /*e9ac0*/  ISETP.LT.AND P3, PT, R151, c[0x0][0x178], !P5 ;  /* 0x00005e0097007a0c */ /* 0x000fe40006f61270 */
[----:B------:R-:W-:Y:S02]  /*e9ad0*/  IADD3 R178, R252, 0x173, RZ ;  /* 0x00000173fcb27810 */ /* 0x000fe40007ffe0ff */
[----:B------:R-:W-:Y:S01]  /*e9ae0*/  ISETP.LT.AND P6, PT, R111, c[0x0][0x178], !P5 ;  /* 0x00005e006f007a0c */ /* 0x000fe20006fc1270 */
[----:B------:R-:W4:Y:S01]  /*e9af0*/  LDL.LU R249, [R1+0x1be8] ;  /* 0x001be80001f97983 */ /* 0x000f220000300800 */
[----:B------:R-:W-:Y:S01]  /*e9b00*/  IMAD.WIDE R176, R180, 0x4, R174 ;  /* 0x00000004b4b07825 */ /* 0x000fe200078e02ae */
[----:B------:R-:W-:Y:S02]  /*e9b10*/  ISETP.GE.AND P4, PT, R178, c[0x0][0x17c], PT ;  /* 0x00005f00b2007a0c */ /* 0x000fe40003f86270 */
[----:B------:R-:W-:Y:S01]  /*e9b20*/  ISETP.LT.AND P5, PT, R186, c[0x0][0x178], !P5 ;  /* 0x00005e00ba007a0c */ /* 0x000fe20006fa1270 */
[C---:B------:R-:W-:Y:S01]  /*e9b30*/  IMAD.WIDE R2, R180.reuse, 0x4, R6 ;  /* 0x00000004b4027825 */ /* 0x040fe200078e0206 */
[----:B------:R-:W-:Y:S01]  /*e9b40*/  IADD3 R181, R180, c[0x0][0x198], RZ ;  /* 0x00006600b4b57a10 */ /* 0x000fe20007ffe0ff */
[----:B------:R-:W4:Y:S04]  /*e9b50*/  LDL.LU R248, [R1+0x13a8] ;  /* 0x0013a80001f87983 */ /* 0x000f280000300800 */
[----:B------:R1:W-:Y:S01]  /*e9b60*/  @P1 STG.E [R176.64], R183 ;  /* 0x000000b7b0001986 */ /* 0x0003e2000c101904 */
[----:B------:R-:W-:-:S02]  /*e9b70*/  ISETP.LT.AND P1, PT, R150, c[0x0][0x178], !P4 ;  /* 0x00005e0096007a0c */ /* 0x000fc40006721270 */
[----:B------:R-:W-:Y:S01]  /*e9b80*/  IADD3 R178, R252, 0x174, RZ ;  /* 0x00000174fcb27810 */ /* 0x000fe20007ffe0ff */
[----:B------:R-:W4:Y:S01]  /*e9b90*/  LDL.LU R185, [R1+0xc88] ;  /* 0x000c880001b97983 */ /* 0x000f220000300800 */
[----:B------:R-:W4:Y:S01]  /*e9ba0*/  LDL.LU R187, [R1+0x848] ;  /* 0x0008480001bb7983 */ /* 0x000f220000300800 */
[----:B-1----:R-:W-:Y:S01]  /*e9bb0*/  IMAD.WIDE R176, R180, 0x4, R172 ;  /* 0x00000004b4b07825 */ /* 0x002fe200078e02ac */
[----:B------:R-:W-:-:S03]  /*e9bc0*/  ISETP.GE.AND P2, PT, R178, c[0x0][0x17c], PT ;  /* 0x00005f00b2007a0c */ /* 0x000fc60003f46270 */
[----:B------:R-:W-:Y:S01]  /*e9bd0*/  IMAD.WIDE R178, R180, 0x4, R4 ;  /* 0x00000004b4b27825 */ /* 0x000fe200078e0204 */
[----:B------:R-:W-:Y:S03]  /*e9be0*/  @P3 STG.E [R176.64], R184 ;  /* 0x000000b8b0003986 */ /* 0x000fe6000c101904 */
[----:B------:R1:W-:Y:S01]  /*e9bf0*/  @P6 STG.E [R2.64], R251 ;  /* 0x000000fb02006986 */ /* 0x0003e2000c101904 */
[----:B------:R-:W-:Y:S02]  /*e9c00*/  ISETP.LT.AND P3, PT, R151, c[0x0][0x178], !P4 ;  /* 0x00005e0097007a0c */ /* 0x000fe40006761270 */
[----:B------:R-:W-:Y:S01]  /*e9c10*/  ISETP.LT.AND P6, PT, R111, c[0x0][0x178], !P4 ;  /* 0x00005e006f007a0c */ /* 0x000fe200067c1270 */
[----:B-1----:R-:W-:-:S04]  /*e9c20*/  IMAD.WIDE R2, R181, 0x4, R174 ;  /* 0x00000004b5027825 */ /* 0x002fc800078e02ae */
[C---:B------:R-:W-:Y:S01]  /*e9c30*/  IMAD.WIDE R176, R181.reuse, 0x4, R172 ;  /* 0x00000004b5b07825 */ /* 0x040fe200078e02ac */
[----:B------:R-:W-:Y:S01]  /*e9c40*/  ISETP.LT.AND P4, PT, R186, c[0x0][0x178], !P4 ;  /* 0x00005e00ba007a0c */ /* 0x000fe20006781270 */
[----:B---3--:R1:W-:Y:S04]  /*e9c50*/  @P5 STG.E [R178.64], R246 ;  /* 0x000000f6b2005986 */ /* 0x0083e8000c101904 */
[----:B--2---:R2:W-:Y:S01]  /*e9c60*/  @P1 STG.E [R2.64], R245 ;  /* 0x000000f502001986 */ /* 0x0045e2000c101904 */
[----:B------:R-:W-:Y:S03]  /*e9c70*/  @P3 STG.E [R176.64], R250 ;  /* 0x000000fab0003986 */ /* 0x000fe6000c101904 */
[----:B-1----:R-:W3:Y:S04]  /*e9c80*/  LDL.LU R246, [R1+0x1bec] ;  /* 0x001bec0001f67983 */ /* 0x002ee80000300800 */
[----:B--2---:R-:W2:Y:S01]  /*e9c90*/  LDL.LU R245, [R1+0x13ac] ;  /* 0x0013ac0001f57983 */ /* 0x004ea20000300800 */
[----:B------:R-:W-:-:S05]  /*e9ca0*/  IMAD.WIDE R2, R181, 0x4, R6 ;  /* 0x00000004b5027825 */ /* 0x000fca00078e0206 */
[----:B------:R1:W-:Y:S04]  /*e9cb0*/  @P6 STG.E [R2.64], R243 ;  /* 0x000000f302006986 */ /* 0x0003e8000c101904 */
[----:B-1----:R-:W2:Y:S01]  /*e9cc0*/  LDL.LU R243, [R1+0xc8c] ;  /* 0x000c8c0001f37983 */ /* 0x002ea20000300800 */
[----:B------:R-:W-:-:S04]  /*e9cd0*/  IADD3 R178, R252, 0x175, RZ ;  /* 0x00000175fcb27810 */ /* 0x000fc80007ffe0ff */
[----:B------:R-:W-:Y:S01]  /*e9ce0*/  ISETP.GE.AND P1, PT, R178, c[0x0][0x17c], PT ;  /* 0x00005f00b2007a0c */ /* 0x000fe20003f26270 */
[----:B------:R-:W-:-:S05]  /*e9cf0*/  IMAD.WIDE R178, R181, 0x4, R4 ;  /* 0x00000004b5b27825 */ /* 0x000fca00078e0204 */
[----:B----4-:R1:W-:Y:S04]  /*e9d00*/  @P4 STG.E [R178.64], R244 ;  /* 0x000000f4b2004986 */ /* 0x0103e8000c101904 */
[----:B-1----:R-:W4:Y:S01]  /*e9d10*/  LDL.LU R244, [R1+0x84c] ;  /* 0x00084c0001f47983 */ /* 0x002f220000300800 */
[----:B------:R-:W-:Y:S02]  /*e9d20*/  ISETP.LT.AND P5, PT, R150, c[0x0][0x178], !P2 ;  /* 0x00005e0096007a0c */ /* 0x000fe400057a1270 */
[----:B------:R-:W-:Y:S02]  /*e9d30*/  IADD3 R180, R181, c[0x0][0x198], RZ ;  /* 0x00006600b5b47a10 */ /* 0x000fe40007ffe0ff */
[----:B------:R-:W-:Y:S02]  /*e9d40*/  ISETP.LT.AND P3, PT, R151, c[0x0][0x178], !P2 ;  /* 0x00005e0097007a0c */ /* 0x000fe40005761270 */
[----:B------:R-:W-:Y:S01]  /*e9d50*/  ISETP.LT.AND P4, PT, R111, c[0x0][0x178], !P2 ;  /* 0x00005e006f007a0c */ /* 0x000fe20005781270 */
[----:B------:R-:W-:Y:S01]  /*e9d60*/  ISETP.LT.AND P2, PT, R186, c[0x0][0x178], !P2 ;  /* 0x00005e00ba007a0c */ /* 0x000fe20005741270 */
[----:B------:R-:W-:Y:S01]  /*e9d70*/  ISETP.LT.AND P6, PT, R151, c[0x0][0x178], !P1 ;  /* 0x00005e0097007a0c */ /* 0x000fe20004fc1270 */
[----:B------:R-:W-:-:S04]  /*e9d80*/  IMAD.WIDE R176, R180, 0x4, R174 ;  /* 0x00000004b4b07825 */ /* 0x000fc800078e02ae */
[----:B------:R-:W-:-:S04]  /*e9d90*/  IMAD.WIDE R2, R180, 0x4, R6 ;  /* 0x00000004b4027825 */ /* 0x000fc800078e0206 */
[----:B------:R-:W-:Y:S01]  /*e9da0*/  IMAD.WIDE R178, R180, 0x4, R4 ;  /* 0x00000004b4b27825 */ /* 0x000fe200078e0204 */
[----:B------:R-:W4:Y:S04]  /*e9db0*/  LDL.LU R184, [R1+0x1398] ;  /* 0x0013980001b87983 */ /* 0x000f280000300800 */
[----:B------:R1:W-:Y:S01]  /*e9dc0*/  @P5 STG.E [R176.64], R249 ;  /* 0x000000f9b0005986 */ /* 0x0003e2000c101904 */
[----:B------:R-:W-:Y:S02]  /*e9dd0*/  ISETP.LT.AND P5, PT, R150, c[0x0][0x178], !P1 ;  /* 0x00005e0096007a0c */ /* 0x000fe40004fa1270 */
[C---:B------:R-:W-:Y:S01]  /*e9de0*/  IADD3 R181, R180.reuse, c[0x0][0x198], RZ ;  /* 0x00006600b4b57a10 */ /* 0x040fe20007ffe0ff */
[----:B-1----:R-:W-:Y:S01]  /*e9df0*/  IMAD.WIDE R176, R180, 0x4, R172 ;  /* 0x00000004b4b07825 */ /* 0x002fe200078e02ac */
[----:B------:R-:W4:Y:S04]  /*e9e00*/  LDL.LU R249, [R1+0xa98] ;  /* 0x000a980001f97983 */ /* 0x000f280000300800 */
[----:B------:R1:W-:Y:S01]  /*e9e10*/  @P3 STG.E [R176.64], R248 ;  /* 0x000000f8b0003986 */ /* 0x0003e2000c101904 */
[----:B------:R1:W-:Y:S02]  /*e9e20*/  @P4 STG.E [R2.64], R185 ;  /* 0x000000b902004986 */ /* 0x0003e4000c101904 */
[----:B------:R-:W-:Y:S01]  /*e9e30*/  @P2 STG.E [R178.64], R187 ;  /* 0x000000bbb2002986 */ /* 0x000fe2000c101904 */
[----:B------:R-:W-:Y:S01]  /*e9e40*/  ISETP.LT.AND P2, PT, R111, c[0x0][0x178], !P1 ;  /* 0x00005e006f007a0c */ /* 0x000fe20004f41270 */
[----:B-1----:R-:W-:-:S04]  /*e9e50*/  IMAD.WIDE R176, R181, 0x4, R174 ;  /* 0x00000004b5b07825 */ /* 0x002fc800078e02ae */
[----:B------:R-:W-:Y:S01]  /*e9e60*/  IMAD.WIDE R2, R181, 0x4, R172 ;  /* 0x00000004b5027825 */ /* 0x000fe200078e02ac */
[----:B------:R-:W4:Y:S01]  /*e9e70*/  LDL.LU R248, [R1+0x1c0c] ;  /* 0x001c0c0001f87983 */ /* 0x000f220000300800 */
[----:B------:R-:W-:-:S03]  /*e9e80*/  ISETP.LT.AND P1, PT, R186, c[0x0][0x178], !P1 ;  /* 0x00005e00ba007a0c */ /* 0x000fc60004f21270 */
[----:B---3--:R1:W-:Y:S04]  /*e9e90*/  @P5 STG.E [R176.64], R246 ;  /* 0x000000f6b0005986 */ /* 0x0083e8000c101904 */
[----:B--2---:R2:W-:Y:S04]  /*e9ea0*/  @P6 STG.E [R2.64], R245 ;  /* 0x000000f502006986 */ /* 0x0045e8000c101904 */
[----:B-1----:R-:W3:Y:S01]  /*e9eb0*/  LDL.LU R246, [R1+0x172c] ;  /* 0x00172c0001f67983 */ /* 0x002ee20000300800 */
[----:B--2---:R-:W-:-:S03]  /*e9ec0*/  IMAD.WIDE R2, R181, 0x4, R6 ;  /* 0x00000004b5027825 */ /* 0x004fc600078e0206 */
[----:B------:R-:W2:Y:S04]  /*e9ed0*/  LDL.LU R245, [R1+0x139c] ;  /* 0x00139c0001f57983 */ /* 0x000ea80000300800 */
[----:B------:R1:W-:Y:S04]  /*e9ee0*/  @P2 STG.E [R2.64], R243 ;  /* 0x000000f302002986 */ /* 0x0003e8000c101904 */
[----:B-1----:R-:W2:Y:S01]  /*e9ef0*/  LDL.LU R2, [R1+0x1c08] ;  /* 0x001c080001027983 */ /* 0x002ea20000300800 */
[----:B------:R-:W3:Y:S02]  /*e9f00*/  LDL.LU R3, [R1+0x1728] ;  /* 0x0017280001037983 */ /* 0x000ee40000300800 */
[----:B------:R-:W-:-:S05]  /*e9f10*/  IMAD.WIDE R176, R181, 0x4, R4 ;  /* 0x00000004b5b07825 */ /* 0x000fca00078e0204 */
[----:B----4-:R1:W-:Y:S04]  /*e9f20*/  @P1 STG.E [R176.64], R244 ;  /* 0x000000f4b0001986 */ /* 0x0103e8000c101904 */
[----:B-1----:R-:W4:Y:S01]  /*e9f30*/  LDL.LU R244, [R1+0xa9c] ;  /* 0x000a9c0001f47983 */ /* 0x002f220000300800 */
[C---:B------:R-:W-:Y:S02]  /*e9f40*/  IADD3 R182, R252.reuse, 0x176, RZ ;  /* 0x00000176fcb67810 */ /* 0x040fe40007ffe0ff */
[----:B------:R-:W-:Y:S01]  /*e9f50*/  IADD3 R183, R252, 0x177, RZ ;  /* 0x00000177fcb77810 */ /* 0x000fe20007ffe0ff */
[----:B------:R-:W4:Y:S01]  /*e9f60*/  LDL.LU R251, [R1+0x1c38] ;  /* 0x001c380001fb7983 */ /* 0x000f220000300800 */
[----:B------:R-:W4:Y:S01]  /*e9f70*/  LDL.LU R250, [R1+0x1bf8] ;  /* 0x001bf80001fa7983 */ /* 0x000f220000300800 */
[----:B------:R-:W-:Y:S01]  /*e9f80*/  ISETP.GE.AND P3, PT, R182, c[0x0][0x17c], PT ;  /* 0x00005f00b6007a0c */ /* 0x000fe20003f66270 */
[----:B------:R-:W-:Y:S01]  /*e9f90*/  IADD3 R182, R181, c[0x0][0x198], RZ ;  /* 0x00006600b5b67a10 */ /* 0x000fe20007ffe0ff */
[----:B------:R-:W-:Y:S01]  /*e9fa0*/  ISETP.GE.AND P2, PT, R183, c[0x0][0x17c], PT ;  /* 0x00005f00b7007a0c */ /* 0x000fe20003f46270 */
[----:B------:R-:W4:Y:S01]  /*e9fb0*/  LDL.LU R185, [R1+0x1718] ;  /* 0x0017180001b97983 */ /* 0x000f220000300800 */
[----:B------:R-:W-:-:S02]  /*e9fc0*/  ISETP.LT.AND P5, PT, R150, c[0x0][0x178], !P3 ;  /* 0x00005e0096007a0c */ /* 0x000fc40005fa1270 */
[----:B------:R-:W-:Y:S02]  /*e9fd0*/  ISETP.LT.AND P4, PT, R151, c[0x0][0x178], !P3 ;  /* 0x00005e0097007a0c */ /* 0x000fe40005f81270 */
[----:B------:R-:W-:Y:S01]  /*e9fe0*/  ISETP.LT.AND P6, PT, R111, c[0x0][0x178], !P3 ;  /* 0x00005e006f007a0c */ /* 0x000fe20005fc1270 */
[----:B------:R-:W-:-:S04]  /*e9ff0*/  IMAD.WIDE R178, R182, 0x4, R174 ;  /* 0x00000004b6b27825 */ /* 0x000fc800078e02ae */
[----:B------:R-:W-:Y:S01]  /*ea000*/  IMAD.WIDE R180, R182, 0x4, R172 ;  /* 0x00000004b6b47825 */ /* 0x000fe200078e02ac */
[----:B------:R-:W-:Y:S01]  /*ea010*/  ISETP.LT.AND P3, PT, R186, c[0x0][0x178], !P3 ;  /* 0x00005e00ba007a0c */ /* 0x000fe20005f61270 */
[----:B------:R-:W4:Y:S02]  /*ea020*/  LDL.LU R187, [R1+0xe68] ;  /* 0x000e680001bb7983 */ /* 0x000f240000300800 */
[----:B------:R-:W4:Y:S01]  /*ea030*/  LDL.LU R243, [R1+0x1c3c] ;  /* 0x001c3c0001f37983 */ /* 0x000f220000300800 */
[----:B------:R-:W-:Y:S02]  /*ea040*/  ISETP.LT.AND P1, PT, R111, c[0x0][0x178], !P2 ;  /* 0x00005e006f007a0c */ /* 0x000fe40005721270 */
[----:B------:R-:W-:-:S05]  /*ea050*/  IADD3 R183, R182, c[0x0][0x198], RZ ;  /* 0x00006600b6b77a10 */ /* 0x000fca0007ffe0ff */
[----:B------:R-:W-:Y:S01]  /*ea060*/  IMAD.WIDE R176, R183, 0x4, R174 ;  /* 0x00000004b7b07825 */ /* 0x000fe200078e02ae */
[----:B--2---:R-:W-:Y:S03]  /*ea070*/  @P5 STG.E [R178.64], R2 ;  /* 0x00000002b2005986 */ /* 0x004fe6000c101904 */
[----:B---3--:R1:W-:Y:S01]  /*ea080*/  @P4 STG.E [R180.64], R3 ;  /* 0x00000003b4004986 */ /* 0x0083e2000c101904 */
[----:B------:R-:W-:Y:S02]  /*ea090*/  ISETP.LT.AND P5, PT, R150, c[0x0][0x178], !P2 ;  /* 0x00005e0096007a0c */ /* 0x000fe400057a1270 */
[----:B------:R-:W-:Y:S01]  /*ea0a0*/  ISETP.LT.AND P4, PT, R151, c[0x0][0x178], !P2 ;  /* 0x00005e0097007a0c */ /* 0x000fe20005781270 */
[----:B------:R-:W-:Y:S02]  /*ea0b0*/  ISETP.LT.AND P2, PT, R186, c[0x0][0x178], !P2 ;  /* 0x00005e00ba007a0c */ /* 0x000fe40005741270 */
[----:B-1----:R-:W-:-:S04]  /*ea0c0*/  IMAD.WIDE R2, R182, 0x4, R6 ;  /* 0x00000004b6027825 */ /* 0x002fc800078e0206 */
[C---:B------:R-:W-:Y:S01]  /*ea0d0*/  IMAD.WIDE R178, R183.reuse, 0x4, R172 ;  /* 0x00000004b7b27825 */ /* 0x040fe200078e02ac */
[----:B------:R1:W-:Y:S03]  /*ea0e0*/  @P6 STG.E [R2.64], R184 ;  /* 0x000000b802006986 */ /* 0x0003e6000c101904 */
[----:B------:R-:W-:-:S04]  /*ea0f0*/  IMAD.WIDE R180, R183, 0x4, R6 ;  /* 0x00000004b7b47825 */ /* 0x000fc800078e0206 */
[----:B-1----:R-:W-:-:S05]  /*ea100*/  IMAD.WIDE R2, R182, 0x4, R4 ;  /* 0x00000004b6027825 */ /* 0x002fca00078e0204 */
[----:B------:R-:W-:Y:S01]  /*ea110*/  @P3 STG.E [R2.64], R249 ;  /* 0x000000f902003986 */ /* 0x000fe2000c101904 */
[----:B------:R-:W-:Y:S02]  /*ea120*/  @P5 STG.E [R176.64], R248 ;  /* 0x000000f8b0005986 */ /* 0x000fe4000c101904 */
[----:B------:R1:W-:Y:S02]  /*ea130*/  @P4 STG.E [R178.64], R246 ;  /* 0x000000f6b2004986 */ /* 0x0003e4000c101904 */
[----:B------:R2:W-:Y:S01]  /*ea140*/  @P1 STG.E [R180.64], R245 ;  /* 0x000000f5b4001986 */ /* 0x0005e2000c101904 */
[----:B-1----:R-:W3:Y:S01]  /*ea150*/  LDL.LU R246, [R1+0x1bfc] ;  /* 0x001bfc0001f67983 */ /* 0x002ee20000300800 */
[----:B--2---:R-:W2:Y:S02]  /*ea160*/  LDL.LU R245, [R1+0x171c] ;  /* 0x00171c0001f57983 */ /* 0x004ea40000300800 */
[----:B------:R-:W-:-:S05]  /*ea170*/  IMAD.WIDE R2, R183, 0x4, R4 ;  /* 0x00000004b7027825 */ /* 0x000fca00078e0204 */
[----:B----4-:R1:W-:Y:S04]  /*ea180*/  @P2 STG.E [R2.64], R244 ;  /* 0x000000f402002986 */ /* 0x0103e8000c101904 */
[----:B-1----:R-:W4:Y:S01]  /*ea190*/  LDL.LU R244, [R1+0xe6c] ;  /* 0x000e6c0001f47983 */ /* 0x002f220000300800 */
[----:B------:R-:W-:Y:S02]  /*ea1a0*/  IADD3 R184, R252, 0x178, RZ ;  /* 0x00000178fcb87810 */ /* 0x000fe40007ffe0ff */
[----:B------:R-:W-:Y:S02]  /*ea1b0*/  IADD3 R176, R183, c[0x0][0x198], RZ ;  /* 0x00006600b7b07a10 */ /* 0x000fe40007ffe0ff */
[----:B------:R-:W-:Y:S02]  /*ea1c0*/  ISETP.LT.AND P2, PT, R150, c[0x0][0x178], !P0 ;  /* 0x00005e0096007a0c */ /* 0x000fe40004741270 */
[----:B------:R-:W-:-:S02]  /*ea1d0*/  IADD3 R177, R252, 0x17a, RZ ;  /* 0x0000017afcb17810 */ /* 0x000fc40007ffe0ff */
[----:B------:R-:W-:Y:S01]  /*ea1e0*/  ISETP.GE.AND P6, PT, R184, c[0x0][0x17c], PT ;  /* 0x00005f00b8007a0c */ /* 0x000fe20003fc6270 */
[----:B------:R-:W4:Y:S01]  /*ea1f0*/  LDL.LU R249, [R1+0x1c68] ;  /* 0x001c680001f97983 */ /* 0x000f220000300800 */
[C---:B------:R-:W-:Y:S01]  /*ea200*/  IMAD.WIDE R182, R176.reuse, 0x4, R174 ;  /* 0x00000004b0b67825 */ /* 0x040fe200078e02ae */
[----:B------:R-:W-:Y:S02]  /*ea210*/  IADD3 R2, R176, c[0x0][0x198], RZ ;  /* 0x00006600b0027a10 */ /* 0x000fe40007ffe0ff */
[----:B------:R-:W-:Y:S02]  /*ea220*/  ISETP.LT.AND P3, PT, R150, c[0x0][0x178], !P6 ;  /* 0x00005e0096007a0c */ /* 0x000fe40007761270 */
[----:B------:R-:W-:Y:S02]  /*ea230*/  ISETP.LT.AND P1, PT, R151, c[0x0][0x178], !P6 ;  /* 0x00005e0097007a0c */ /* 0x000fe40007721270 */
[----:B------:R-:W-:Y:S01]  /*ea240*/  ISETP.LT.AND P5, PT, R111, c[0x0][0x178], !P6 ;  /* 0x00005e006f007a0c */ /* 0x000fe200077a1270 */
[----:B------:R-:W-:-:S02]  /*ea250*/  ISETP.LT.AND P6, PT, R186, c[0x0][0x178], !P6 ;  /* 0x00005e00ba007a0c */ /* 0x000fc400077c1270 */
[----:B------:R-:W-:Y:S01]  /*ea260*/  IMAD.WIDE R180, R176, 0x4, R172 ;  /* 0x00000004b0b47825 */ /* 0x000fe200078e02ac */
[----:B------:R-:W-:-:S03]  /*ea270*/  ISETP.GE.AND P4, PT, R177, c[0x0][0x17c], PT ;  /* 0x00005f00b1007a0c */ /* 0x000fc60003f86270 */
[----:B------:R-:W-:-:S04]  /*ea280*/  IMAD.WIDE R178, R176, 0x4, R6 ;  /* 0x00000004b0b27825 */ /* 0x000fc800078e0206 */
[----:B------:R-:W-:Y:S01]  /*ea290*/  IMAD.WIDE R176, R176, 0x4, R4 ;  /* 0x00000004b0b07825 */ /* 0x000fe200078e0204 */
[----:B------:R-:W4:Y:S04]  /*ea2a0*/  LDL.LU R248, [R1+0x1c28] ;  /* 0x001c280001f87983 */ /* 0x000f280000300800 */
[----:B------:R1:W-:Y:S01]  /*ea2b0*/  @P3 STG.E [R182.64], R251 ;  /* 0x000000fbb6003986 */ /* 0x0003e2000c101904 */
[----:B------:R-:W-:Y:S02]  /*ea2c0*/  @P1 STG.E [R180.64], R250 ;  /* 0x000000fab4001986 */ /* 0x000fe4000c101904 */
[----:B------:R1:W-:Y:S02]  /*ea2d0*/  @P5 STG.E [R178.64], R185 ;  /* 0x000000b9b2005986 */ /* 0x0003e4000c101904 */
[----:B------:R1:W-:Y:S01]  /*ea2e0*/  @P6 STG.E [R176.64], R187 ;  /* 0x000000bbb0006986 */ /* 0x0003e2000c101904 */
[----:B------:R-:W-:Y:S01]  /*ea2f0*/  ISETP.LT.AND P3, PT, R151, c[0x0][0x178], !P0 ;  /* 0x00005e0097007a0c */ /* 0x000fe20004761270 */
[C---:B-1----:R-:W-:Y:S01]  /*ea300*/  IMAD.WIDE R182, R2.reuse, 0x4, R174 ;  /* 0x0000000402b67825 */ /* 0x042fe200078e02ae */
[----:B------:R-:W4:Y:S04]  /*ea310*/  LDL.LU R185, [R1+0x1a78] ;  /* 0x001a780001b97983 */ /* 0x000f280000300800 */
[----:B------:R1:W-:Y:S01]  /*ea320*/  @P2 STG.E [R182.64], R243 ;  /* 0x000000f3b6002986 */ /* 0x0003e2000c101904 */
[----:B------:R-:W-:Y:S01]  /*ea330*/  ISETP.LT.AND P2, PT, R111, c[0x0][0x178], !P0 ;  /* 0x00005e006f007a0c */ /* 0x000fe20004741270 */
[----:B------:R-:W-:-:S04]  /*ea340*/  IMAD.WIDE R178, R2, 0x4, R172 ;  /* 0x0000000402b27825 */ /* 0x000fc800078e02ac */
[----:B------:R-:W4:Y:S01]  /*ea350*/  LDL.LU R187, [R1+0x1018] ;  /* 0x0010180001bb7983 */ /* 0x000f220000300800 */
[----:B------:R-:W-:Y:S01]  /*ea360*/  ISETP.LT.AND P0, PT, R186, c[0x0][0x178], !P0 ;  /* 0x00005e00ba007a0c */ /* 0x000fe20004701270 */
[----:B------:R-:W-:Y:S01]  /*ea370*/  IMAD.WIDE R176, R2, 0x4, R6 ;  /* 0x0000000402b07825 */ /* 0x000fe200078e0206 */
[----:B------:R-:W-:Y:S01]  /*ea380*/  IADD3 R3, R252, 0x17b, RZ ;  /* 0x0000017bfc037810 */ /* 0x000fe20007ffe0ff */
[----:B-1----:R-:W4:Y:S01]  /*ea390*/  LDL.LU R243, [R1+0x1c6c] ;  /* 0x001c6c0001f37983 */ /* 0x002f220000300800 */
[C---:B------:R-:W-:Y:S02]  /*ea3a0*/  IADD3 R182, R2.reuse, c[0x0][0x198], RZ ;  /* 0x0000660002b67a10 */ /* 0x040fe40007ffe0ff */
[----:B------:R-:W-:Y:S01]  /*ea3b0*/  ISETP.GE.AND P1, PT, R3, c[0x0][0x17c], PT ;  /* 0x00005f0003007a0c */ /* 0x000fe20003f26270 */
[----:B------:R-:W-:Y:S01]  /*ea3c0*/  IMAD.WIDE R2, R2, 0x4, R4 ;  /* 0x0000000402027825 */ /* 0x000fe200078e0204 */
[----:B---3--:R1:W-:Y:S03]  /*ea3d0*/  @P3 STG.E [R178.64], R246 ;  /* 0x000000f6b2003986 */ /* 0x0083e6000c101904 */
[----:B--2---:R2:W-:Y:S01]  /*ea3e0*/  @P2 STG.E [R176.64], R245 ;  /* 0x000000f5b0002986 */ /* 0x0045e2000c101904 */
[----:B-1----:R-:W3:Y:S01]  /*ea3f0*/  LDL.LU R246, [R1+0x1c2c] ;  /* 0x001c2c0001f67983 */ /* 0x002ee20000300800 */
[----:B--2---:R-:W2:Y:S03]  /*ea400*/  LDL.LU R245, [R1+0x1a7c] ;  /* 0x001a7c0001f57983 */ /* 0x004ea60000300800 */
[----:B----4-:R1:W-:Y:S04]  /*ea410*/  @P0 STG.E [R2.64], R244 ;  /* 0x000000f402000986 */ /* 0x0103e8000c101904 */
[----:B-1----:R-:W4:Y:S01]  /*ea420*/  LDL.LU R244, [R1+0x101c] ;  /* 0x00101c0001f47983 */ /* 0x002f220000300800 */
[----:B------:R-:W-:-:S02]  /*ea430*/  ISETP.LT.AND P6, PT, R150, c[0x0][0x178], !P4 ;  /* 0x00005e0096007a0c */ /* 0x000fc400067c1270 */
[----:B------:R-:W-:Y:S01]  /*ea440*/  ISETP.LT.AND P5, PT, R151, c[0x0][0x178], !P4 ;  /* 0x00005e0097007a0c */ /* 0x000fe200067a1270 */
[----:B------:R-:W-:-:S04]  /*ea450*/  IMAD.WIDE R180, R182, 0x4, R174 ;  /* 0x00000004b6b47825 */ /* 0x000fc800078e02ae */
[----:B------:R-:W-:Y:S01]  /*ea460*/  IMAD.WIDE R178, R182, 0x4, R172 ;  /* 0x00000004b6b27825 */ /* 0x000fe200078e02ac */
[----:B------:R-:W4:Y:S03]  /*ea470*/  LDL.LU R184, [R1+0x1c88] ;  /* 0x001c880001b87983 */ /* 0x000f260000300800 */
[----:B------:R-:W4:Y:S01]  /*ea480*/  LDL.LU R251, [R1+0x1c58] ;  /* 0x001c580001fb7983 */ /* 0x000f220000300800 */
[----:B------:R-:W-:Y:S01]  /*ea490*/  ISETP.LT.AND P3, PT, R151, c[0x0][0x178], !P1 ;  /* 0x00005e0097007a0c */ /* 0x000fe20004f61270 */
[----:B------:R1:W-:Y:S01]  /*ea4a0*/  @P6 STG.E [R180.64], R249 ;  /* 0x000000f9b4006986 */ /* 0x0003e2000c101904 */
[----:B------:R-:W-:Y:S01]  /*ea4b0*/  ISETP.LT.AND P6, PT, R111, c[0x0][0x178], !P4 ;  /* 0x00005e006f007a0c */ /* 0x000fe200067c1270 */
[----:B------:R-:W-:Y:S02]  /*ea4c0*/  ISETP.LT.AND P4, PT, R186, c[0x0][0x178], !P4 ;  /* 0x00005e00ba007a0c */ /* 0x000fe40006781270 */
[----:B------:R1:W-:Y:S01]  /*ea4d0*/  @P5 STG.E [R178.64], R248 ;  /* 0x000000f8b2005986 */ /* 0x0003e2000c101904 */
[----:B------:R-:W-:-:S02]  /*ea4e0*/  ISETP.LT.AND P5, PT, R150, c[0x0][0x178], !P1 ;  /* 0x00005e0096007a0c */ /* 0x000fc40004fa1270 */
[----:B------:R-:W-:Y:S01]  /*ea4f0*/  ISETP.LT.AND P0, PT, R111, c[0x0][0x178], !P1 ;  /* 0x00005e006f007a0c */ /* 0x000fe20004f01270 */
[----:B------:R-:W-:-:S04]  /*ea500*/  IMAD.WIDE R2, R182, 0x4, R6 ;  /* 0x00000004b6027825 */ /* 0x000fc800078e0206 */
[C---:B------:R-:W-:Y:S01]  /*ea510*/  IMAD.WIDE R176, R182.reuse, 0x4, R4 ;  /* 0x00000004b6b07825 */ /* 0x040fe200078e0204 */
[----:B-1----:R-:W-:Y:S01]  /*ea520*/  IADD3 R180, R182, c[0x0][0x198], RZ ;  /* 0x00006600b6b47a10 */ /* 0x002fe20007ffe0ff */
[----:B------:R-:W4:Y:S04]  /*ea530*/  LDL.LU R249, [R1+0x1c18] ;  /* 0x001c180001f97983 */ /* 0x000f280000300800 */
[----:B------:R1:W-:Y:S01]  /*ea540*/  @P6 STG.E [R2.64], R185 ;  /* 0x000000b902006986 */ /* 0x0003e2000c101904 */
[----:B------:R-:W-:-:S03]  /*ea550*/  IMAD.WIDE R178, R180, 0x4, R174 ;  /* 0x00000004b4b27825 */ /* 0x000fc600078e02ae */
[----:B------:R1:W-:Y:S01]  /*ea560*/  @P4 STG.E [R176.64], R187 ;  /* 0x000000bbb0004986 */ /* 0x0003e2000c101904 */
[----:B------:R-:W-:-:S03]  /*ea570*/  ISETP.LT.AND P1, PT, R186, c[0x0][0x178], !P1 ;  /* 0x00005e00ba007a0c */ /* 0x000fc60004f21270 */
[----:B------:R1:W-:Y:S04]  /*ea580*/  @P5 STG.E [R178.64], R243 ;  /* 0x000000f3b2005986 */ /* 0x0003e8000c101904 */
[----:B-1----:R-:W4:Y:S01]  /*ea590*/  LDL.LU R185, [R1+0x1028] ;  /* 0x0010280001b97983 */ /* 0x002f220000300800 */
[----:B------:R-:W-:-:S04]  /*ea5a0*/  IMAD.WIDE R2, R180, 0x4, R172 ;  /* 0x00000004b4027825 */ /* 0x000fc800078e02ac */
[C---:B------:R-:W-:Y:S01]  /*ea5b0*/  IMAD.WIDE R176, R180.reuse, 0x4, R6 ;  /* 0x00000004b4b07825 */ /* 0x040fe200078e0206 */
[----:B------:R-:W4:Y:S04]  /*ea5c0*/  LDL.LU R243, [R1+0x1c8c] ;  /* 0x001c8c0001f37983 */ /* 0x000f280000300800 */
[----:B---3--:R-:W-:Y:S01]  /*ea5d0*/  @P3 STG.E [R2.64], R246 ;  /* 0x000000f602003986 */ /* 0x008fe2000c101904 */
[----:B--2---:R1:W-:Y:S03]  /*ea5e0*/  @P0 STG.E [R176.64], R245 ;  /* 0x000000f5b0000986 */ /* 0x0043e6000c101904 */
[----:B-1----:R-:W2:Y:S01]  /*ea5f0*/  LDL.LU R245, [R1+0x1c5c] ;  /* 0x001c5c0001f57983 */ /* 0x002ea20000300800 */
[----:B------:R-:W3:Y:S02]  /*ea600*/  LDL.LU R246, [R1+0x1c1c] ;  /* 0x001c1c0001f67983 */ /* 0x000ee40000300800 */
[----:B------:R-:W-:-:S05]  /*ea610*/  IMAD.WIDE R2, R180, 0x4, R4 ;  /* 0x00000004b4027825 */ /* 0x000fca00078e0204 */
[----:B----4-:R1:W-:Y:S04]  /*ea620*/  @P1 STG.E [R2.64], R244 ;  /* 0x000000f402001986 */ /* 0x0103e8000c101904 */
[----:B-1----:R-:W4:Y:S01]  /*ea630*/  LDL.LU R244, [R1+0x102c] ;  /* 0x00102c0001f47983 */ /* 0x002f220000300800 */
[C---:B------:R-:W-:Y:S02]  /*ea640*/  IADD3 R183, R252.reuse, 0x17c, RZ ;  /* 0x0000017cfcb77810 */ /* 0x040fe40007ffe0ff */
[C---:B------:R-:W-:Y:S02]  /*ea650*/  IADD3 R181, R252.reuse, 0x17e, RZ ;  /* 0x0000017efcb57810 */ /* 0x040fe40007ffe0ff */
[----:B------:R-:W-:Y:S01]  /*ea660*/  IADD3 R182, R252, 0x17d, RZ ;  /* 0x0000017dfcb67810 */ /* 0x000fe20007ffe0ff */
[----:B------:R-:W4:Y:S01]  /*ea670*/  LDL.LU R250, [R1+0x1c98] ;  /* 0x001c980001fa7983 */ /* 0x000f220000300800 */
[----:B------:R-:W-:-:S02]  /*ea680*/  ISETP.GE.AND P6, PT, R183, c[0x0][0x17c], PT ;  /* 0x00005f00b7007a0c */ /* 0x000fc40003fc6270 */
[----:B------:R-:W-:Y:S02]  /*ea690*/  ISETP.GE.AND P2, PT, R181, c[0x0][0x17c], PT ;  /* 0x00005f00b5007a0c */ /* 0x000fe40003f46270 */
[----:B------:R-:W-:Y:S01]  /*ea6a0*/  ISETP.GE.AND P3, PT, R182, c[0x0][0x17c], PT ;  /* 0x00005f00b6007a0c */ /* 0x000fe20003f66270 */
[----:B------:R-:W4:Y:S01]  /*ea6b0*/  LDL.LU R248, [R1+0x1c78] ;  /* 0x001c780001f87983 */ /* 0x000f220000300800 */
[----:B------:R-:W-:Y:S02]  /*ea6c0*/  ISETP.LT.AND P4, PT, R150, c[0x0][0x178], !P6 ;  /* 0x00005e0096007a0c */ /* 0x000fe40007781270 */
[----:B------:R-:W-:Y:S02]  /*ea6d0*/  ISETP.LT.AND P5, PT, R151, c[0x0][0x178], !P6 ;  /* 0x00005e0097007a0c */ /* 0x000fe400077a1270 */
[----:B------:R-:W-:Y:S02]  /*ea6e0*/  IADD3 R181, R180, c[0x0][0x198], RZ ;  /* 0x00006600b4b57a10 */ /* 0x000fe40007ffe0ff */
[----:B------:R-:W-:-:S02]  /*ea6f0*/  ISETP.LT.AND P0, PT, R111, c[0x0][0x178], !P6 ;  /* 0x00005e006f007a0c */ /* 0x000fc40007701270 */
[----:B------:R-:W-:Y:S01]  /*ea700*/  ISETP.LT.AND P1, PT, R151, c[0x0][0x178], !P3 ;  /* 0x00005e0097007a0c */ /* 0x000fe20005f21270 */
[----:B------:R-:W4:Y:S01]  /*ea710*/  LDL.LU R187, [R1+0x1c48] ;  /* 0x001c480001bb7983 */ /* 0x000f220000300800 */
[----:B------:R-:W-:-:S04]  /*ea720*/  IMAD.WIDE R176, R181, 0x4, R174 ;  /* 0x00000004b5b07825 */ /* 0x000fc800078e02ae */
[C---:B------:R-:W-:Y:S01]  /*ea730*/  IMAD.WIDE R178, R181.reuse, 0x4, R172 ;  /* 0x00000004b5b27825 */ /* 0x040fe200078e02ac */
[----:B------:R-:W-:Y:S01]  /*ea740*/  ISETP.LT.AND P6, PT, R186, c[0x0][0x178], !P6 ;  /* 0x00005e00ba007a0c */ /* 0x000fe200077c1270 */
[----:B------:R1:W-:Y:S03]  /*ea750*/  @P4 STG.E [R176.64], R184 ;  /* 0x000000b8b0004986 */ /* 0x0003e6000c101904 */
[----:B------:R1:W-:Y:S01]  /*ea760*/  @P5 STG.E [R178.64], R251 ;  /* 0x000000fbb2005986 */ /* 0x0003e2000c101904 */
[----:B------:R-:W-:Y:S01]  /*ea770*/  ISETP.LT.AND P5, PT, R150, c[0x0][0x178], !P3 ;  /* 0x00005e0096007a0c */ /* 0x000fe20005fa1270 */
[----:B------:R-:W-:Y:S01]  /*ea780*/  IMAD.WIDE R2, R181, 0x4, R6 ;  /* 0x00000004b5027825 */ /* 0x000fe200078e0206 */
[----:B------:R-:W-:-:S03]  /*ea790*/  ISETP.LT.AND P4, PT, R111, c[0x0][0x178], !P3 ;  /* 0x00005e006f007a0c */ /* 0x000fc60005f81270 */
[C---:B-1----:R-:W-:Y:S01]  /*ea7a0*/  IMAD.WIDE R176, R181.reuse, 0x4, R4 ;  /* 0x00000004b5b07825 */ /* 0x042fe200078e0204 */
[----:B------:R-:W-:Y:S01]  /*ea7b0*/  IADD3 R181, R181, c[0x0][0x198], RZ ;  /* 0x00006600b5b57a10 */ /* 0x000fe20007ffe0ff */
[----:B------:R1:W-:Y:S01]  /*ea7c0*/  @P0 STG.E [R2.64], R249 ;  /* 0x000000f902000986 */ /* 0x0003e2000c101904 */
[----:B------:R-:W-:Y:S02]  /*ea7d0*/  IADD3 R178, R252, 0x181, RZ ;  /* 0x00000181fcb27810 */ /* 0x000fe40007ffe0ff */
[----:B------:R1:W-:Y:S01]  /*ea7e0*/  @P6 STG.E [R176.64], R185 ;  /* 0x000000b9b0006986 */ /* 0x0003e2000c101904 */
[----:B------:R-:W-:Y:S02]  /*ea7f0*/  ISETP.LT.AND P3, PT, R186, c[0x0][0x178], !P3 ;  /* 0x00005e00ba007a0c */ /* 0x000fe40005f61270 */
[----:B------:R-:W-:Y:S01]  /*ea800*/  ISETP.GE.AND P0, PT, R178, c[0x0][0x17c], PT ;  /* 0x00005f00b2007a0c */ /* 0x000fe20003f06270 */
[----:B------:R-:W-:-:S04]  /*ea810*/  IMAD.WIDE R178, R181, 0x4, R6 ;  /* 0x00000004b5b27825 */ /* 0x000fc800078e0206 */
[----:B-1----:R-:W-:-:S04]  /*ea820*/  IMAD.WIDE R2, R181, 0x4, R174 ;  /* 0x00000004b5027825 */ /* 0x002fc800078e02ae */
[C---:B------:R-:W-:Y:S01]  /*ea830*/  IMAD.WIDE R176, R181.reuse, 0x4, R172 ;  /* 0x00000004b5b07825 */ /* 0x040fe200078e02ac */
[----:B------:R1:W-:Y:S04]  /*ea840*/  @P5 STG.E [R2.64], R243 ;  /* 0x000000f302005986 */ /* 0x0003e8000c101904 */
[----:B-1----:R-:W4:Y:S01]  /*ea850*/  LDL.LU R243, [R1+0x1a88] ;  /* 0x001a880001f37983 */ /* 0x002f220000300800 */
[----:B------:R-:W-:-:S03]  /*ea860*/  IMAD.WIDE R2, R181, 0x4, R4 ;  /* 0x00000004b5027825 */ /* 0x000fc600078e0204 */
[----:B--2---:R1:W-:Y:S01]  /*ea870*/  @P1 STG.E [R176.64], R245 ;  /* 0x000000f5b0001986 */ /* 0x0043e2000c101904 */
[----:B---3--:R2:W-:Y:S03]  /*ea880*/  @P4 STG.E [R178.64], R246 ;  /* 0x000000f6b2004986 */ /* 0x0085e6000c101904 */
[----:B-1----:R-:W3:Y:S01]  /*ea890*/  LDL.LU R245, [R1+0x1c9c] ;  /* 0x001c9c0001f57983 */ /* 0x002ee20000300800 */
[----:B------:R-:W3:Y:S02]  /*ea8a0*/  LDL.LU R185, [R1+0x1c7c] ;  /* 0x001c7c0001b97983 */ /* 0x000ee40000300800 */
[----:B--2---:R-:W2:Y:S01]  /*ea8b0*/  LDL.LU R246, [R1+0x1c4c] ;  /* 0x001c4c0001f67983 */ /* 0x004ea20000300800 */
[----:B----4-:R1:W-:Y:S04]  /*ea8c0*/  @P3 STG.E [R2.64], R244 ;  /* 0x000000f402003986 */ /* 0x0103e8000c101904 */
[----:B-1----:R-:W4:Y:S01]  /*ea8d0*/  LDL.LU R244, [R1+0x1a8c] ;  /* 0x001a8c0001f47983 */ /* 0x002f220000300800 */
[----:B------:R-:W-:-:S02]  /*ea8e0*/  ISETP.LT.AND P6, PT, R150, c[0x0][0x178], !P2 ;  /* 0x00005e0096007a0c */ /* 0x000fc400057c1270 */
[----:B------:R-:W-:Y:S02]  /*ea8f0*/  ISETP.LT.AND P5, PT, R151, c[0x0][0x178], !P2 ;  /* 0x00005e0097007a0c */ /* 0x000fe400057a1270 */
[----:B------:R-:W-:Y:S02]  /*ea900*/  IADD3 R180, R181, c[0x0][0x198], RZ ;  /* 0x00006600b5b47a10 */ /* 0x000fe40007ffe0ff */
[----:B------:R-:W-:Y:S02]  /*ea910*/  IADD3 R182, R252, 0x17f, RZ ;  /* 0x0000017ffcb67810 */ /* 0x000fe40007ffe0ff */
[----:B------:R-:W-:Y:S01]  /*ea920*/  ISETP.LT.AND P1, PT, R111, c[0x0][0x178], !P2 ;  /* 0x00005e006f007a0c */ /* 0x000fe20005721270 */
[----:B------:R-:W-:Y:S01]  /*ea930*/  ISETP.LT.AND P2, PT, R186, c[0x0][0x178], !P2 ;  /* 0x00005e00ba007a0c */ /* 0x000fe20005741270 */
[----:B------:R-:W4:Y:S01]  /*ea940*/  LDL.LU R251, [R1+0x1ca0] ;  /* 0x001ca00001fb7983 */ /* 0x000f220000300800 */
[----:B------:R-:W-:-:S04]  /*ea950*/  IMAD.WIDE R176, R180, 0x4, R174 ;  /* 0x00000004b4b07825 */ /* 0x000fc800078e02ae */
[----:B------:R-:W-:Y:S01]  /*ea960*/  IMAD.WIDE R178, R180, 0x4, R172 ;  /* 0x00000004b4b27825 */ /* 0x000fe200078e02ac */
[----:B------:R-:W-:Y:S01]  /*ea970*/  ISETP.GE.AND P4, PT, R182, c[0x0][0x17c], PT ;  /* 0x00005f00b6007a0c */ /* 0x000fe20003f86270 */
[----:B------:R-:W4:Y:S04]  /*ea980*/  LDL.LU R249, [R1+0xc50] ;  /* 0x000c500001f97983 */ /* 0x000f280000300800 */
[----:B------:R1:W-:Y:S01]  /*ea990*/  @P6 STG.E [R176.64], R250 ;  /* 0x000000fab0006986 */ /* 0x0003e2000c101904 */
[----:B------:R1:W-:Y:S01]  /*ea9a0*/  @P5 STG.E [R178.64], R248 ;  /* 0x000000f8b2005986 */ /* 0x0003e2000c101904 */
[----:B------:R-:W-:Y:S02]  /*ea9b0*/  ISETP.LT.AND P6, PT, R150, c[0x0][0x178], !P4 ;  /* 0x00005e0096007a0c */ /* 0x000fe400067c1270 */
[----:B------:R-:W-:Y:S01]  /*ea9c0*/  ISETP.LT.AND P3, PT, R151, c[0x0][0x178], !P4 ;  /* 0x00005e0097007a0c */ /* 0x000fe20006761270 */
[----:B------:R-:W-:Y:S01]  /*ea9d0*/  IMAD.WIDE R2, R180, 0x4, R6 ;  /* 0x00000004b4027825 */ /* 0x000fe200078e0206 */
[----:B------:R-:W-:-:S02]  /*ea9e0*/  ISETP.LT.AND P5, PT, R111, c[0x0][0x178], !P4 ;  /* 0x00005e006f007a0c */ /* 0x000fc400067a1270 */
[----:B------:R-:W-:Y:S01]  /*ea9f0*/  IADD3 R181, R180, c[0x0][0x198], RZ ;  /* 0x00006600b4b57a10 */ /* 0x000fe20007ffe0ff */
[----:B------:R-:W-:Y:S01]  /*eaa00*/  ISETP.LT.AND P4, PT, R186, c[0x0][0x178], !P4 ;  /* 0x00005e00ba007a0c */ /* 0x000fe20006781270 */
[----:B------:R1:W-:Y:S02]  /*eaa10*/  @P1 STG.E [R2.64], R187 ;  /* 0x000000bb02001986 */ /* 0x0003e4000c101904 */
[----:B-1----:R-:W-:Y:S01]  /*eaa20*/  IMAD.WIDE R176, R180, 0x4, R4 ;  /* 0x00000004b4b07825 */ /* 0x002fe200078e0204 */
[----:B------:R-:W-:Y:S01]  /*eaa30*/  IADD3 R178, R252, 0x180, RZ ;  /* 0x00000180fcb27810 */ /* 0x000fe20007ffe0ff */
[----:B------:R-:W4:Y:S03]  /*eaa40*/  LDL.LU R248, [R1+0x810] ;  /* 0x0008100001f87983 */ /* 0x000f260000300800 */
[----:B------:R-:W-:Y:S01]  /*eaa50*/  ISETP.GE.AND P1, PT, R178, c[0x0][0x17c], PT ;  /* 0x00005f00b2007a0c */ /* 0x000fe20003f26270 */
[----:B------:R-:W-:-:S04]  /*eaa60*/  IMAD.WIDE R178, R181, 0x4, R172 ;  /* 0x00000004b5b27825 */ /* 0x000fc800078e02ac */
[C---:B------:R-:W-:Y:S01]  /*eaa70*/  IMAD.WIDE R2, R181.reuse, 0x4, R174 ;  /* 0x00000004b5027825 */ /* 0x040fe200078e02ae */
[----:B------:R-:W4:Y:S04]  /*eaa80*/  LDL.LU R187, [R1+0x510] ;  /* 0x0005100001bb7983 */ /* 0x000f280000300800 */
[----:B------:R1:W-:Y:S02]  /*eaa90*/  @P2 STG.E [R176.64], R243 ;  /* 0x000000f3b0002986 */ /* 0x0003e4000c101904 */
[C---:B-1----:R-:W-:Y:S02]  /*eaaa0*/  IMAD.WIDE R176, R181.reuse, 0x4, R6 ;  /* 0x00000004b5b07825 */ /* 0x042fe400078e0206 */
[----:B------:R-:W4:Y:S04]  /*eaab0*/  LDL.LU R243, [R1+0x1ca4] ;  /* 0x001ca40001f37983 */ /* 0x000f280000300800 */
[----:B---3--:R1:W-:Y:S01]  /*eaac0*/  @P6 STG.E [R2.64], R245 ;  /* 0x000000f502006986 */ /* 0x0083e2000c101904 */
[----:B------:R-:W-:Y:S02]  /*eaad0*/  @P3 STG.E [R178.64], R185 ;  /* 0x000000b9b2003986 */ /* 0x000fe4000c101904 */
[----:B--2---:R2:W-:Y:S01]  /*eaae0*/  @P5 STG.E [R176.64], R246 ;  /* 0x000000f6b0005986 */ /* 0x0045e2000c101904 */
[----:B-1----:R-:W3:Y:S01]  /*eaaf0*/  LDL.LU R245, [R1+0xc54] ;  /* 0x000c540001f57983 */ /* 0x002ee20000300800 */
[----:B------:R-:W-:-:S04]  /*eab00*/  IMAD.WIDE R2, R181, 0x4, R4 ;  /* 0x00000004b5027825 */ /* 0x000fc800078e0204 */
[----:B--2---:R-:W2:Y:S01]  /*eab10*/  LDL.LU R246, [R1+0x814] ;  /* 0x0008140001f67983 */ /* 0x004ea20000300800 */
[----:B----4-:R1:W-:Y:S04]  /*eab20*/  @P4 STG.E [R2.64], R244 ;  /* 0x000000f402004986 */ /* 0x0103e8000c101904 */
[----:B-1----:R-:W4:Y:S01]  /*eab30*/  LDL.LU R244, [R1+0x514] ;  /* 0x0005140001f47983 */ /* 0x002f220000300800 */
[----:B------:R-:W-:Y:S02]  /*eab40*/  ISETP.LT.AND P2, PT, R150, c[0x0][0x178], !P1 ;  /* 0x00005e0096007a0c */ /* 0x000fe40004f41270 */
[----:B------:R-:W-:Y:S02]  /*eab50*/  ISETP.LT.AND P3, PT, R151, c[0x0][0x178], !P1 ;  /* 0x00005e0097007a0c */ /* 0x000fe40004f61270 */
[----:B------:R-:W-:-:S02]  /*eab60*/  IADD3 R178, R181, c[0x0][0x198], RZ ;  /* 0x00006600b5b27a10 */ /* 0x000fc40007ffe0ff */
[----:B------:R-:W-:Y:S01]  /*eab70*/  ISETP.LT.AND P4, PT, R111, c[0x0][0x178], !P1 ;  /* 0x00005e006f007a0c */ /* 0x000fe20004f81270 */
[----:B------:R-:W-:Y:S01]  /*eab80*/  ISETP.LT.AND P1, PT, R186, c[0x0][0x178], !P1 ;  /* 0x00005e00ba007a0c */ /* 0x000fe20004f21270 */
[----:B------:R-:W4:Y:S01]  /*eab90*/  LDL.LU R184, [R1+0x1cb0] ;  /* 0x001cb00001b87983 */ /* 0x000f220000300800 */
[----:B------:R-:W4:Y:S02]  /*eaba0*/  LDL.LU R250, [R1+0xe30] ;  /* 0x000e300001fa7983 */ /* 0x000f240000300800 */
[----:B------:R-:W-:-:S04]  /*eabb0*/  IMAD.WIDE R2, R178, 0x4, R174 ;  /* 0x00000004b2027825 */ /* 0x000fc800078e02ae */
[----:B------:R-:W-:Y:S01]  /*eabc0*/  IMAD.WIDE R176, R178, 0x4, R172 ;  /* 0x00000004b2b07825 */ /* 0x000fe200078e02ac */
[----:B------:R-:W-:Y:S02]  /*eabd0*/  ISETP.LT.AND P6, PT, R150, c[0x0][0x178], !P0 ;  /* 0x00005e0096007a0c */ /* 0x000fe400047c1270 */
[----:B------:R-:W-:Y:S01]  /*eabe0*/  ISETP.LT.AND P5, PT, R151, c[0x0][0x178], !P0 ;  /* 0x00005e0097007a0c */ /* 0x000fe200047a1270 */
[----:B------:R-:W4:Y:S04]  /*eabf0*/  LDL.LU R185, [R1+0xa70] ;  /* 0x000a700001b97983 */ /* 0x000f280000300800 */
[----:B------:R1:W-:Y:S01]  /*eac00*/  @P2 STG.E [R2.64], R251 ;  /* 0x000000fb02002986 */ /* 0x0003e2000c101904 */
[----:B------:R1:W-:Y:S01]  /*eac10*/  @P3 STG.E [R176.64], R249 ;  /* 0x000000f9b0003986 */ /* 0x0003e2000c101904 */
[----:B------:R-:W-:-:S02]  /*eac20*/  ISETP.LT.AND P3, PT, R111, c[0x0][0x178], !P0 ;  /* 0x00005e006f007a0c */ /* 0x000fc40004761270 */
[----:B------:R-:W-:Y:S02]  /*eac30*/  IADD3 R179, R252, 0x182, RZ ;  /* 0x00000182fcb37810 */ /* 0x000fe40007ffe0ff */
[C---:B------:R-:W-:Y:S01]  /*eac40*/  IADD3 R182, R178.reuse, c[0x0][0x198], RZ ;  /* 0x00006600b2b67a10 */ /* 0x040fe20007ffe0ff */
[----:B-1----:R-:W-:-:S04]  /*eac50*/  IMAD.WIDE R2, R178, 0x4, R6 ;  /* 0x00000004b2027825 */ /* 0x002fc800078e0206 */
[----:B------:R-:W-:Y:S01]  /*eac60*/  IMAD.WIDE R176, R178, 0x4, R4 ;  /* 0x00000004b2b07825 */ /* 0x000fe200078e0204 */
[----:B------:R-:W-:-:S03]  /*eac70*/  ISETP.GE.AND P2, PT, R179, c[0x0][0x17c], PT ;  /* 0x00005f00b3007a0c */ /* 0x000fc60003f46270 */
[----:B------:R-:W-:Y:S01]  /*eac80*/  IMAD.WIDE R178, R182, 0x4, R174 ;  /* 0x00000004b6b27825 */ /* 0x000fe200078e02ae */
[----:B------:R1:W-:Y:S03]  /*eac90*/  @P4 STG.E [R2.64], R248 ;  /* 0x000000f802004986 */ /* 0x0003e6000c101904 */
[----:B------:R1:W-:Y:S01]  /*eaca0*/  @P1 STG.E [R176.64], R187 ;  /* 0x000000bbb0001986 */ /* 0x0003e2000c101904 */
[----:B------:R-:W-:Y:S01]  /*eacb0*/  ISETP.LT.AND P1, PT, R186, c[0x0][0x178], !P0 ;  /* 0x00005e00ba007a0c */ /* 0x000fe20004721270 */
[----:B------:R-:W-:-:S04]  /*eacc0*/  IMAD.WIDE R180, R182, 0x4, R172 ;  /* 0x00000004b6b47825 */ /* 0x000fc800078e02ac */
[C---:B-1----:R-:W-:Y:S01]  /*eacd0*/  IMAD.WIDE R2, R182.reuse, 0x4, R6 ;  /* 0x00000004b6027825 */ /* 0x042fe200078e0206 */
[----:B------:R-:W4:Y:S04]  /*eace0*/  LDL.LU R187, [R1+0x520] ;  /* 0x0005200001bb7983 */ /* 0x000f280000300800 */
[----:B------:R1:W-:Y:S04]  /*eacf0*/  @P6 STG.E [R178.64], R243 ;  /* 0x000000f3b2006986 */ /* 0x0003e8000c101904 */
[----:B-1----:R-:W4:Y:S04]  /*ead00*/  LDL.LU R243, [R1+0x1cb4] ;  /* 0x001cb40001f37983 */ /* 0x002f280000300800 */
[----:B---3--:R1:W-:Y:S01]  /*ead10*/  @P5 STG.E [R180.64], R245 ;  /* 0x000000f5b4005986 */ /* 0x0083e2000c101904 */
[----:B--2---:R2:W-:Y:S03]  /*ead20*/  @P3 STG.E [R2.64], R246 ;  /* 0x000000f602003986 */ /* 0x0045e6000c101904 */
[----:B-1----:R-:W3:Y:S01]  /*ead30*/  LDL.LU R245, [R1+0xe34] ;  /* 0x000e340001f57983 */ /* 0x002ee20000300800 */
[----:B--2---:R-:W-:-:S04]  /*ead40*/  IMAD.WIDE R2, R182, 0x4, R4 ;  /* 0x00000004b6027825 */ /* 0x004fc800078e0204 */
[----:B------:R-:W2:Y:S01]  /*ead50*/  LDL.LU R246, [R1+0xa74] ;  /* 0x000a740001f67983 */ /* 0x000ea20000300800 */
[----:B----4-:R1:W-:Y:S04]  /*ead60*/  @P1 STG.E [R2.64], R244 ;  /* 0x000000f402001986 */ /* 0x0103e8000c101904 */
[----:B-1----:R-:W4:Y:S01]  /*ead70*/  LDL.LU R244, [R1+0x524] ;  /* 0x0005240001f47983 */ /* 0x002f220000300800 */
[----:B------:R-:W-:Y:S02]  /*ead80*/  ISETP.LT.AND P6, PT, R150, c[0x0][0x178], !P2 ;  /* 0x00005e0096007a0c */ /* 0x000fe400057c1270 */
[----:B------:R-:W-:Y:S02]  /*ead90*/  ISETP.LT.AND P4, PT, R151, c[0x0][0x178], !P2 ;  /* 0x00005e0097007a0c */ /* 0x000fe40005781270 */
[----:B------:R-:W-:-:S02]  /*eada0*/  IADD3 R176, R252, 0x183, RZ ;  /* 0x00000183fcb07810 */ /* 0x000fc40007ffe0ff */
[----:B------:R-:W-:Y:S02]  /*eadb0*/  ISETP.LT.AND P5, PT, R111, c[0x0][0x178], !P2 ;  /* 0x00005e006f007a0c */ /* 0x000fe400057a1270 */
[----:B------:R-:W-:Y:S02]  /*eadc0*/  IADD3 R183, R182, c[0x0][0x198], RZ ;  /* 0x00006600b6b77a10 */ /* 0x000fe40007ffe0ff */
[----:B------:R-:W-:Y:S02]  /*eadd0*/  IADD3 R178, R252, 0x184, RZ ;  /* 0x00000184fcb27810 */ /* 0x000fe40007ffe0ff */
[----:B------:R-:W-:Y:S01]  /*eade0*/  ISETP.GE.AND P0, PT, R176, c[0x0][0x17c], PT ;  /* 0x00005f00b0007a0c */ /* 0x000fe20003f06270 */
[----:B------:R-:W4:Y:S01]  /*eadf0*/  LDL.LU R251, [R1+0x1cc0] ;  /* 0x001cc00001fb7983 */ /* 0x000f220000300800 */
[----:B------:R-:W-:Y:S01]  /*eae00*/  ISETP.LT.AND P2, PT, R186, c[0x0][0x178], !P2 ;  /* 0x00005e00ba007a0c */ /* 0x000fe20005741270 */
[----:B------:R-:W-:Y:S01]  /*eae10*/  IMAD.WIDE R176, R183, 0x4, R174 ;  /* 0x00000004b7b07825 */ /* 0x000fe200078e02ae */
[----:B------:R-:W-:-:S03]  /*eae20*/  ISETP.GE.AND P3, PT, R178, c[0x0][0x17c], PT ;  /* 0x00005f00b2007a0c */ /* 0x000fc60003f66270 */
[----:B------:R-:W-:-:S04]  /*eae30*/  IMAD.WIDE R178, R183, 0x4, R172 ;  /* 0x00000004b7b27825 */ /* 0x000fc800078e02ac */
[----:B------:R-:W-:Y:S01]  /*eae40*/  IMAD.WIDE R180, R183, 0x4, R6 ;  /* 0x00000004b7b47825 */ /* 0x000fe200078e0206 */
[----:B------:R-:W4:Y:S04]  /*eae50*/  LDL.LU R249, [R1+0x13c0] ;  /* 0x0013c00001f97983 */ /* 0x000f280000300800 */
[----:B------:R-:W-:Y:S01]  /*eae60*/  @P6 STG.E [R176.64], R184 ;  /* 0x000000b8b0006986 */ /* 0x000fe2000c101904 */
[----:B------:R-:W-:Y:S01]  /*eae70*/  @P4 STG.E [R178.64], R250 ;  /* 0x000000fab2004986 */ /* 0x000fe2000c101904 */
[----:B------:R-:W-:Y:S01]  /*eae80*/  ISETP.LT.AND P4, PT, R150, c[0x0][0x178], !P0 ;  /* 0x00005e0096007a0c */ /* 0x000fe20004781270 */
[----:B------:R1:W-:Y:S01]  /*eae90*/  @P5 STG.E [R180.64], R185 ;  /* 0x000000b9b4005986 */ /* 0x0003e2000c101904 */
[----:B------:R-:W-:Y:S01]  /*eaea0*/  ISETP.LT.AND P5, PT, R151, c[0x0][0x178], !P0 ;  /* 0x00005e0097007a0c */ /* 0x000fe200047a1270 */
[----:B------:R-:W4:Y:S01]  /*eaeb0*/  LDL.LU R248, [R1+0xc60] ;  /* 0x000c600001f87983 */ /* 0x000f220000300800 */
[----:B------:R-:W-:Y:S01]  /*eaec0*/  ISETP.LT.AND P1, PT, R111, c[0x0][0x178], !P0 ;  /* 0x00005e006f007a0c */ /* 0x000fe20004721270 */
[----:B------:R-:W-:Y:S01]  /*eaed0*/  ISETP.LT.AND P0, PT, R186, c[0x0][0x178], !P0 ;  /* 0x00005e00ba007a0c */ /* 0x000fe20004701270 */
[C---:B-1----:R-:W-:Y:S01]  /*eaee0*/  IADD3 R181, R183.reuse, c[0x0][0x198], RZ ;  /* 0x00006600b7b57a10 */ /* 0x042fe20007ffe0ff */
[----:B------:R-:W-:Y:S01]  /*eaef0*/  IMAD.WIDE R178, R183, 0x4, R4 ;  /* 0x00000004b7b27825 */ /* 0x000fe200078e0204 */
[----:B------:R-:W4:Y:S03]  /*eaf00*/  LDL.LU R185, [R1+0x820] ;  /* 0x0008200001b97983 */ /* 0x000f260000300800 */
[----:B------:R-:W-:-:S04]  /*eaf10*/  IMAD.WIDE R2, R181, 0x4, R174 ;  /* 0x00000004b5027825 */ /* 0x000fc800078e02ae */
[C---:B------:R-:W-:Y:S01]  /*eaf20*/  IMAD.WIDE R176, R181.reuse, 0x4, R172 ;  /* 0x00000004b5b07825 */ /* 0x040fe200078e02ac */
[----:B------:R-:W-:Y:S04]  /*eaf30*/  @P2 STG.E [R178.64], R187 ;  /* 0x000000bbb2002986 */ /* 0x000fe8000c101904 */
[----:B------:R1:W-:Y:S04]  /*eaf40*/  @P4 STG.E [R2.64], R243 ;  /* 0x000000f302004986 */ /* 0x0003e8000c101904 */
[----:B-1----:R-:W4:Y:S01]  /*eaf50*/  LDL.LU R243, [R1+0x1cc4] ;  /* 0x001cc40001f37983 */ /* 0x002f220000300800 */
[----:B------:R-:W-:-:S03]  /*eaf60*/  IMAD.WIDE R2, R181, 0x4, R6 ;  /* 0x00000004b5027825 */ /* 0x000fc600078e0206 */
[----:B---3--:R1:W-:Y:S04]  /*eaf70*/  @P5 STG.E [R176.64], R245 ;  /* 0x000000f5b0005986 */ /* 0x0083e8000c101904 */
[----:B--2---:R-:W-:Y:S01]  /*eaf80*/  @P1 STG.E [R2.64], R246 ;  /* 0x000000f602001986 */ /* 0x004fe2000c101904 */
[----:B-1----:R-:W-:-:S03]  /*eaf90*/  IMAD.WIDE R176, R181, 0x4, R4 ;  /* 0x00000004b5b07825 */ /* 0x002fc600078e0204 */
[----:B------:R-:W2:Y:S04]  /*eafa0*/  LDL.LU R245, [R1+0x13c4] ;  /* 0x0013c40001f57983 */ /* 0x000ea80000300800 */
[----:B----4-:R1:W-:Y:S04]  /*eafb0*/  @P0 STG.E [R176.64], R244 ;  /* 0x000000f4b0000986 */ /* 0x0103e8000c101904 */
[----:B-1----:R-:W3:Y:S01]  /*eafc0*/  LDL.LU R244, [R1+0xc64] ;  /* 0x000c640001f47983 */ /* 0x002ee20000300800 */
[----:B------:R-:W4:Y:S02]  /*eafd0*/  LDL.LU R187, [R1+0x824] ;  /* 0x0008240001bb7983 */ /* 0x000f240000300800 */
[----:B------:R-:W4:Y:S01]  /*eafe0*/  LDL.LU R246, [R1+0x1ce0] ;  /* 0x001ce00001f67983 */ /* 0x000f220000300800 */
[----:B------:R-:W-:-:S02]  /*eaff0*/  IADD3 R180, R252, 0x185, RZ ;  /* 0x00000185fcb47810 */ /* 0x000fc40007ffe0ff */
[----:B------:R-:W-:Y:S02]  /*eb000*/  ISETP.LT.AND P6, PT, R150, c[0x0][0x178], !P3 ;  /* 0x00005e0096007a0c */ /* 0x000fe40005fc1270 */
[----:B------:R-:W-:Y:S02]  /*eb010*/  ISETP.LT.AND P5, PT, R151, c[0x0][0x178], !P3 ;  /* 0x00005e0097007a0c */ /* 0x000fe40005fa1270 */
[----:B------:R-:W-:Y:S02]  /*eb020*/  ISETP.LT.AND P4, PT, R111, c[0x0][0x178], !P3 ;  /* 0x00005e006f007a0c */ /* 0x000fe40005f81270 */
[----:B------:R-:W-:Y:S01]  /*eb030*/  ISETP.GE.AND P2, PT, R180, c[0x0][0x17c], PT ;  /* 0x00005f00b4007a0c */ /* 0x000fe20003f46270 */
[----:B------:R-:W-:Y:S01]  /*eb040*/  IADD3 R180, R181, c[0x0][0x198], RZ ;  /* 0x00006600b5b47a10 */ /* 0x000fe20007ffe0ff */
[----:B------:R-:W-:Y:S01]  /*eb050*/  IADD3 R182, R252, 0x187, RZ ;  /* 0x00000187fcb67810 */ /* 0x000fe20007ffe0ff */
[----:B------:R-:W4:Y:S03]  /*eb060*/  LDL.LU R250, [R1+0x13b0] ;  /* 0x0013b00001fa7983 */ /* 0x000f260000300800 */
[----:B------:R-:W-:Y:S01]  /*eb070*/  IMAD.WIDE R178, R180, 0x4, R174 ;  /* 0x00000004b4b27825 */ /* 0x000fe200078e02ae */
[----:B------:R-:W-:-:S03]  /*eb080*/  ISETP.LT.AND P3, PT, R186, c[0x0][0x178], !P3 ;  /* 0x00005e00ba007a0c */ /* 0x000fc60005f61270 */
[----:B------:R-:W-:-:S04]  /*eb090*/  IMAD.WIDE R176, R180, 0x4, R172 ;  /* 0x00000004b4b07825 */ /* 0x000fc800078e02ac */
[----:B------:R-:W-:Y:S01]  /*eb0a0*/  IMAD.WIDE R2, R180, 0x4, R6 ;  /* 0x00000004b4027825 */ /* 0x000fe200078e0206 */
[----:B------:R1:W-:Y:S01]  /*eb0b0*/  @P6 STG.E [R178.64], R251 ;  /* 0x000000fbb2006986 */ /* 0x0003e2000c101904 */
[----:B------:R-:W-:Y:S02]  /*eb0c0*/  ISETP.LT.AND P6, PT, R150, c[0x0][0x178], !P2 ;  /* 0x00005e0096007a0c */ /* 0x000fe400057c1270 */
[----:B------:R-:W-:Y:S01]  /*eb0d0*/  IADD3 R181, R180, c[0x0][0x198], RZ ;  /* 0x00006600b4b57a10 */ /* 0x000fe20007ffe0ff */
[----:B------:R1:W-:Y:S01]  /*eb0e0*/  @P5 STG.E [R176.64], R249 ;  /* 0x000000f9b0005986 */ /* 0x0003e2000c101904 */
[----:B------:R1:W-:Y:S01]  /*eb0f0*/  @P4 STG.E [R2.64], R248 ;  /* 0x000000f802004986 */ /* 0x0003e2000c101904 */
[----:B------:R-:W-:Y:S02]  /*eb100*/  ISETP.LT.AND P1, PT, R151, c[0x0][0x178], !P2 ;  /* 0x00005e0097007a0c */ /* 0x000fe40005721270 */
[----:B------:R-:W-:Y:S02]  /*eb110*/  ISETP.LT.AND P5, PT, R111, c[0x0][0x178], !P2 ;  /* 0x00005e006f007a0c */ /* 0x000fe400057a1270 */
[----:B-1----:R-:W-:Y:S01]  /*eb120*/  IADD3 R178, R252, 0x186, RZ ;  /* 0x00000186fcb27810 */ /* 0x002fe20007ffe0ff */
[----:B------:R-:W-:-:S04]  /*eb130*/  IMAD.WIDE R176, R181, 0x4, R174 ;  /* 0x00000004b5b07825 */ /* 0x000fc800078e02ae */
[----:B------:R-:W-:Y:S01]  /*eb140*/  IMAD.WIDE R2, R180, 0x4, R4 ;  /* 0x00000004b4027825 */ /* 0x000fe200078e0204 */
[----:B------:R-:W-:Y:S02]  /*eb150*/  ISETP.GE.AND P0, PT, R178, c[0x0][0x17c], PT ;  /* 0x00005f00b2007a0c */ /* 0x000fe40003f06270 */
[----:B------:R-:W-:Y:S01]  /*eb160*/  ISETP.LT.AND P2, PT, R186, c[0x0][0x178], !P2 ;  /* 0x00005e00ba007a0c */ /* 0x000fe20005741270 */
[----:B------:R-:W4:Y:S04]  /*eb170*/  LDL.LU R249, [R1+0xa80] ;  /* 0x000a800001f97983 */ /* 0x000f280000300800 */
[----:B------:R1:W-:Y:S01]  /*eb180*/  @P3 STG.E [R2.64], R185 ;  /* 0x000000b902003986 */ /* 0x0003e2000c101904 */
[----:B------:R-:W-:Y:S01]  /*eb190*/  IMAD.WIDE R178, R181, 0x4, R172 ;  /* 0x00000004b5b27825 */ /* 0x000fe200078e02ac */
[----:B------:R-:W-:-:S03]  /*eb1a0*/  ISETP.GE.AND P4, PT, R182, c[0x0][0x17c], PT ;  /* 0x00005f00b6007a0c */ /* 0x000fc60003f86270 */
[C---:B------:R-:W-:Y:S02]  /*eb1b0*/  IADD3 R182, R181.reuse, c[0x0][0x198], RZ ;  /* 0x00006600b5b67a10 */ /* 0x040fe40007ffe0ff */
[C---:B-1----:R-:W-:Y:S01]  /*eb1c0*/  IMAD.WIDE R2, R181.reuse, 0x4, R6 ;  /* 0x00000004b5027825 */ /* 0x042fe200078e0206 */
[----:B------:R1:W-:Y:S01]  /*eb1d0*/  @P6 STG.E [R176.64], R243 ;  /* 0x000000f3b0006986 */ /* 0x0003e2000c101904 */
[----:B------:R-:W-:Y:S02]  /*eb1e0*/  ISETP.LT.AND P6, PT, R150, c[0x0][0x178], !P0 ;  /* 0x00005e0096007a0c */ /* 0x000fe400047c1270 */
[----:B------:R-:W-:Y:S01]  /*eb1f0*/  IMAD.WIDE R180, R181, 0x4, R4 ;  /* 0x00000004b5b47825 */ /* 0x000fe200078e0204 */
[----:B-1----:R-:W4:Y:S03]  /*eb200*/  LDL.LU R243, [R1+0x1ce4] ;  /* 0x001ce40001f37983 */ /* 0x002f260000300800 */
[----:B------:R-:W4:Y:S01]  /*eb210*/  LDL.LU R248, [R1+0x1754] ;  /* 0x0017540001f87983 */ /* 0x000f220000300800 */
[----:B--2---:R1:W-:Y:S04]  /*eb220*/  @P1 STG.E [R178.64], R245 ;  /* 0x000000f5b2001986 */ /* 0x0043e8000c101904 */
[----:B-1----:R-:W2:Y:S04]  /*eb230*/  LDL.LU R245, [R1+0x13b4] ;  /* 0x0013b40001f57983 */ /* 0x002ea80000300800 */
[----:B---3--:R1:W-:Y:S01]  /*eb240*/  @P5 STG.E [R2.64], R244 ;  /* 0x000000f402005986 */ /* 0x0083e2000c101904 */
[----:B----4-:R3:W-:Y:S03]  /*eb250*/  @P2 STG.E [R180.64], R187 ;  /* 0x000000bbb4002986 */ /* 0x0107e6000c101904 */
[----:B-1----:R-:W4:Y:S01]  /*eb260*/  LDL.LU R244, [R1+0xa84] ;  /* 0x000a840001f47983 */ /* 0x002f220000300800 */
[----:B------:R-:W-:-:S04]  /*eb270*/  IMAD.WIDE R2, R182, 0x4, R174 ;  /* 0x00000004b6027825 */ /* 0x000fc800078e02ae */
[----:B------:R-:W2:Y:S02]  /*eb280*/  LDL.LU R183, [R1+0x1d10] ;  /* 0x001d100001b77983 */ /* 0x000ea40000300800 */
[----:B------:R-:W2:Y:S01]  /*eb290*/  LDL.LU R184, [R1+0x1cd0] ;  /* 0x001cd00001b87983 */ /* 0x000ea20000300800 */
[----:B------:R-:W2:Y:S01]  /*eb2a0*/  LDL.LU R251, [R1+0x1740] ;  /* 0x0017400001fb7983 */ /* 0x000ea20000300800 */
[----:B------:R-:W2:Y:S03]  /*eb2b0*/  LDL.LU R185, [R1+0xe40] ;  /* 0x000e400001b97983 */ /* 0x000ea60000300800 */
[----:B---3--:R-:W2:Y:S04]  /*eb2c0*/  LDL.LU R187, [R1+0x1d14] ;  /* 0x001d140001bb7983 */ /* 0x008ea80000300800 */
[----:B------:R1:W-:Y:S04]  /*eb2d0*/  @P6 STG.E [R2.64], R246 ;  /* 0x000000f602006986 */ /* 0x0003e8000c101904 */
[----:B-1----:R-:W2:Y:S01]  /*eb2e0*/  LDL.LU R246, [R1+0x44a0] ;  /* 0x0044a00001f67983 */ /* 0x002ea20000300800 */
[----:B------:R-:W2:Y:S01]  /*eb2f0*/  LDL.LU R3, [R1+0x1750] ;  /* 0x0017500001037983 */ /* 0x000ea20000300800 */
[----:B------:R-:W-:-:S02]  /*eb300*/  ISETP.LT.AND P3, PT, R151, c[0x0][0x178], !P0 ;  /* 0x00005e0097007a0c */ /* 0x000fc40004761270 */
[----:B------:R-:W-:Y:S02]  /*eb310*/  ISETP.LT.AND P1, PT, R111, c[0x0][0x178], !P0 ;  /* 0x00005e006f007a0c */ /* 0x000fe40004721270 */
[----:B------:R-:W-:Y:S01]  /*eb320*/  IADD3 R176, R252, 0x188, RZ ;  /* 0x00000188fcb07810 */ /* 0x000fe20007ffe0ff */
[----:B------:R-:W-:-:S03]  /*eb330*/  IMAD.WIDE R178, R182, 0x4, R6 ;  /* 0x00000004b6b27825 */ /* 0x000fc600078e0206 */
[----:B------:R-:W-:Y:S01]  /*eb340*/  ISETP.GE.AND P5, PT, R176, c[0x0][0x17c], PT ;  /* 0x00005f00b0007a0c */ /* 0x000fe20003fa6270 */
[----:B------:R-:W-:Y:S01]  /*eb350*/  IMAD.WIDE R176, R182, 0x4, R172 ;  /* 0x00000004b6b07825 */ /* 0x000fe200078e02ac */
[----:B------:R-:W-:-:S03]  /*eb360*/  ISETP.LT.AND P0, PT, R186, c[0x0][0x178], !P0 ;  /* 0x00005e00ba007a0c */ /* 0x000fc60004701270 */
[C---:B------:R-:W-:Y:S01]  /*eb370*/  IMAD.WIDE R180, R182.reuse, 0x4, R4 ;  /* 0x00000004b6b47825 */ /* 0x040fe200078e0204 */
[----:B------:R-:W-:Y:S02]  /*eb380*/  IADD3 R182, R182, c[0x0][0x198], RZ ;  /* 0x00006600b6b67a10 */ /* 0x000fe40007ffe0ff */
[----:B------:R-:W-:Y:S02]  /*eb390*/  ISETP.LT.AND P2, PT, R111, c[0x0][0x178], !P4 ;  /* 0x00005e006f007a0c */ /* 0x000fe40006741270 */
[----:B------:R-:W-:Y:S02]  /*eb3a0*/  IADD3 R2, R252, 0x189, RZ ;  /* 0x00000189fc027810 */ /* 0x000fe40007ffe0ff */
[C---:B------:R-:W-:Y:S01]  /*eb3b0*/  ISETP.LT.AND P6, PT, R150.reuse, c[0x0][0x178], !P5 ;  /* 0x00005e0096007a0c */ /* 0x040fe20006fc1270 */
[----:B--2---:R-:W-:Y:S01]  /*eb3c0*/  @P3 STG.E [R176.64], R3 ;  /* 0x00000003b0003986 */ /* 0x004fe2000c101904 */
[----:B------:R1:W-:Y:S01]  /*eb3d0*/  @P1 STG.E [R178.64], R250 ;  /* 0x000000fab2001986 */ /* 0x0003e2000c101904 */
[----:B------:R-:W-:-:S02]  /*eb3e0*/  ISETP.LT.AND P1, PT, R150, c[0x0][0x178], !P4 ;  /* 0x00005e0096007a0c */ /* 0x000fc40006721270 */
[----:B------:R-:W-:Y:S01]  /*eb3f0*/  ISETP.LT.AND P3, PT, R151, c[0x0][0x178], !P4 ;  /* 0x00005e0097007a0c */ /* 0x000fe20006761270 */
[----:B------:R-:W-:Y:S01]  /*eb400*/  @P0 STG.E [R180.64], R249 ;  /* 0x000000f9b4000986 */ /* 0x000fe2000c101904 */
[----:B------:R-:W-:Y:S01]  /*eb410*/  ISETP.GE.AND P0, PT, R2, c[0x0][0x17c], PT ;  /* 0x00005f0002007a0c */ /* 0x000fe20003f06270 */
[----:B-1----:R-:W-:-:S04]  /*eb420*/  IMAD.WIDE R178, R182, 0x4, R174 ;  /* 0x00000004b6b27825 */ /* 0x002fc800078e02ae */
[----:B------:R-:W-:-:S04]  /*eb430*/  IMAD.WIDE R2, R182, 0x4, R172 ;  /* 0x00000004b6027825 */ /* 0x000fc800078e02ac */
[----:B------:R-:W-:Y:S01]  /*eb440*/  IMAD.WIDE R176, R182, 0x4, R6 ;  /* 0x00000004b6b07825 */ /* 0x000fe200078e0206 */
[----:B------:R1:W-:Y:S03]  /*eb450*/  @P1 STG.E [R178.64], R243 ;  /* 0x000000f3b2001986 */ /* 0x0003e6000c101904 */
[----:B------:R-:W-:Y:S02]  /*eb460*/  @P3 STG.E [R2.64], R248 ;  /* 0x000000f802003986 */ /* 0x000fe4000c101904 */
[----:B------:R2:W-:Y:S01]  /*eb470*/  @P2 STG.E [R176.64], R245 ;  /* 0x000000f5b0002986 */ /* 0x0005e2000c101904 */
[----:B-1----:R-:W3:Y:S01]  /*eb480*/  LDL.LU R243, [R1+0x1cd4] ;  /* 0x001cd40001f37983 */ /* 0x002ee20000300800 */
[----:B--2---:R-:W2:Y:S01]  /*eb490*/  LDL.LU R245, [R1+0x1744] ;  /* 0x0017440001f57983 */ /* 0x004ea20000300800 */
[----:B------:R-:W-:Y:S02]  /*eb4a0*/  ISETP.LT.AND P4, PT, R186, c[0x0][0x178], !P4 ;  /* 0x00005e00ba007a0c */ /* 0x000fe40006781270 */
[C---:B------:R-:W-:Y:S01]  /*eb4b0*/  IADD3 R180, R182.reuse, c[0x0][0x198], RZ ;  /* 0x00006600b6b47a10 */ /* 0x040fe20007ffe0ff */
[----:B------:R-:W-:Y:S01]  /*eb4c0*/  IMAD.WIDE R178, R182, 0x4, R4 ;  /* 0x00000004b6b27825 */ /* 0x000fe200078e0204 */
[----:B------:R-:W-:-:S03]  /*eb4d0*/  ISETP.LT.AND P1, PT, R151, c[0x0][0x178], !P5 ;  /* 0x00005e0097007a0c */ /* 0x000fc60006f21270 */
[----:B------:R-:W-:Y:S01]  /*eb4e0*/  IMAD.WIDE R2, R180, 0x4, R174 ;  /* 0x00000004b4027825 */ /* 0x000fe200078e02ae */
[----:B------:R-:W-:-:S03]  /*eb4f0*/  ISETP.LT.AND P3, PT, R111, c[0x0][0x178], !P5 ;  /* 0x00005e006f007a0c */ /* 0x000fc60006f61270 */
[----:B------:R-:W-:Y:S02]  /*eb500*/  ISETP.LT.AND P5, PT, R186, c[0x0][0x178], !P5 ;  /* 0x00005e00ba007a0c */ /* 0x000fe40006fa1270 */
[----:B------:R-:W-:Y:S01]  /*eb510*/  IMAD.WIDE R176, R180, 0x4, R172 ;  /* 0x00000004b4b07825 */ /* 0x000fe200078e02ac */
[----:B----4-:R1:W-:Y:S03]  /*eb520*/  @P4 STG.E [R178.64], R244 ;  /* 0x000000f4b2004986 */ /* 0x0103e6000c101904 */
[----:B------:R4:W-:Y:S01]  /*eb530*/  @P6 STG.E [R2.64], R183 ;  /* 0x000000b702006986 */ /* 0x0009e2000c101904 */
[----:B------:R-:W-:Y:S02]  /*eb540*/  ISETP.LT.AND P6, PT, R150, c[0x0][0x178], !P0 ;  /* 0x00005e0096007a0c */ /* 0x000fe400047c1270 */
[----:B------:R-:W-:Y:S02]  /*eb550*/  IADD3 R181, R180, c[0x0][0x198], RZ ;  /* 0x00006600b4b57a10 */ /* 0x000fe40007ffe0ff */
[----:B------:R-:W-:Y:S01]  /*eb560*/  ISETP.LT.AND P4, PT, R151, c[0x0][0x178], !P0 ;  /* 0x00005e0097007a0c */ /* 0x000fe20004781270 */
[----:B------:R4:W-:Y:S04]  /*eb570*/  @P1 STG.E [R176.64], R184 ;  /* 0x000000b8b0001986 */ /* 0x0009e8000c101904 */
[----:B-1----:R-:W2:Y:S01]  /*eb580*/  LDL.LU R244, [R1+0xe44] ;  /* 0x000e440001f47983 */ /* 0x002ea20000300800 */
[----:B------:R-:W-:Y:S01]  /*eb590*/  IADD3 R178, R252, 0x18a, RZ ;  /* 0x0000018afcb27810 */ /* 0x000fe20007ffe0ff */
[----:B------:R-:W2:Y:S02]  /*eb5a0*/  LDL.LU R250, [R1+0x1d40] ;  /* 0x001d400001fa7983 */ /* 0x000ea40000300800 */
[----:B----4-:R-:W-:Y:S01]  /*eb5b0*/  IMAD.WIDE R2, R180, 0x4, R6 ;  /* 0x00000004b4027825 */ /* 0x010fe200078e0206 */
[----:B------:R-:W4:Y:S01]  /*eb5c0*/  LDL.LU R249, [R1+0x1d00] ;  /* 0x001d000001f97983 */ /* 0x000f220000300800 */
[----:B------:R-:W-:-:S02]  /*eb5d0*/  ISETP.GE.AND P2, PT, R178, c[0x0][0x17c], PT ;  /* 0x00005f00b2007a0c */ /* 0x000fc40003f46270 */
[----:B------:R-:W-:-:S04]  /*eb5e0*/  IMAD.WIDE R178, R180, 0x4, R4 ;  /* 0x00000004b4b27825 */ /* 0x000fc800078e0204 */
[----:B------:R-:W-:Y:S01]  /*eb5f0*/  IMAD.WIDE R176, R181, 0x4, R174 ;  /* 0x00000004b5b07825 */ /* 0x000fe200078e02ae */
[----:B------:R1:W-:Y:S04]  /*eb600*/  @P3 STG.E [R2.64], R251 ;  /* 0x000000fb02003986 */ /* 0x0003e8000c101904 */
[----:B------:R-:W4:Y:S01]  /*eb610*/  LDL.LU R248, [R1+0x1a90] ;  /* 0x001a900001f87983 */ /* 0x000f220000300800 */
[----:B------:R1:W-:Y:S01]  /*eb620*/  @P5 STG.E [R178.64], R185 ;  /* 0x000000b9b2005986 */ /* 0x0003e2000c101904 */
[----:B------:R-:W-:Y:S01]  /*eb630*/  ISETP.LT.AND P5, PT, R111, c[0x0][0x178], !P0 ;  /* 0x00005e006f007a0c */ /* 0x000fe200047a1270 */
[----:B------:R1:W-:Y:S02]  /*eb640*/  @P6 STG.E [R176.64], R187 ;  /* 0x000000bbb0006986 */ /* 0x0003e4000c101904 */
[C---:B-1----:R-:W-:Y:S01]  /*eb650*/  IMAD.WIDE R2, R181.reuse, 0x4, R172 ;  /* 0x00000004b5027825 */ /* 0x042fe200078e02ac */
[----:B------:R-:W4:Y:S03]  /*eb660*/  LDL.LU R185, [R1+0xff0] ;  /* 0x000ff00001b97983 */ /* 0x000f260000300800 */
[----:B------:R-:W4:Y:S01]  /*eb670*/  LDL.LU R187, [R1+0x1d44] ;  /* 0x001d440001bb7983 */ /* 0x000f220000300800 */
[----:B---3--:R1:W-:Y:S02]  /*eb680*/  @P4 STG.E [R2.64], R243 ;  /* 0x000000f302004986 */ /* 0x0083e4000c101904 */
[----:B-1----:R-:W-:-:S02]  /*eb690*/  IMAD.WIDE R2, R181, 0x4, R6 ;  /* 0x00000004b5027825 */ /* 0x002fc400078e0206 */
[----:B------:R-:W3:Y:S04]  /*eb6a0*/  LDL.LU R243, [R1+0x1d04] ;  /* 0x001d040001f37983 */ /* 0x000ee80000300800 */
[----:B--2---:R1:W-:Y:S04]  /*eb6b0*/  @P5 STG.E [R2.64], R245 ;  /* 0x000000f502005986 */ /* 0x0043e8000c101904 */
[----:B-1----:R-:W2:Y:S01]  /*eb6c0*/  LDL.LU R245, [R1+0x1a94] ;  /* 0x001a940001f57983 */ /* 0x002ea20000300800 */
[----:B------:R-:W-:Y:S02]  /*eb6d0*/  ISETP.LT.AND P0, PT, R186, c[0x0][0x178], !P0 ;  /* 0x00005e00ba007a0c */ /* 0x000fe40004701270 */
[----:B------:R-:W-:-:S02]  /*eb6e0*/  ISETP.LT.AND P1, PT, R150, c[0x0][0x178], !P2 ;  /* 0x00005e0096007a0c */ /* 0x000fc40005721270 */
[----:B------:R-:W-:Y:S02]  /*eb6f0*/  IADD3 R179, R252, 0x18b, RZ ;  /* 0x0000018bfcb37810 */ /* 0x000fe40007ffe0ff */
[----:B------:R-:W-:Y:S01]  /*eb700*/  ISETP.LT.AND P3, PT, R151, c[0x0][0x178], !P2 ;  /* 0x00005e0097007a0c */ /* 0x000fe20005761270 */
[C---:B------:R-:W-:Y:S01]  /*eb710*/  IMAD.WIDE R176, R181.reuse, 0x4, R4 ;  /* 0x00000004b5b07825 */ /* 0x040fe200078e0204 */
[----:B------:R-:W-:Y:S02]  /*eb720*/  IADD3 R180, R181, c[0x0][0x198], RZ ;  /* 0x00006600b5b47a10 */ /* 0x000fe40007ffe0ff */
[----:B------:R-:W-:Y:S02]  /*eb730*/  ISETP.GE.AND P4, PT, R179, c[0x0][0x17c], PT ;  /* 0x00005f00b3007a0c */ /* 0x000fe40003f86270 */
[----:B------:R-:W-:Y:S01]  /*eb740*/  ISETP.LT.AND P6, PT, R111, c[0x0][0x178], !P2 ;  /* 0x00005e006f007a0c */ /* 0x000fe200057c1270 */
[----:B------:R-:W-:Y:S01]  /*eb750*/  ISETP.LT.AND P2, PT, R186, c[0x0][0x178], !P2 ;  /* 0x00005e00ba007a0c */ /* 0x000fe20005741270 */
[----:B------:R-:W-:Y:S01]  /*eb760*/  IADD3 R178, R252, 0x18c, RZ ;  /* 0x0000018cfcb27810 */ /* 0x000fe20007ffe0ff */
[----:B------:R-:W-:Y:S01]  /*eb770*/  IMAD.WIDE R2, R180, 0x4, R174 ;  /* 0x00000004b4027825 */ /* 0x000fe200078e02ae */
[----:B------:R1:W-:Y:S01]  /*eb780*/  @P0 STG.E [R176.64], R244 ;  /* 0x000000f4b0000986 */ /* 0x0003e2000c101904 */
[----:B------:R-:W-:-:S02]  /*eb790*/  ISETP.LT.AND P0, PT, R150, c[0x0][0x178], !P4 ;  /* 0x00005e0096007a0c */ /* 0x000fc40006701270 */
[----:B------:R-:W-:Y:S02]  /*eb7a0*/  IADD3 R181, R180, c[0x0][0x198], RZ ;  /* 0x00006600b4b57a10 */ /* 0x000fe40007ffe0ff */
[----:B------:R-:W-:Y:S01]  /*eb7b0*/  ISETP.GE.AND P5, PT, R178, c[0x0][0x17c], PT ;  /* 0x00005f00b2007a0c */ /* 0x000fe20003fa6270 */
[----:B------:R4:W-:Y:S01]  /*eb7c0*/  @P1 STG.E [R2.64], R250 ;  /* 0x000000fa02001986 */ /* 0x0009e2000c101904 */
[C---:B------:R-:W-:Y:S01]  /*eb7d0*/  IMAD.WIDE R178, R180.reuse, 0x4, R6 ;  /* 0x00000004b4b27825 */ /* 0x040fe200078e0206 */
[----:B------:R-:W-:Y:S02]  /*eb7e0*/  ISETP.LT.AND P1, PT, R151, c[0x0][0x178], !P4 ;  /* 0x00005e0097007a0c */ /* 0x000fe40006721270 */
[----:B-1----:R-:W2:Y:S01]  /*eb7f0*/  LDL.LU R244, [R1+0xff4] ;  /* 0x000ff40001f47983 */ /* 0x002ea20000300800 */
[----:B------:R-:W-:-:S04]  /*eb800*/  IMAD.WIDE R176, R180, 0x4, R172 ;  /* 0x00000004b4b07825 */ /* 0x000fc800078e02ac */
[----:B------:R-:W2:Y:S02]  /*eb810*/  LDL.LU R184, [R1+0x1d60] ;  /* 0x001d600001b87983 */ /* 0x000ea40000300800 */
[----:B----4-:R-:W-:Y:S01]  /*eb820*/  IMAD.WIDE R2, R180, 0x4, R4 ;  /* 0x00000004b4027825 */ /* 0x010fe200078e0204 */
[----:B------:R1:W-:Y:S03]  /*eb830*/  @P3 STG.E [R176.64], R249 ;  /* 0x000000f9b0003986 */ /* 0x0003e6000c101904 */
[----:B------:R4:W-:Y:S02]  /*eb840*/  @P6 STG.E [R178.64], R248 ;  /* 0x000000f8b2006986 */ /* 0x0009e4000c101904 */
[----:B------:R4:W-:Y:S01]  /*eb850*/  @P2 STG.E [R2.64], R185 ;  /* 0x000000b902002986 */ /* 0x0009e2000c101904 */
[----:B------:R-:W-:Y:S01]  /*eb860*/  ISETP.LT.AND P6, PT, R111, c[0x0][0x178], !P4 ;  /* 0x00005e006f007a0c */ /* 0x000fe200067c1270 */
[----:B-1----:R-:W2:Y:S01]  /*eb870*/  LDL.LU R249, [R1+0x1d30] ;  /* 0x001d300001f97983 */ /* 0x002ea20000300800 */
[----:B------:R-:W-:-:S04]  /*eb880*/  IMAD.WIDE R176, R181, 0x4, R174 ;  /* 0x00000004b5b07825 */ /* 0x000fc800078e02ae */
[----:B----4-:R-:W4:Y:S02]  /*eb890*/  LDL.LU R248, [R1+0x1cf0] ;  /* 0x001cf00001f87983 */ /* 0x010f240000300800 */
[----:B------:R-:W4:Y:S02]  /*eb8a0*/  LDL.LU R185, [R1+0x1000] ;  /* 0x0010000001b97983 */ /* 0x000f240000300800 */
[C---:B------:R-:W-:Y:S01]  /*eb8b0*/  IMAD.WIDE R2, R181.reuse, 0x4, R172 ;  /* 0x00000004b5027825 */ /* 0x040fe200078e02ac */
[----:B------:R1:W-:Y:S04]  /*eb8c0*/  @P0 STG.E [R176.64], R187 ;  /* 0x000000bbb0000986 */ /* 0x0003e8000c101904 */
[----:B-1----:R-:W4:Y:S01]  /*eb8d0*/  LDL.LU R187, [R1+0x1d64] ;  /* 0x001d640001bb7983 */ /* 0x002f220000300800 */
[----:B------:R-:W-:-:S03]  /*eb8e0*/  IMAD.WIDE R176, R181, 0x4, R6 ;  /* 0x00000004b5b07825 */ /* 0x000fc600078e0206 */
[----:B---3--:R1:W-:Y:S04]  /*eb8f0*/  @P1 STG.E [R2.64], R243 ;  /* 0x000000f302001986 */ /* 0x0083e8000c101904 */
[----:B-1----:R-:W3:Y:S04]  /*eb900*/  LDL.LU R243, [R1+0x1d34] ;  /* 0x001d340001f37983 */ /* 0x002ee80000300800 */
[----:B--2---:R1:W-:Y:S04]  /*eb910*/  @P6 STG.E [R176.64], R245 ;  /* 0x000000f5b0006986 */ /* 0x0043e8000c101904 */
[----:B-1----:R-:W2:Y:S01]  /*eb920*/  LDL.LU R245, [R1+0x1cf4] ;  /* 0x001cf40001f57983 */ /* 0x002ea20000300800 */
[----:B------:R-:W-:-:S02]  /*eb930*/  IADD3 R178, R252, 0x18d, RZ ;  /* 0x0000018dfcb27810 */ /* 0x000fc40007ffe0ff */
[----:B------:R-:W-:Y:S02]  /*eb940*/  ISETP.LT.AND P4, PT, R186, c[0x0][0x178], !P4 ;  /* 0x00005e00ba007a0c */ /* 0x000fe40006781270 */
[----:B------:R-:W-:Y:S01]  /*eb950*/  ISETP.GE.AND P3, PT, R178, c[0x0][0x17c], PT ;  /* 0x00005f00b2007a0c */ /* 0x000fe20003f66270 */
[----:B------:R-:W-:Y:S01]  /*eb960*/  IADD3 R178, R252, 0x18e, RZ ;  /* 0x0000018efcb27810 */ /* 0x000fe20007ffe0ff */
[----:B------:R-:W-:Y:S02]  /*eb970*/  ISETP.LT.AND P0, PT, R150, c[0x0][0x178], !P5 ;  /* 0x00005e0096007a0c */ /* 0x000fe40006f01270 */
[----:B------:R-:W-:Y:S02]  /*eb980*/  ISETP.LT.AND P1, PT, R151, c[0x0][0x178], !P5 ;  /* 0x00005e0097007a0c */ /* 0x000fe40006f21270 */
[C---:B------:R-:W-:Y:S02]  /*eb990*/  IADD3 R180, R181.reuse, c[0x0][0x198], RZ ;  /* 0x00006600b5b47a10 */ /* 0x040fe40007ffe0ff */
[----:B------:R-:W-:Y:S01]  /*eb9a0*/  ISETP.GE.AND P2, PT, R178, c[0x0][0x17c], PT ;  /* 0x00005f00b2007a0c */ /* 0x000fe20003f46270 */
[----:B------:R-:W-:Y:S01]  /*eb9b0*/  IMAD.WIDE R178, R181, 0x4, R4 ;  /* 0x00000004b5b27825 */ /* 0x000fe200078e0204 */
[----:B------:R-:W-:-:S03]  /*eb9c0*/  ISETP.LT.AND P6, PT, R111, c[0x0][0x178], !P5 ;  /* 0x00005e006f007a0c */ /* 0x000fc60006fc1270 */
[----:B------:R-:W-:Y:S02]  /*eb9d0*/  ISETP.LT.AND P5, PT, R186, c[0x0][0x178], !P5 ;  /* 0x00005e00ba007a0c */ /* 0x000fe40006fa1270 */
[----:B------:R-:W-:-:S04]  /*eb9e0*/  IMAD.WIDE R2, R180, 0x4, R174 ;  /* 0x00000004b4027825 */ /* 0x000fc800078e02ae */
[----:B------:R-:W-:Y:S01]  /*eb9f0*/  IMAD.WIDE R176, R180, 0x4, R172 ;  /* 0x00000004b4b07825 */ /* 0x000fe200078e02ac */
[----:B------:R1:W-:Y:S01]  /*eba00*/  @P4 STG.E [R178.64], R244 ;  /* 0x000000f4b2004986 */ /* 0x0003e2000c101904 */
[----:B------:R-:W-:Y:S02]  /*eba10*/  ISETP.LT.AND P4, PT, R150, c[0x0][0x178], !P3 ;  /* 0x00005e0096007a0c */ /* 0x000fe40005f81270 */
[----:B------:R-:W-:Y:S01]  /*eba20*/  IADD3 R181, R180, c[0x0][0x198], RZ ;  /* 0x00006600b4b57a10 */ /* 0x000fe20007ffe0ff */
[----:B------:R1:W-:Y:S04]  /*eba30*/  @P0 STG.E [R2.64], R184 ;  /* 0x000000b802000986 */ /* 0x0003e8000c101904 */
[----:B-1----:R-:W2:Y:S01]  /*eba40*/  LDL.LU R244, [R1+0x1004] ;  /* 0x0010040001f47983 */ /* 0x002ea20000300800 */
[----:B------:R-:W-:Y:S01]  /*eba50*/  IADD3 R178, R252, 0x18f, RZ ;  /* 0x0000018ffcb27810 */ /* 0x000fe20007ffe0ff */
[----:B------:R-:W2:Y:S02]  /*eba60*/  LDL.LU R251, [R1+0x1d70] ;  /* 0x001d700001fb7983 */ /* 0x000ea40000300800 */
[----:B------:R-:W2:Y:S02]  /*eba70*/  LDL.LU R250, [R1+0x1d50] ;  /* 0x001d500001fa7983 */ /* 0x000ea40000300800 */
[----:B------:R-:W-:Y:S01]  /*eba80*/  IMAD.WIDE R2, R180, 0x4, R6 ;  /* 0x00000004b4027825 */ /* 0x000fe200078e0206 */
[----:B------:R-:W-:Y:S01]  /*eba90*/  ISETP.GE.AND P0, PT, R178, c[0x0][0x17c], PT ;  /* 0x00005f00b2007a0c */ /* 0x000fe20003f06270 */
[----:B------:R1:W-:Y:S02]  /*ebaa0*/  @P1 STG.E [R176.64], R249 ;  /* 0x000000f9b0001986 */ /* 0x0003e4000c101904 */
[----:B------:R-:W-:Y:S01]  /*ebab0*/  IMAD.WIDE R178, R180, 0x4, R4 ;  /* 0x00000004b4b27825 */ /* 0x000fe200078e0204 */
[----:B------:R-:W-:-:S03]  /*ebac0*/  ISETP.LT.AND P1, PT, R151, c[0x0][0x178], !P3 ;  /* 0x00005e0097007a0c */ /* 0x000fc60005f21270 */
[----:B----4-:R4:W-:Y:S01]  /*ebad0*/  @P6 STG.E [R2.64], R248 ;  /* 0x000000f802006986 */ /* 0x0109e2000c101904 */
[----:B------:R4:W-:Y:S01]  /*ebae0*/  @P5 STG.E [R178.64], R185 ;  /* 0x000000b9b2005986 */ /* 0x0009e2000c101904 */
[----:B------:R-:W-:Y:S01]  /*ebaf0*/  ISETP.LT.AND P5, PT, R111, c[0x0][0x178], !P3 ;  /* 0x00005e006f007a0c */ /* 0x000fe20005fa1270 */
[C---:B-1----:R-:W-:Y:S02]  /*ebb00*/  IMAD.WIDE R176, R181.reuse, 0x4, R174 ;  /* 0x00000004b5b07825 */ /* 0x042fe400078e02ae */
[----:B------:R-:W2:Y:S02]  /*ebb10*/  LDL.LU R249, [R1+0x1d20] ;  /* 0x001d200001f97983 */ /* 0x000ea40000300800 */
[----:B----4-:R-:W4:Y:S02]  /*ebb20*/  LDL.LU R248, [R1+0x1ac0] ;  /* 0x001ac00001f87983 */ /* 0x010f240000300800 */
[----:B------:R1:W-:Y:S04]  /*ebb30*/  @P4 STG.E [R176.64], R187 ;  /* 0x000000bbb0004986 */ /* 0x0003e8000c101904 */
[----:B------:R-:W4:Y:S01]  /*ebb40*/  LDL.LU R185, [R1+0x1d74] ;  /* 0x001d740001b97983 */ /* 0x000f220000300800 */
[----:B------:R-:W-:-:S04]  /*ebb50*/  IMAD.WIDE R2, R181, 0x4, R6 ;  /* 0x00000004b5027825 */ /* 0x000fc800078e0206 */
[----:B-1----:R-:W-:Y:S01]  /*ebb60*/  IMAD.WIDE R176, R181, 0x4, R172 ;  /* 0x00000004b5b07825 */ /* 0x002fe200078e02ac */
[----:B------:R-:W4:Y:S04]  /*ebb70*/  LDL.LU R187, [R1+0x1d54] ;  /* 0x001d540001bb7983 */ /* 0x000f280000300800 */
[----:B---3--:R1:W-:Y:S04]  /*ebb80*/  @P1 STG.E [R176.64], R243 ;  /* 0x000000f3b0001986 */ /* 0x0083e8000c101904 */
[----:B-1----:R-:W3:Y:S04]  /*ebb90*/  LDL.LU R243, [R1+0x1d24] ;  /* 0x001d240001f37983 */ /* 0x002ee80000300800 */
[----:B--2---:R1:W-:Y:S04]  /*ebba0*/  @P5 STG.E [R2.64], R245 ;  /* 0x000000f502005986 */ /* 0x0043e8000c101904 */
[----:B-1----:R-:W2:Y:S01]  /*ebbb0*/  LDL.LU R245, [R1+0x1ac4] ;  /* 0x001ac40001f57983 */ /* 0x002ea20000300800 */
[----:B------:R-:W-:-:S02]  /*ebbc0*/  ISETP.LT.AND P3, PT, R186, c[0x0][0x178], !P3 ;  /* 0x00005e00ba007a0c */ /* 0x000fc40005f61270 */
[----:B------:R-:W-:Y:S02]  /*ebbd0*/  ISETP.LT.AND P6, PT, R150, c[0x0][0x178], !P2 ;  /* 0x00005e0096007a0c */ /* 0x000fe400057c1270 */
[----:B------:R-:W-:Y:S02]  /*ebbe0*/  ISETP.LT.AND P4, PT, R151, c[0x0][0x178], !P2 ;  /* 0x00005e0097007a0c */ /* 0x000fe40005781270 */
[C---:B------:R-:W-:Y:S01]  /*ebbf0*/  IADD3 R180, R181.reuse, c[0x0][0x198], RZ ;  /* 0x00006600b5b47a10 */ /* 0x040fe20007ffe0ff */
[----:B------:R-:W-:-:S04]  /*ebc00*/  IMAD.WIDE R178, R181, 0x4, R4 ;  /* 0x00000004b5b27825 */ /* 0x000fc800078e0204 */
[----:B------:R-:W-:-:S04]  /*ebc10*/  IMAD.WIDE R176, R180, 0x4, R174 ;  /* 0x00000004b4b07825 */ /* 0x000fc800078e02ae */
[----:B------:R-:W-:Y:S01]  /*ebc20*/  IMAD.WIDE R2, R180, 0x4, R172 ;  /* 0x00000004b4027825 */ /* 0x000fe200078e02ac */
[----:B------:R-:W-:Y:S01]  /*ebc30*/  IADD3 R182, R252, 0x190, RZ ;  /* 0x00000190fcb67810 */ /* 0x000fe20007ffe0ff */
[----:B------:R1:W-:Y:S01]  /*ebc40*/  @P3 STG.E [R178.64], R244 ;  /* 0x000000f4b2003986 */ /* 0x0003e2000c101904 */
[----:B------:R-:W-:Y:S01]  /*ebc50*/  ISETP.LT.AND P3, PT, R111, c[0x0][0x178], !P2 ;  /* 0x00005e006f007a0c */ /* 0x000fe20005761270 */
[----:B------:R1:W-:Y:S01]  /*ebc60*/  @P6 STG.E [R176.64], R251 ;  /* 0x000000fbb0006986 */ /* 0x0003e2000c101904 */
[----:B------:R-:W-:Y:S02]  /*ebc70*/  ISETP.LT.AND P2, PT, R186, c[0x0][0x178], !P2 ;  /* 0x00005e00ba007a0c */ /* 0x000fe40005741270 */
[----:B------:R-:W-:Y:S02]  /*ebc80*/  ISETP.LT.AND P6, PT, R150, c[0x0][0x178], !P0 ;  /* 0x00005e0096007a0c */ /* 0x000fe400047c1270 */
[----:B------:R-:W-:Y:S01]  /*ebc90*/  ISETP.LT.AND P5, PT, R151, c[0x0][0x178], !P0 ;  /* 0x00005e0097007a0c */ /* 0x000fe200047a1270 */
[----:B------:R1:W-:Y:S01]  /*ebca0*/  @P4 STG.E [R2.64], R250 ;  /* 0x000000fa02004986 */ /* 0x0003e2000c101904 */
[----:B------:R-:W-:-:S02]  /*ebcb0*/  ISETP.GE.AND P1, PT, R182, c[0x0][0x17c], PT ;  /* 0x00005f00b6007a0c */ /* 0x000fc40003f26270 */
[----:B------:R-:W-:Y:S01]  /*ebcc0*/  ISETP.LT.AND P4, PT, R111, c[0x0][0x178], !P0 ;  /* 0x00005e006f007a0c */ /* 0x000fe20004781270 */
[----:B------:R-:W-:Y:S01]  /*ebcd0*/  IADD3 R182, R180, c[0x0][0x198], RZ ;  /* 0x00006600b4b67a10 */ /* 0x000fe20007ffe0ff */
[----:B------:R-:W-:Y:S02]  /*ebce0*/  ISETP.LT.AND P0, PT, R186, c[0x0][0x178], !P0 ;  /* 0x00005e00ba007a0c */ /* 0x000fe40004701270 */
[----:B------:R-:W-:Y:S01]  /*ebcf0*/  IADD3 R183, R252, 0x191, RZ ;  /* 0x00000191fcb77810 */ /* 0x000fe20007ffe0ff */
[----:B-1----:R-:W2:Y:S01]  /*ebd00*/  LDL.LU R244, [R1+0x1ca8] ;  /* 0x001ca80001f47983 */ /* 0x002ea20000300800 */
[----:B------:R-:W2:Y:S02]  /*ebd10*/  LDL.LU R251, [R1+0x1cac] ;  /* 0x001cac0001fb7983 */ /* 0x000ea40000300800 */
[----:B------:R-:W-:-:S04]  /*ebd20*/  IMAD.WIDE R176, R180, 0x4, R4 ;  /* 0x00000004b4b07825 */ /* 0x000fc800078e0204 */
[----:B------:R-:W-:-:S04]  /*ebd30*/  IMAD.WIDE R2, R180, 0x4, R6 ;  /* 0x00000004b4027825 */ /* 0x000fc800078e0206 */
[----:B------:R-:W-:-:S04]  /*ebd40*/  IMAD.WIDE R178, R182, 0x4, R174 ;  /* 0x00000004b6b27825 */ /* 0x000fc800078e02ae */
[C---:B------:R-:W-:Y:S01]  /*ebd50*/  IMAD.WIDE R180, R182.reuse, 0x4, R172 ;  /* 0x00000004b6b47825 */ /* 0x040fe200078e02ac */
[----:B------:R-:W2:Y:S04]  /*ebd60*/  LDL.LU R250, [R1+0xc5c] ;  /* 0x000c5c0001fa7983 */ /* 0x000ea80000300800 */
[----:B------:R1:W-:Y:S01]  /*ebd70*/  @P3 STG.E [R2.64], R249 ;  /* 0x000000f902003986 */ /* 0x0003e2000c101904 */
[----:B----4-:R-:W-:Y:S02]  /*ebd80*/  @P2 STG.E [R176.64], R248 ;  /* 0x000000f8b0002986 */ /* 0x010fe4000c101904 */
[----:B------:R4:W-:Y:S01]  /*ebd90*/  @P6 STG.E [R178.64], R185 ;  /* 0x000000b9b2006986 */ /* 0x0009e2000c101904 */
[----:B------:R-:W-:Y:S01]  /*ebda0*/  ISETP.GE.AND P3, PT, R183, c[0x0][0x17c], PT ;  /* 0x00005f00b7007a0c */ /* 0x000fe20003f66270 */
[C---:B-1----:R-:W-:Y:S01]  /*ebdb0*/  IMAD.WIDE R2, R182.reuse, 0x4, R6 ;  /* 0x00000004b6027825 */ /* 0x042fe200078e0206 */
[----:B------:R1:W-:Y:S04]  /*ebdc0*/  @P5 STG.E [R180.64], R187 ;  /* 0x000000bbb4005986 */ /* 0x0003e8000c101904 */
[----:B----4-:R-:W4:Y:S01]  /*ebdd0*/  LDL.LU R185, [R1+0x81c] ;  /* 0x00081c0001b97983 */ /* 0x010f220000300800 */
[----:B------:R-:W-:-:S03]  /*ebde0*/  IADD3 R183, R182, c[0x0][0x198], RZ ;  /* 0x00006600b6b77a10 */ /* 0x000fc60007ffe0ff */
[----:B-1----:R-:W4:Y:S04]  /*ebdf0*/  LDL.LU R187, [R1+0x51c] ;  /* 0x00051c0001bb7983 */ /* 0x002f280000300800 */
[----:B---3--:R1:W-:Y:S02]  /*ebe00*/  @P4 STG.E [R2.64], R243 ;  /* 0x000000f302004986 */ /* 0x0083e4000c101904 */
[----:B-1----:R-:W-:Y:S02]  /*ebe10*/  IMAD.WIDE R2, R182, 0x4, R4 ;  /* 0x00000004b6027825 */ /* 0x002fe400078e0204 */
[----:B------:R-:W3:Y:S04]  /*ebe20*/  LDL.LU R182, [R1+0x518] ;  /* 0x0005180001b67983 */ /* 0x000ee80000300800 */
[----:B--2---:R1:W-:Y:S04]  /*ebe30*/  @P0 STG.E [R2.64], R245 ;  /* 0x000000f502000986 */ /* 0x0043e8000c101904 */
[----:B-1----:R-:W2:Y:S01]  /*ebe40*/  LDL.LU R2, [R1+0xc58] ;  /* 0x000c580001027983 */ /* 0x002ea20000300800 */
[----:B------:R-:W3:Y:S01]  /*ebe50*/  LDL.LU R3, [R1+0x818] ;  /* 0x0008180001037983 */ /* 0x000ee20000300800 */
[----:B------:R-:W-:-:S02]  /*ebe60*/  ISETP.LT.AND P6, PT, R150, c[0x0][0x178], !P1 ;  /* 0x00005e0096007a0c */ /* 0x000fc40004fc1270 */
[----:B------:R-:W-:Y:S02]  /*ebe70*/  ISETP.LT.AND P5, PT, R151, c[0x0][0x178], !P1 ;  /* 0x00005e0097007a0c */ /* 0x000fe40004fa1270 */
[----:B------:R-:W-:Y:S02]  /*ebe80*/  ISETP.LT.AND P2, PT, R111, c[0x0][0x178], !P1 ;  /* 0x00005e006f007a0c */ /* 0x000fe40004f41270 */
[----:B------:R-:W-:Y:S01]  /*ebe90*/  ISETP.LT.AND P4, PT, R186, c[0x0][0x178], !P1 ;  /* 0x00005e00ba007a0c */ /* 0x000fe20004f81270 */
[----:B------:R-:W-:-:S04]  /*ebea0*/  IMAD.WIDE R176, R183, 0x4, R174 ;  /* 0x00000004b7b07825 */ /* 0x000fc800078e02ae */
[----:B------:R-:W-:Y:S01]  /*ebeb0*/  IMAD.WIDE R178, R183, 0x4, R172 ;  /* 0x00000004b7b27825 */ /* 0x000fe200078e02ac */
[----:B------:R-:W-:-:S03]  /*ebec0*/  IADD3 R184, R252, 0x192, RZ ;  /* 0x00000192fcb87810 */ /* 0x000fc60007ffe0ff */
[----:B------:R-:W-:Y:S01]  /*ebed0*/  IMAD.WIDE R180, R183, 0x4, R6 ;  /* 0x00000004b7b47825 */ /* 0x000fe200078e0206 */
[----:B------:R-:W-:Y:S02]  /*ebee0*/  ISETP.GE.AND P1, PT, R184, c[0x0][0x17c], PT ;  /* 0x00005f00b8007a0c */ /* 0x000fe40003f26270 */
[----:B------:R-:W4:Y:S04]  /*ebef0*/  LDL.LU R184, [R1+0xe38] ;  /* 0x000e380001b87983 */ /* 0x000f280000300800 */
[----:B------:R1:W-:Y:S01]  /*ebf00*/  @P6 STG.E [R176.64], R244 ;  /* 0x000000f4b0006986 */ /* 0x0003e2000c101904 */
[----:B------:R-:W4:Y:S02]  /*ebf10*/  LDL.LU R249, [R1+0xa78] ;  /* 0x000a780001f97983 */ /* 0x000f240000300800 */
[----:B------:R-:W4:Y:S02]  /*ebf20*/  LDL.LU R248, [R1+0x528] ;  /* 0x0005280001f87983 */ /* 0x000f240000300800 */
[----:B------:R-:W4:Y:S01]  /*ebf30*/  LDL.LU R243, [R1+0x1cbc] ;  /* 0x001cbc0001f37983 */ /* 0x000f220000300800 */
[----:B------:R-:W4:Y:S04]  /*ebf40*/  LDL.LU R245, [R1+0xe3c] ;  /* 0x000e3c0001f57983 */ /* 0x000f280000300800 */
[----:B-1----:R-:W4:Y:S01]  /*ebf50*/  LDL.LU R244, [R1+0x449c] ;  /* 0x00449c0001f47983 */ /* 0x002f220000300800 */
[----:B------:R-:W-:-:S02]  /*ebf60*/  ISETP.LT.AND P0, PT, R151, c[0x0][0x178], !P3 ;  /* 0x00005e0097007a0c */ /* 0x000fc40005f01270 */
[----:B------:R-:W-:Y:S02]  /*ebf70*/  ISETP.LT.AND P6, PT, R111, c[0x0][0x178], !P3 ;  /* 0x00005e006f007a0c */ /* 0x000fe40005fc1270 */
[C---:B------:R-:W-:Y:S01]  /*ebf80*/  IADD3 R176, R183.reuse, c[0x0][0x198], RZ ;  /* 0x00006600b7b07a10 */ /* 0x040fe20007ffe0ff */
[----:B--2---:R-:W-:Y:S01]  /*ebf90*/  @P5 STG.E [R178.64], R2 ;  /* 0x00000002b2005986 */ /* 0x004fe2000c101904 */
[----:B---3--:R1:W-:Y:S02]  /*ebfa0*/  @P2 STG.E [R180.64], R3 ;  /* 0x00000003b4002986 */ /* 0x0083e4000c101904 */
[----:B-1----:R-:W-:-:S05]  /*ebfb0*/  IMAD.WIDE R2, R183, 0x4, R4 ;  /* 0x00000004b7027825 */ /* 0x002fca00078e0204 */
[----:B------:R1:W-:Y:S04]  /*ebfc0*/  @P4 STG.E [R2.64], R182 ;  /* 0x000000b602004986 */ /* 0x0003e8000c101904 */
[----:B-1----:R-:W2:Y:S01]  /*ebfd0*/  LDL.LU R3, [R1+0x1cb8] ;  /* 0x001cb80001037983 */ /* 0x002ea20000300800 */
[----:B------:R-:W-:Y:S01]  /*ebfe0*/  ISETP.LT.AND P5, PT, R150, c[0x0][0x178], !P3 ;  /* 0x00005e0096007a0c */ /* 0x000fe20005fa1270 */
[----:B------:R-:W-:-:S04]  /*ebff0*/  IMAD.WIDE R182, R176, 0x4, R174 ;  /* 0x00000004b0b67825 */ /* 0x000fc800078e02ae */
[----:B------:R-:W-:-:S04]  /*ec000*/  IMAD.WIDE R180, R176, 0x4, R172 ;  /* 0x00000004b0b47825 */ /* 0x000fc800078e02ac */
[----:B------:R-:W-:-:S04]  /*ec010*/  IMAD.WIDE R178, R176, 0x4, R6 ;  /* 0x00000004b0b27825 */ /* 0x000fc800078e0206 */
[----:B------:R-:W-:Y:S01]  /*ec020*/  @P5 STG.E [R182.64], R251 ;  /* 0x000000fbb6005986 */ /* 0x000fe2000c101904 */
[----:B------:R-:W-:Y:S02]  /*ec030*/  @P0 STG.E [R180.64], R250 ;  /* 0x000000fab4000986 */ /* 0x000fe4000c101904 */
[----:B----4-:R1:W-:Y:S02]  /*ec040*/  @P6 STG.E [R178.64], R185 ;  /* 0x000000b9b2006986 */ /* 0x0103e4000c101904 */
[----:B-1----:R-:W3:Y:S01]  /*ec050*/  LDL.LU R185, [R1+0xa7c] ;  /* 0x000a7c0001b97983 */ /* 0x002ee20000300800 */
[----:B------:R-:W-:Y:S02]  /*ec060*/  ISETP.LT.AND P3, PT, R186, c[0x0][0x178], !P3 ;  /* 0x00005e00ba007a0c */ /* 0x000fe40005f61270 */
[----:B------:R-:W-:Y:S02]  /*ec070*/  ISETP.LT.AND P4, PT, R150, c[0x0][0x178], !P1 ;  /* 0x00005e0096007a0c */ /* 0x000fe40004f81270 */
[----:B------:R-:W-:-:S02]  /*ec080*/  IADD3 R177, R252, 0x193, RZ ;  /* 0x00000193fcb17810 */ /* 0x000fc40007ffe0ff */
[C---:B------:R-:W-:Y:S02]  /*ec090*/  IADD3 R2, R176.reuse, c[0x0][0x198], RZ ;  /* 0x00006600b0027a10 */ /* 0x040fe40007ffe0ff */
[----:B------:R-:W-:Y:S01]  /*ec0a0*/  ISETP.GE.AND P2, PT, R177, c[0x0][0x17c], PT ;  /* 0x00005f00b1007a0c */ /* 0x000fe20003f46270 */
[----:B------:R-:W-:-:S04]  /*ec0b0*/  IMAD.WIDE R176, R176, 0x4, R4 ;  /* 0x00000004b0b07825 */ /* 0x000fc800078e0204 */
[----:B------:R-:W-:Y:S01]  /*ec0c0*/  IMAD.WIDE R182, R2, 0x4, R174 ;  /* 0x0000000402b67825 */ /* 0x000fe200078e02ae */
[----:B------:R1:W-:Y:S01]  /*ec0d0*/  @P3 STG.E [R176.64], R187 ;  /* 0x000000bbb0003986 */ /* 0x0003e2000c101904 */
[C---:B------:R-:W-:Y:S02]  /*ec0e0*/  ISETP.LT.AND P3, PT, R151.reuse, c[0x0][0x178], !P1 ;  /* 0x00005e0097007a0c */ /* 0x040fe40004f61270 */
[----:B------:R-:W-:Y:S02]  /*ec0f0*/  ISETP.LT.AND P0, PT, R186, c[0x0][0x178], !P1 ;  /* 0x00005e00ba007a0c */ /* 0x000fe40004f01270 */
[----:B------:R-:W-:Y:S01]  /*ec100*/  ISETP.LT.AND P6, PT, R150, c[0x0][0x178], !P2 ;  /* 0x00005e0096007a0c */ /* 0x000fe200057c1270 */
[C---:B------:R-:W-:Y:S01]  /*ec110*/  IMAD.WIDE R178, R2.reuse, 0x4, R172 ;  /* 0x0000000402b27825 */ /* 0x040fe200078e02ac */
[----:B------:R-:W-:Y:S01]  /*ec120*/  ISETP.LT.AND P5, PT, R151, c[0x0][0x178], !P2 ;  /* 0x00005e0097007a0c */ /* 0x000fe200057a1270 */
[----:B-1----:R-:W4:Y:S02]  /*ec130*/  LDL.LU R187, [R1+0x52c] ;  /* 0x00052c0001bb7983 */ /* 0x002f240000300800 */
[----:B------:R-:W3:Y:S02]  /*ec140*/  LDL.LU R251, [R1+0x1cc8] ;  /* 0x001cc80001fb7983 */ /* 0x000ee40000300800 */
[----:B------:R-:W-:-:S04]  /*ec150*/  IMAD.WIDE R176, R2, 0x4, R6 ;  /* 0x0000000402b07825 */ /* 0x000fc800078e0206 */
[----:B------:R-:W4:Y:S01]  /*ec160*/  LDL.LU R250, [R1+0x13c8] ;  /* 0x0013c80001fa7983 */ /* 0x000f220000300800 */
[----:B--2---:R1:W-:Y:S01]  /*ec170*/  @P4 STG.E [R182.64], R3 ;  /* 0x00000003b6004986 */ /* 0x0043e2000c101904 */
[----:B------:R-:W-:Y:S01]  /*ec180*/  ISETP.LT.AND P4, PT, R111, c[0x0][0x178], !P1 ;  /* 0x00005e006f007a0c */ /* 0x000fe20004f81270 */
[----:B------:R2:W-:Y:S01]  /*ec190*/  @P3 STG.E [R178.64], R184 ;  /* 0x000000b8b2003986 */ /* 0x0005e2000c101904 */
[----:B-1----:R-:W-:Y:S02]  /*ec1a0*/  IADD3 R3, R252, 0x194, RZ ;  /* 0x00000194fc037810 */ /* 0x002fe40007ffe0ff */
[----:B------:R-:W-:-:S09]  /*ec1b0*/  IADD3 R182, R2, c[0x0][0x198], RZ ;  /* 0x0000660002b67a10 */ /* 0x000fd20007ffe0ff */
[----:B------:R1:W-:Y:S01]  /*ec1c0*/  @P4 STG.E [R176.64], R249 ;  /* 0x000000f9b0004986 */ /* 0x0003e2000c101904 */
[----:B------:R-:W-:Y:S01]  /*ec1d0*/  ISETP.GE.AND P1, PT, R3, c[0x0][0x17c], PT ;  /* 0x00005f0003007a0c */ /* 0x000fe20003f26270 */
[----:B------:R-:W-:-:S04]  /*ec1e0*/  IMAD.WIDE R2, R2, 0x4, R4 ;  /* 0x0000000402027825 */ /* 0x000fc800078e0204 */
[----:B------:R-:W-:-:S04]  /*ec1f0*/  IMAD.WIDE R180, R182, 0x4, R174 ;  /* 0x00000004b6b47825 */ /* 0x000fc800078e02ae */
[C---:B--2---:R-:W-:Y:S01]  /*ec200*/  IMAD.WIDE R178, R182.reuse, 0x4, R172 ;  /* 0x00000004b6b27825 */ /* 0x044fe200078e02ac */
[----:B-1----:R-:W2:Y:S04]  /*ec210*/  LDL.LU R249, [R1+0xc68] ;  /* 0x000c680001f97983 */ /* 0x002ea80000300800 */
[----:B------:R1:W-:Y:S01]  /*ec220*/  @P0 STG.E [R2.64], R248 ;  /* 0x000000f802000986 */ /* 0x0003e2000c101904 */
[----:B------:R1:W-:Y:S02]  /*ec230*/  @P6 STG.E [R180.64], R243 ;  /* 0x000000f3b4006986 */ /* 0x0003e4000c101904 */
[----:B------:R1:W-:Y:S02]  /*ec240*/  @P5 STG.E [R178.64], R245 ;  /* 0x000000f5b2005986 */ /* 0x0003e4000c101904 */
[----:B-1----:R-:W2:Y:S01]  /*ec250*/  LDL.LU R248, [R1+0x828] ;  /* 0x0008280001f87983 */ /* 0x002ea20000300800 */
[----:B------:R-:W2:Y:S02]  /*ec260*/  LDL.LU R243, [R1+0x1ccc] ;  /* 0x001ccc0001f37983 */ /* 0x000ea40000300800 */
[----:B------:R-:W2:Y:S01]  /*ec270*/  LDL.LU R245, [R1+0x13cc] ;  /* 0x0013cc0001f57983 */ /* 0x000ea20000300800 */
[----:B------:R-:W-:Y:S01]  /*ec280*/  ISETP.LT.AND P3, PT, R111, c[0x0][0x178], !P2 ;  /* 0x00005e006f007a0c */ /* 0x000fe20005761270 */
[----:B------:R-:W-:-:S12]  /*ec290*/  IMAD.WIDE R2, R182, 0x4, R6 ;  /* 0x00000004b6027825 */ /* 0x000fd800078e0206 */
[----:B---3--:R1:W-:Y:S04]  /*ec2a0*/  @P3 STG.E [R2.64], R185 ;  /* 0x000000b902003986 */ /* 0x0083e8000c101904 */
[----:B-1----:R-:W3:Y:S01]  /*ec2b0*/  LDL.LU R185, [R1+0xc6c] ;  /* 0x000c6c0001b97983 */ /* 0x002ee20000300800 */
[----:B------:R-:W-:Y:S02]  /*ec2c0*/  ISETP.LT.AND P2, PT, R186, c[0x0][0x178], !P2 ;  /* 0x00005e00ba007a0c */ /* 0x000fe40005741270 */
[----:B------:R-:W-:Y:S02]  /*ec2d0*/  ISETP.LT.AND P5, PT, R150, c[0x0][0x178], !P1 ;  /* 0x00005e0096007a0c */ /* 0x000fe40004fa1270 */
[----:B------:R-:W-:Y:S02]  /*ec2e0*/  IADD3 R180, R182, c[0x0][0x198], RZ ;  /* 0x00006600b6b47a10 */ /* 0x000fe40007ffe0ff */
[----:B------:R-:W-:-:S02]  /*ec2f0*/  IADD3 R183, R252, 0x195, RZ ;  /* 0x00000195fcb77810 */ /* 0x000fc40007ffe0ff */
[----:B------:R-:W-:Y:S02]  /*ec300*/  ISETP.LT.AND P0, PT, R151, c[0x0][0x178], !P1 ;  /* 0x00005e0097007a0c */ /* 0x000fe40004f01270 */
[----:B------:R-:W-:Y:S01]  /*ec310*/  ISETP.LT.AND P4, PT, R111, c[0x0][0x178], !P1 ;  /* 0x00005e006f007a0c */ /* 0x000fe20004f81270 */
[----:B------:R-:W-:-:S04]  /*ec320*/  IMAD.WIDE R176, R182, 0x4, R4 ;  /* 0x00000004b6b07825 */ /* 0x000fc800078e0204 */
[----:B------:R-:W-:Y:S01]  /*ec330*/  IMAD.WIDE R178, R180, 0x4, R174 ;  /* 0x00000004b4b27825 */ /* 0x000fe200078e02ae */
[----:B------:R-:W-:Y:S02]  /*ec340*/  ISETP.GE.AND P6, PT, R183, c[0x0][0x17c], PT ;  /* 0x00005f00b7007a0c */ /* 0x000fe40003fc6270 */
[----:B------:R-:W-:Y:S02]  /*ec350*/  IADD3 R181, R252, 0x196, RZ ;  /* 0x00000196fcb57810 */ /* 0x000fe40007ffe0ff */
[----:B------:R-:W-:Y:S01]  /*ec360*/  ISETP.LT.AND P1, PT, R186, c[0x0][0x178], !P1 ;  /* 0x00005e00ba007a0c */ /* 0x000fe20004f21270 */
[----:B------:R-:W-:Y:S01]  /*ec370*/  IMAD.WIDE R2, R180, 0x4, R6 ;  /* 0x00000004b4027825 */ /* 0x000fe200078e0206 */
[----:B----4-:R1:W-:Y:S03]  /*ec380*/  @P2 STG.E [R176.64], R187 ;  /* 0x000000bbb0002986 */ /* 0x0103e6000c101904 */
[----:B------:R4:W-:Y:S01]  /*ec390*/  @P5 STG.E [R178.64], R251 ;  /* 0x000000fbb2005986 */ /* 0x0009e2000c101904 */
[----:B------:R-:W-:-:S02]  /*ec3a0*/  ISETP.LT.AND P2, PT, R150, c[0x0][0x178], !P6 ;  /* 0x00005e0096007a0c */ /* 0x000fc40007741270 */
[----:B------:R-:W-:Y:S02]  /*ec3b0*/  ISETP.LT.AND P5, PT, R151, c[0x0][0x178], !P6 ;  /* 0x00005e0097007a0c */ /* 0x000fe400077a1270 */
[----:B------:R-:W-:Y:S01]  /*ec3c0*/  ISETP.GE.AND P3, PT, R181, c[0x0][0x17c], PT ;  /* 0x00005f00b5007a0c */ /* 0x000fe20003f66270 */
[----:B------:R-:W-:Y:S01]  /*ec3d0*/  IADD3 R181, R180, c[0x0][0x198], RZ ;  /* 0x00006600b4b57a10 */ /* 0x000fe20007ffe0ff */
[----:B------:R-:W-:Y:S01]  /*ec3e0*/  IADD3 R182, R252, 0x197, RZ ;  /* 0x00000197fcb67810 */ /* 0x000fe20007ffe0ff */
[----:B-1----:R-:W-:-:S04]  /*ec3f0*/  IMAD.WIDE R176, R180, 0x4, R172 ;  /* 0x00000004b4b07825 */ /* 0x002fc800078e02ac */
[C---:B----4-:R-:W-:Y:S01]  /*ec400*/  IMAD.WIDE R178, R181.reuse, 0x4, R172 ;  /* 0x00000004b5b27825 */ /* 0x050fe200078e02ac */
[----:B------:R-:W4:Y:S04]  /*ec410*/  LDL.LU R187, [R1+0x82c] ;  /* 0x00082c0001bb7983 */ /* 0x000f280000300800 */
[----:B------:R1:W-:Y:S01]  /*ec420*/  @P0 STG.E [R176.64], R250 ;  /* 0x000000fab0000986 */ /* 0x0003e2000c101904 */
[----:B------:R-:W4:Y:S01]  /*ec430*/  LDL.LU R183, [R1+0x13b8] ;  /* 0x0013b80001b77983 */ /* 0x000f220000300800 */
[----:B------:R-:W-:Y:S02]  /*ec440*/  ISETP.GE.AND P0, PT, R182, c[0x0][0x17c], PT ;  /* 0x00005f00b6007a0c */ /* 0x000fe40003f06270 */
[----:B------:R-:W4:Y:S01]  /*ec450*/  LDL.LU R182, [R1+0x1758] ;  /* 0x0017580001b67983 */ /* 0x000f220000300800 */
[----:B------:R-:W4:Y:S02]  /*ec460*/  LDL.LU R184, [R1+0xa88] ;  /* 0x000a880001b87983 */ /* 0x000f240000300800 */
[C---:B-1----:R-:W-:Y:S01]  /*ec470*/  IMAD.WIDE R176, R181.reuse, 0x4, R174 ;  /* 0x00000004b5b07825 */ /* 0x042fe200078e02ae */
[----:B--2---:R1:W-:Y:S03]  /*ec480*/  @P4 STG.E [R2.64], R249 ;  /* 0x000000f902004986 */ /* 0x0043e6000c101904 */
[----:B-1----:R-:W-:Y:S01]  /*ec490*/  IMAD.WIDE R2, R180, 0x4, R4 ;  /* 0x00000004b4027825 */ /* 0x002fe200078e0204 */
[----:B------:R-:W-:-:S04]  /*ec4a0*/  IADD3 R180, R181, c[0x0][0x198], RZ ;  /* 0x00006600b5b47a10 */ /* 0x000fc80007ffe0ff */
[----:B------:R1:W-:Y:S01]  /*ec4b0*/  @P1 STG.E [R2.64], R248 ;  /* 0x000000f802001986 */ /* 0x0003e2000c101904 */
[----:B------:R2:W-:Y:S02]  /*ec4c0*/  @P2 STG.E [R176.64], R243 ;  /* 0x000000f3b0002986 */ /* 0x0005e4000c101904 */
[----:B------:R2:W-:Y:S02]  /*ec4d0*/  @P5 STG.E [R178.64], R245 ;  /* 0x000000f5b2005986 */ /* 0x0005e4000c101904 */
[C---:B-1----:R-:W-:Y:S01]  /*ec4e0*/  IMAD.WIDE R2, R181.reuse, 0x4, R6 ;  /* 0x00000004b5027825 */ /* 0x042fe200078e0206 */
[----:B--2---:R-:W2:Y:S03]  /*ec4f0*/  LDL.LU R243, [R1+0x1cec] ;  /* 0x001cec0001f37983 */ /* 0x004ea60000300800 */
[----:B------:R-:W2:Y:S02]  /*ec500*/  LDL.LU R245, [R1+0x175c] ;  /* 0x00175c0001f57983 */ /* 0x000ea40000300800 */
[----:B------:R-:W-:-:S02]  /*ec510*/  IMAD.WIDE R176, R181, 0x4, R4 ;  /* 0x00000004b5b07825 */ /* 0x000fc400078e0204 */
[----:B------:R-:W2:Y:S01]  /*ec520*/  LDL.LU R181, [R1+0x1ce8] ;  /* 0x001ce80001b57983 */ /* 0x000ea20000300800 */
[----:B------:R-:W-:Y:S01]  /*ec530*/  ISETP.LT.AND P4, PT, R111, c[0x0][0x178], !P6 ;  /* 0x00005e006f007a0c */ /* 0x000fe20007781270 */
[----:B------:R-:W2:-:S12]  /*ec540*/  LDL.LU R248, [R1+0x13bc] ;  /* 0x0013bc0001f87983 */ /* 0x000e980000300800 */
[----:B---3--:R1:W-:Y:S04]  /*ec550*/  @P4 STG.E [R2.64], R185 ;  /* 0x000000b902004986 */ /* 0x0083e8000c101904 */
[----:B-1----:R-:W3:Y:S01]  /*ec560*/  LDL.LU R185, [R1+0xa8c] ;  /* 0x000a8c0001b97983 */ /* 0x002ee20000300800 */
[----:B------:R-:W-:Y:S02]  /*ec570*/  ISETP.LT.AND P6, PT, R186, c[0x0][0x178], !P6 ;  /* 0x00005e00ba007a0c */ /* 0x000fe400077c1270 */
[----:B------:R-:W-:Y:S02]  /*ec580*/  ISETP.LT.AND P5, PT, R150, c[0x0][0x178], !P3 ;  /* 0x00005e0096007a0c */ /* 0x000fe40005fa1270 */
[----:B------:R-:W-:Y:S02]  /*ec590*/  ISETP.LT.AND P1, PT, R151, c[0x0][0x178], !P3 ;  /* 0x00005e0097007a0c */ /* 0x000fe40005f21270 */
[----:B------:R-:W-:-:S02]  /*ec5a0*/  IADD3 R178, R252, 0x198, RZ ;  /* 0x00000198fcb27810 */ /* 0x000fc40007ffe0ff */
[----:B------:R-:W-:Y:S01]  /*ec5b0*/  ISETP.LT.AND P2, PT, R111, c[0x0][0x178], !P3 ;  /* 0x00005e006f007a0c */ /* 0x000fe20005f41270 */
[----:B------:R-:W-:Y:S01]  /*ec5c0*/  IMAD.WIDE R2, R180, 0x4, R172 ;  /* 0x00000004b4027825 */ /* 0x000fe200078e02ac */
[----:B------:R-:W3:Y:S01]  /*ec5d0*/  LDL.LU R251, [R1+0x1d18] ;  /* 0x001d180001fb7983 */ /* 0x000ee20000300800 */
[----:B------:R-:W-:Y:S02]  /*ec5e0*/  ISETP.GE.AND P4, PT, R178, c[0x0][0x17c], PT ;  /* 0x00005f00b2007a0c */ /* 0x000fe40003f86270 */
[----:B------:R-:W-:Y:S01]  /*ec5f0*/  IMAD.WIDE R178, R180, 0x4, R174 ;  /* 0x00000004b4b27825 */ /* 0x000fe200078e02ae */
[----:B------:R-:W-:Y:S01]  /*ec600*/  ISETP.LT.AND P3, PT, R186, c[0x0][0x178], !P3 ;  /* 0x00005e00ba007a0c */ /* 0x000fe20005f61270 */
[----:B------:R-:W3:Y:S04]  /*ec610*/  LDL.LU R250, [R1+0x1cd8] ;  /* 0x001cd80001fa7983 */ /* 0x000ee80000300800 */
[----:B----4-:R1:W-:Y:S01]  /*ec620*/  @P6 STG.E [R176.64], R187 ;  /* 0x000000bbb0006986 */ /* 0x0103e2000c101904 */
[----:B------:R-:W-:Y:S01]  /*ec630*/  ISETP.LT.AND P6, PT, R150, c[0x0][0x178], !P0 ;  /* 0x00005e0096007a0c */ /* 0x000fe200047c1270 */
[----:B------:R-:W3:Y:S02]  /*ec640*/  LDL.LU R249, [R1+0x1748] ;  /* 0x0017480001f97983 */ /* 0x000ee40000300800 */
[----:B-1----:R-:W-:Y:S01]  /*ec650*/  IMAD.WIDE R176, R180, 0x4, R6 ;  /* 0x00000004b4b07825 */ /* 0x002fe200078e0206 */
[----:B------:R-:W3:Y:S04]  /*ec660*/  LDL.LU R187, [R1+0xe48] ;  /* 0x000e480001bb7983 */ /* 0x000ee80000300800 */
[----:B--2---:R1:W-:Y:S01]  /*ec670*/  @P5 STG.E [R178.64], R181 ;  /* 0x000000b5b2005986 */ /* 0x0043e2000c101904 */
[----:B------:R-:W-:Y:S01]  /*ec680*/  ISETP.LT.AND P5, PT, R151, c[0x0][0x178], !P0 ;  /* 0x00005e0097007a0c */ /* 0x000fe200047a1270 */
[----:B------:R2:W-:Y:S02]  /*ec690*/  @P1 STG.E [R2.64], R182 ;  /* 0x000000b602001986 */ /* 0x0005e4000c101904 */
[----:B------:R2:W-:Y:S01]  /*ec6a0*/  @P2 STG.E [R176.64], R183 ;  /* 0x000000b7b0002986 */ /* 0x0005e2000c101904 */
[----:B------:R-:W-:-:S02]  /*ec6b0*/  ISETP.LT.AND P2, PT, R111, c[0x0][0x178], !P0 ;  /* 0x00005e006f007a0c */ /* 0x000fc40004741270 */
[C---:B-1----:R-:W-:Y:S01]  /*ec6c0*/  IADD3 R181, R180.reuse, c[0x0][0x198], RZ ;  /* 0x00006600b4b57a10 */ /* 0x042fe20007ffe0ff */
[----:B--2---:R-:W-:-:S04]  /*ec6d0*/  IMAD.WIDE R2, R180, 0x4, R4 ;  /* 0x00000004b4027825 */ /* 0x004fc800078e0204 */
[----:B------:R-:W-:-:S04]  /*ec6e0*/  IMAD.WIDE R176, R181, 0x4, R174 ;  /* 0x00000004b5b07825 */ /* 0x000fc800078e02ae */
[C---:B------:R-:W-:Y:S01]  /*ec6f0*/  IMAD.WIDE R178, R181.reuse, 0x4, R172 ;  /* 0x00000004b5b27825 */ /* 0x040fe200078e02ac */
[----:B------:R-:W-:Y:S01]  /*ec700*/  ISETP.LT.AND P0, PT, R186, c[0x0][0x178], !P0 ;  /* 0x00005e00ba007a0c */ /* 0x000fe20004701270 */
[----:B------:R-:W-:Y:S02]  /*ec710*/  @P3 STG.E [R2.64], R184 ;  /* 0x000000b802003986 */ /* 0x000fe4000c101904 */
[----:B------:R1:W-:Y:S02]  /*ec720*/  @P6 STG.E [R176.64], R243 ;  /* 0x000000f3b0006986 */ /* 0x0003e4000c101904 */
[----:B------:R2:W-:Y:S01]  /*ec730*/  @P5 STG.E [R178.64], R245 ;  /* 0x000000f5b2005986 */ /* 0x0005e2000c101904 */
[----:B-1----:R-:W4:Y:S01]  /*ec740*/  LDL.LU R243, [R1+0x1d1c] ;  /* 0x001d1c0001f37983 */ /* 0x002f220000300800 */
[----:B------:R-:W-:-:S04]  /*ec750*/  IMAD.WIDE R176, R181, 0x4, R6 ;  /* 0x00000004b5b07825 */ /* 0x000fc800078e0206 */
[----:B--2---:R-:W2:Y:S02]  /*ec760*/  LDL.LU R245, [R1+0x1cdc] ;  /* 0x001cdc0001f57983 */ /* 0x004ea40000300800 */
[----:B------:R-:W-:Y:S01]  /*ec770*/  IMAD.WIDE R2, R181, 0x4, R4 ;  /* 0x00000004b5027825 */ /* 0x000fe200078e0204 */
[----:B------:R1:W-:Y:S04]  /*ec780*/  @P2 STG.E [R176.64], R248 ;  /* 0x000000f8b0002986 */ /* 0x0003e8000c101904 */
[----:B---3--:R3:W-:Y:S01]  /*ec790*/  @P0 STG.E [R2.64], R185 ;  /* 0x000000b902000986 */ /* 0x0087e2000c101904 */
[----:B-1----:R-:W2:Y:S04]  /*ec7a0*/  LDL.LU R248, [R1+0x174c] ;  /* 0x00174c0001f87983 */ /* 0x002ea80000300800 */
[----:B---3--:R-:W3:Y:S01]  /*ec7b0*/  LDL.LU R185, [R1+0xe4c] ;  /* 0x000e4c0001b97983 */ /* 0x008ee20000300800 */
[----:B------:R-:W-:-:S02]  /*ec7c0*/  ISETP.LT.AND P6, PT, R150, c[0x0][0x178], !P4 ;  /* 0x00005e0096007a0c */ /* 0x000fc400067c1270 */
[----:B------:R-:W-:Y:S02]  /*ec7d0*/  ISETP.LT.AND P3, PT, R151, c[0x0][0x178], !P4 ;  /* 0x00005e0097007a0c */ /* 0x000fe40006761270 */
[----:B------:R-:W-:Y:S02]  /*ec7e0*/  IADD3 R180, R181, c[0x0][0x198], RZ ;  /* 0x00006600b5b47a10 */ /* 0x000fe40007ffe0ff */
[----:B------:R-:W-:Y:S02]  /*ec7f0*/  IADD3 R182, R252, 0x199, RZ ;  /* 0x00000199fcb67810 */ /* 0x000fe40007ffe0ff */
[----:B------:R-:W-:Y:S01]  /*ec800*/  ISETP.LT.AND P5, PT, R111, c[0x0][0x178], !P4 ;  /* 0x00005e006f007a0c */ /* 0x000fe200067a1270 */
[----:B------:R-:W3:Y:S01]  /*ec810*/  LDL.LU R183, [R1+0x1d08] ;  /* 0x001d080001b77983 */ /* 0x000ee20000300800 */
[----:B------:R-:W-:Y:S01]  /*ec820*/  ISETP.GE.AND P1, PT, R182, c[0x0][0x17c], PT ;  /* 0x00005f00b6007a0c */ /* 0x000fe20003f26270 */
[----:B------:R-:W-:-:S04]  /*ec830*/  IMAD.WIDE R178, R180, 0x4, R174 ;  /* 0x00000004b4b27825 */ /* 0x000fc800078e02ae */
[----:B------:R-:W-:Y:S01]  /*ec840*/  IMAD.WIDE R176, R180, 0x4, R172 ;  /* 0x00000004b4b07825 */ /* 0x000fe200078e02ac */
[----:B------:R-:W-:Y:S02]  /*ec850*/  ISETP.LT.AND P4, PT, R186, c[0x0][0x178], !P4 ;  /* 0x00005e00ba007a0c */ /* 0x000fe40006781270 */
[----:B------:R-:W-:Y:S01]  /*ec860*/  ISETP.LT.AND P0, PT, R150, c[0x0][0x178], !P1 ;  /* 0x00005e0096007a0c */ /* 0x000fe20004f01270 */
[C---:B------:R-:W-:Y:S01]  /*ec870*/  IMAD.WIDE R2, R180.reuse, 0x4, R6 ;  /* 0x00000004b4027825 */ /* 0x040fe200078e0206 */
[----:B------:R1:W-:Y:S03]  /*ec880*/  @P6 STG.E [R178.64], R251 ;  /* 0x000000fbb2006986 */ /* 0x0003e6000c101904 */
[----:B------:R-:W-:Y:S01]  /*ec890*/  @P3 STG.E [R176.64], R250 ;  /* 0x000000fab0003986 */ /* 0x000fe2000c101904 */
[----:B------:R-:W-:Y:S02]  /*ec8a0*/  ISETP.LT.AND P3, PT, R151, c[0x0][0x178], !P1 ;  /* 0x00005e0097007a0c */ /* 0x000fe40004f61270 */
[----:B------:R-:W-:Y:S01]  /*ec8b0*/  ISETP.LT.AND P6, PT, R111, c[0x0][0x178], !P1 ;  /* 0x00005e006f007a0c */ /* 0x000fe20004fc1270 */
[----:B------:R1:W-:Y:S02]  /*ec8c0*/  @P5 STG.E [R2.64], R249 ;  /* 0x000000f902005986 */ /* 0x0003e4000c101904 */
[C---:B-1----:R-:W-:Y:S01]  /*ec8d0*/  IMAD.WIDE R178, R180.reuse, 0x4, R4 ;  /* 0x00000004b4b27825 */ /* 0x042fe200078e0204 */
[----:B------:R-:W-:-:S02]  /*ec8e0*/  IADD3 R180, R180, c[0x0][0x198], RZ ;  /* 0x00006600b4b47a10 */ /* 0x000fc40007ffe0ff */
[----:B------:R-:W-:-:S03]  /*ec8f0*/  ISETP.LT.AND P1, PT, R186, c[0x0][0x178], !P1 ;  /* 0x00005e00ba007a0c */ /* 0x000fc60004f21270 */
[----:B------:R-:W-:-:S04]  /*ec900*/  IMAD.WIDE R2, R180, 0x4, R174 ;  /* 0x00000004b4027825 */ /* 0x000fc800078e02ae */
[C---:B------:R-:W-:Y:S01]  /*ec910*/  IMAD.WIDE R176, R180.reuse, 0x4, R172 ;  /* 0x00000004b4b07825 */ /* 0x040fe200078e02ac */
[----:B------:R-:W-:Y:S04]  /*ec920*/  @P4 STG.E [R178.64], R187 ;  /* 0x000000bbb2004986 */ /* 0x000fe8000c101904 */
[----:B----4-:R1:W-:Y:S01]  /*ec930*/  @P0 STG.E [R2.64], R243 ;  /* 0x000000f302000986 */ /* 0x0103e2000c101904 */
[----:B--2---:R2:W-:Y:S02]  /*ec940*/  @P3 STG.E [R176.64], R245 ;  /* 0x000000f5b0003986 */ /* 0x0045e4000c101904 */
[C---:B-1----:R-:W-:Y:S01]  /*ec950*/  IMAD.WIDE R2, R180.reuse, 0x4, R6 ;  /* 0x00000004b4027825 */ /* 0x042fe200078e0206 */
[----:B--2---:R-:W2:Y:S03]  /*ec960*/  LDL.LU R245, [R1+0xff8] ;  /* 0x000ff80001f57983 */ /* 0x004ea60000300800 */
[----:B------:R-:W4:Y:S02]  /*ec970*/  LDL.LU R187, [R1+0x1d0c] ;  /* 0x001d0c0001bb7983 */ /* 0x000f240000300800 */
[----:B------:R-:W2:Y:S02]  /*ec980*/  LDL.LU R243, [R1+0x1a9c] ;  /* 0x001a9c0001f37983 */ /* 0x000ea40000300800 */
[----:B------:R-:W-:Y:S01]  /*ec990*/  IMAD.WIDE R176, R180, 0x4, R4 ;  /* 0x00000004b4b07825 */ /* 0x000fe200078e0204 */
[----:B------:R1:W-:Y:S04]  /*ec9a0*/  @P6 STG.E [R2.64], R248 ;  /* 0x000000f802006986 */ /* 0x0003e8000c101904 */
[----:B---3--:R3:W-:Y:S04]  /*ec9b0*/  @P1 STG.E [R176.64], R185 ;  /* 0x000000b9b0001986 */ /* 0x0087e8000c101904 */
[----:B-1----:R-:W2:Y:S04]  /*ec9c0*/  LDL.LU R3, [R1+0x1d48] ;  /* 0x001d480001037983 */ /* 0x002ea80000300800 */
[----:B---3--:R-:W3:Y:S01]  /*ec9d0*/  LDL.LU R177, [R1+0x1a98] ;  /* 0x001a980001b17983 */ /* 0x008ee20000300800 */
[----:B------:R-:W-:-:S02]  /*ec9e0*/  IADD3 R182, R252, 0x19a, RZ ;  /* 0x0000019afcb67810 */ /* 0x000fc40007ffe0ff */
[----:B------:R-:W-:Y:S01]  /*ec9f0*/  IADD3 R178, R252, 0x19b, RZ ;  /* 0x0000019bfcb27810 */ /* 0x000fe20007ffe0ff */
[----:B------:R-:W3:Y:S01]  /*eca00*/  LDL.LU R185, [R1+0xffc] ;  /* 0x000ffc0001b97983 */ /* 0x000ee20000300800 */
[----:B------:R-:W3:Y:S01]  /*eca10*/  LDL.LU R184, [R1+0x1d68] ;  /* 0x001d680001b87983 */ /* 0x000ee20000300800 */
[----:B------:R-:W-:Y:S01]  /*eca20*/  ISETP.GE.AND P2, PT, R182, c[0x0][0x17c], PT ;  /* 0x00005f00b6007a0c */ /* 0x000fe20003f46270 */
[----:B------:R-:W-:Y:S01]  /*eca30*/  IADD3 R182, R180, c[0x0][0x198], RZ ;  /* 0x00006600b4b67a10 */ /* 0x000fe20007ffe0ff */
[----:B------:R-:W-:Y:S01]  /*eca40*/  ISETP.GE.AND P0, PT, R178, c[0x0][0x17c], PT ;  /* 0x00005f00b2007a0c */ /* 0x000fe20003f06270 */
[----:B------:R-:W3:Y:S01]  /*eca50*/  LDL.LU R251, [R1+0x1d38] ;  /* 0x001d380001fb7983 */ /* 0x000ee20000300800 */
[----:B------:R-:W-:Y:S02]  /*eca60*/  ISETP.LT.AND P4, PT, R150, c[0x0][0x178], !P2 ;  /* 0x00005e0096007a0c */ /* 0x000fe40005781270 */
[----:B------:R-:W-:Y:S02]  /*eca70*/  ISETP.LT.AND P5, PT, R151, c[0x0][0x178], !P2 ;  /* 0x00005e0097007a0c */ /* 0x000fe400057a1270 */
[----:B------:R-:W-:Y:S01]  /*eca80*/  ISETP.LT.AND P3, PT, R111, c[0x0][0x178], !P2 ;  /* 0x00005e006f007a0c */ /* 0x000fe20005761270 */
[----:B------:R-:W-:-:S04]  /*eca90*/  IMAD.WIDE R178, R182, 0x4, R174 ;  /* 0x00000004b6b27825 */ /* 0x000fc800078e02ae */
[C---:B------:R-:W-:Y:S01]  /*ecaa0*/  IMAD.WIDE R180, R182.reuse, 0x4, R172 ;  /* 0x00000004b6b47825 */ /* 0x040fe200078e02ac */
[----:B------:R-:W3:Y:S03]  /*ecab0*/  LDL.LU R250, [R1+0x1cf8] ;  /* 0x001cf80001fa7983 */ /* 0x000ee60000300800 */
[----:B------:R-:W3:Y:S02]  /*ecac0*/  LDL.LU R249, [R1+0x1008] ;  /* 0x0010080001f97983 */ /* 0x000ee40000300800 */
[----:B------:R-:W3:Y:S01]  /*ecad0*/  LDL.LU R248, [R1+0x1d6c] ;  /* 0x001d6c0001f87983 */ /* 0x000ee20000300800 */
[----:B--2---:R1:W-:Y:S01]  /*ecae0*/  @P4 STG.E [R178.64], R3 ;  /* 0x00000003b2004986 */ /* 0x0043e2000c101904 */
[----:B------:R2:W-:Y:S02]  /*ecaf0*/  @P5 STG.E [R180.64], R183 ;  /* 0x000000b7b4005986 */ /* 0x0005e4000c101904 */
[C---:B-1----:R-:W-:Y:S01]  /*ecb00*/  IMAD.WIDE R2, R182.reuse, 0x4, R6 ;  /* 0x00000004b6027825 */ /* 0x042fe200078e0206 */
[----:B--2---:R-:W-:-:S04]  /*ecb10*/  IADD3 R183, R182, c[0x0][0x198], RZ ;  /* 0x00006600b6b77a10 */ /* 0x004fc80007ffe0ff */
[----:B---3--:R1:W-:Y:S02]  /*ecb20*/  @P3 STG.E [R2.64], R177 ;  /* 0x000000b102003986 */ /* 0x0083e4000c101904 */
[----:B-1----:R-:W-:Y:S02]  /*ecb30*/  IMAD.WIDE R2, R182, 0x4, R4 ;  /* 0x00000004b6027825 */ /* 0x002fe400078e0204 */
[----:B------:R-:W2:Y:S01]  /*ecb40*/  LDL.LU R182, [R1+0x1d4c] ;  /* 0x001d4c0001b67983 */ /* 0x000ea20000300800 */
[----:B------:R-:W-:Y:S02]  /*ecb50*/  ISETP.LT.AND P2, PT, R186, c[0x0][0x178], !P2 ;  /* 0x00005e00ba007a0c */ /* 0x000fe40005741270 */
[----:B------:R-:W-:Y:S02]  /*ecb60*/  ISETP.LT.AND P6, PT, R150, c[0x0][0x178], !P0 ;  /* 0x00005e0096007a0c */ /* 0x000fe400047c1270 */
[----:B------:R-:W-:Y:S02]  /*ecb70*/  ISETP.LT.AND P4, PT, R151, c[0x0][0x178], !P0 ;  /* 0x00005e0097007a0c */ /* 0x000fe40004781270 */
[----:B------:R-:W-:-:S02]  /*ecb80*/  IADD3 R176, R252, 0x19c, RZ ;  /* 0x0000019cfcb07810 */ /* 0x000fc40007ffe0ff */
[----:B------:R-:W-:Y:S02]  /*ecb90*/  ISETP.LT.AND P5, PT, R111, c[0x0][0x178], !P0 ;  /* 0x00005e006f007a0c */ /* 0x000fe400047a1270 */
[----:B------:R-:W-:Y:S01]  /*ecba0*/  IADD3 R178, R252, 0x19d, RZ ;  /* 0x0000019dfcb27810 */ /* 0x000fe20007ffe0ff */
[----:B------:R-:W-:Y:S01]  /*ecbb0*/  ISETP.LT.AND P0, PT, R186, c[0x0][0x178], !P0 ;  /* 0x00005e00ba007a0c */ /* 0x000fe20004701270 */
[----:B------:R-:W-:Y:S01]  /*ecbc0*/  ISETP.GE.AND P1, PT, R176, c[0x0][0x17c], PT ;  /* 0x00005f00b0007a0c */ /* 0x000fe20003f26270 */
[----:B------:R-:W-:Y:S01]  /*ecbd0*/  IMAD.WIDE R176, R183, 0x4, R174 ;  /* 0x00000004b7b07825 */ /* 0x000fe200078e02ae */
[----:B------:R-:W-:-:S03]  /*ecbe0*/  ISETP.GE.AND P3, PT, R178, c[0x0][0x17c], PT ;  /* 0x00005f00b2007a0c */ /* 0x000fc60003f66270 */
[----:B------:R-:W-:-:S04]  /*ecbf0*/  IMAD.WIDE R178, R183, 0x4, R172 ;  /* 0x00000004b7b27825 */ /* 0x000fc800078e02ac */
[C---:B------:R-:W-:Y:S01]  /*ecc00*/  IMAD.WIDE R180, R183.reuse, 0x4, R6 ;  /* 0x00000004b7b47825 */ /* 0x040fe200078e0206 */
[----:B------:R1:W-:Y:S04]  /*ecc10*/  @P2 STG.E [R2.64], R245 ;  /* 0x000000f502002986 */ /* 0x0003e8000c101904 */
[----:B-1----:R-:W3:Y:S01]  /*ecc20*/  LDL.LU R245, [R1+0x4498] ;  /* 0x0044980001f57983 */ /* 0x002ee20000300800 */
[----:B------:R-:W-:-:S03]  /*ecc30*/  IMAD.WIDE R2, R183, 0x4, R4 ;  /* 0x00000004b7027825 */ /* 0x000fc600078e0204 */
[----:B--2---:R-:W-:Y:S01]  /*ecc40*/  @P6 STG.E [R176.64], R182 ;  /* 0x000000b6b0006986 */ /* 0x004fe2000c101904 */
[----:B----4-:R1:W-:Y:S02]  /*ecc50*/  @P4 STG.E [R178.64], R187 ;  /* 0x000000bbb2004986 */ /* 0x0103e4000c101904 */
[----:B------:R2:W-:Y:S02]  /*ecc60*/  @P5 STG.E [R180.64], R243 ;  /* 0x000000f3b4005986 */ /* 0x0005e4000c101904 */
[----:B------:R4:W-:Y:S01]  /*ecc70*/  @P0 STG.E [R2.64], R185 ;  /* 0x000000b902000986 */ /* 0x0009e2000c101904 */
[----:B-1----:R-:W3:Y:S01]  /*ecc80*/  LDL.LU R187, [R1+0x1d3c] ;  /* 0x001d3c0001bb7983 */ /* 0x002ee20000300800 */
[----:B--2---:R-:W2:Y:S02]  /*ecc90*/  LDL.LU R243, [R1+0x1cfc] ;  /* 0x001cfc0001f37983 */ /* 0x004ea40000300800 */
[----:B----4-:R-:W4:Y:S01]  /*ecca0*/  LDL.LU R185, [R1+0x100c] ;  /* 0x00100c0001b97983 */ /* 0x010f220000300800 */
[----:B------:R-:W-:-:S02]  /*eccb0*/  ISETP.LT.AND P4, PT, R150, c[0x0][0x178], !P1 ;  /* 0x00005e0096007a0c */ /* 0x000fc40004f81270 */
[----:B------:R-:W-:Y:S02]  /*eccc0*/  ISETP.LT.AND P5, PT, R151, c[0x0][0x178], !P1 ;  /* 0x00005e0097007a0c */ /* 0x000fe40004fa1270 */
[----:B------:R-:W-:Y:S02]  /*eccd0*/  IADD3 R181, R183, c[0x0][0x198], RZ ;  /* 0x00006600b7b57a10 */ /* 0x000fe40007ffe0ff */
[----:B------:R-:W-:Y:S02]  /*ecce0*/  ISETP.LT.AND P2, PT, R111, c[0x0][0x178], !P1 ;  /* 0x00005e006f007a0c */ /* 0x000fe40004f41270 */
[----:B------:R-:W-:Y:S02]  /*eccf0*/  IADD3 R180, R252, 0x19e, RZ ;  /* 0x0000019efcb47810 */ /* 0x000fe40007ffe0ff */
[----:B------:R-:W-:Y:S01]  /*ecd00*/  ISETP.LT.AND P6, PT, R150, c[0x0][0x178], !P3 ;  /* 0x00005e0096007a0c */ /* 0x000fe20005fc1270 */
[----:B------:R-:W4:Y:S01]  /*ecd10*/  LDL.LU R183, [R1+0x1ac8] ;  /* 0x001ac80001b77983 */ /* 0x000f220000300800 */
[----:B------:R-:W-:-:S04]  /*ecd20*/  IMAD.WIDE R176, R181, 0x4, R174 ;  /* 0x00000004b5b07825 */ /* 0x000fc800078e02ae */
[----:B------:R-:W-:Y:S01]  /*ecd30*/  IMAD.WIDE R178, R181, 0x4, R172 ;  /* 0x00000004b5b27825 */ /* 0x000fe200078e02ac */
[----:B------:R-:W-:Y:S02]  /*ecd40*/  ISETP.LT.AND P1, PT, R186, c[0x0][0x178], !P1 ;  /* 0x00005e00ba007a0c */ /* 0x000fe40004f21270 */
[----:B------:R-:W-:Y:S01]  /*ecd50*/  ISETP.GE.AND P0, PT, R180, c[0x0][0x17c], PT ;  /* 0x00005f00b4007a0c */ /* 0x000fe20003f06270 */
[----:B------:R1:W-:Y:S01]  /*ecd60*/  @P4 STG.E [R176.64], R184 ;  /* 0x000000b8b0004986 */ /* 0x0003e2000c101904 */
[----:B------:R1:W-:Y:S01]  /*ecd70*/  @P5 STG.E [R178.64], R251 ;  /* 0x000000fbb2005986 */ /* 0x0003e2000c101904 */
[----:B------:R-:W-:Y:S02]  /*ecd80*/  ISETP.LT.AND P5, PT, R151, c[0x0][0x178], !P3 ;  /* 0x00005e0097007a0c */ /* 0x000fe40005fa1270 */
[C---:B------:R-:W-:Y:S01]  /*ecd90*/  IADD3 R180, R181.reuse, c[0x0][0x198], RZ ;  /* 0x00006600b5b47a10 */ /* 0x040fe20007ffe0ff */
[----:B------:R-:W-:Y:S01]  /*ecda0*/  IMAD.WIDE R2, R181, 0x4, R6 ;  /* 0x00000004b5027825 */ /* 0x000fe200078e0206 */
[----:B------:R-:W-:-:S03]  /*ecdb0*/  ISETP.LT.AND P4, PT, R111, c[0x0][0x178], !P3 ;  /* 0x00005e006f007a0c */ /* 0x000fc60005f81270 */
[----:B------:R-:W-:Y:S01]  /*ecdc0*/  ISETP.LT.AND P3, PT, R186, c[0x0][0x178], !P3 ;  /* 0x00005e00ba007a0c */ /* 0x000fe20005f61270 */
[----:B------:R1:W-:Y:S01]  /*ecdd0*/  @P2 STG.E [R2.64], R250 ;  /* 0x000000fa02002986 */ /* 0x0003e2000c101904 */
[----:B------:R-:W-:-:S03]  /*ecde0*/  IADD3 R182, R252, 0x1a0, RZ ;  /* 0x000001a0fcb67810 */ /* 0x000fc60007ffe0ff */
[----:B-1----:R-:W4:Y:S01]  /*ecdf0*/  LDL.LU R184, [R1+0x1d7c] ;  /* 0x001d7c0001b87983 */ /* 0x002f220000300800 */
[----:B------:R-:W-:-:S04]  /*ece00*/  IMAD.WIDE R176, R181, 0x4, R4 ;  /* 0x00000004b5b07825 */ /* 0x000fc800078e0204 */
[----:B------:R-:W-:-:S04]  /*ece10*/  IMAD.WIDE R178, R180, 0x4, R174 ;  /* 0x00000004b4b27825 */ /* 0x000fc800078e02ae */
[----:B------:R-:W4:Y:S01]  /*ece20*/  LDL.LU R251, [R1+0x1d5c] ;  /* 0x001d5c0001fb7983 */ /* 0x000f220000300800 */
[----:B------:R1:W-:Y:S01]  /*ece30*/  @P1 STG.E [R176.64], R249 ;  /* 0x000000f9b0001986 */ /* 0x0003e2000c101904 */
[----:B------:R-:W-:-:S03]  /*ece40*/  IMAD.WIDE R2, R180, 0x4, R172 ;  /* 0x00000004b4027825 */ /* 0x000fc600078e02ac */
[----:B------:R-:W-:Y:S01]  /*ece50*/  @P6 STG.E [R178.64], R248 ;  /* 0x000000f8b2006986 */ /* 0x000fe2000c101904 */
[C---:B------:R-:W-:Y:S01]  /*ece60*/  IADD3 R181, R180.reuse, c[0x0][0x198], RZ ;  /* 0x00006600b4b57a10 */ /* 0x040fe20007ffe0ff */
[----:B-1----:R-:W-:Y:S02]  /*ece70*/  IMAD.WIDE R176, R180, 0x4, R6 ;  /* 0x00000004b4b07825 */ /* 0x002fe400078e0206 */
[----:B---3--:R1:W-:Y:S03]  /*ece80*/  @P5 STG.E [R2.64], R187 ;  /* 0x000000bb02005986 */ /* 0x0083e6000c101904 */
[----:B--2---:R2:W-:Y:S01]  /*ece90*/  @P4 STG.E [R176.64], R243 ;  /* 0x000000f3b0004986 */ /* 0x0045e2000c101904 */
[----:B------:R-:W-:Y:S01]  /*ecea0*/  ISETP.GE.AND P4, PT, R182, c[0x0][0x17c], PT ;  /* 0x00005f00b6007a0c */ /* 0x000fe20003f86270 */
[----:B-1----:R-:W-:Y:S01]  /*eceb0*/  IMAD.WIDE R2, R180, 0x4, R4 ;  /* 0x00000004b4027825 */ /* 0x002fe200078e0204 */
[----:B------:R-:W3:Y:S03]  /*ecec0*/  LDL.LU R187, [R1+0x1d2c] ;  /* 0x001d2c0001bb7983 */ /* 0x000ee60000300800 */
[----:B--2---:R-:W2:Y:S02]  /*eced0*/  LDL.LU R243, [R1+0x1acc] ;  /* 0x001acc0001f37983 */ /* 0x004ea40000300800 */
[----:B------:R-:W2:Y:S02]  /*ecee0*/  LDL.LU R180, [R1+0x1d28] ;  /* 0x001d280001b47983 */ /* 0x000ea40000300800 */
[----:B------:R-:W2:Y:S01]  /*ecef0*/  LDL.LU R182, [R1+0x1d58] ;  /* 0x001d580001b67983 */ /* 0x000ea20000300800 */
[----:B----4-:R1:W-:Y:S04]  /*ecf00*/  @P3 STG.E [R2.64], R185 ;  /* 0x000000b902003986 */ /* 0x0103e8000c101904 */
[----:B-1----:R-:W4:Y:S01]  /*ecf10*/  LDL.LU R3, [R1+0x1d78] ;  /* 0x001d780001037983 */ /* 0x002f220000300800 */
[----:B------:R-:W-:-:S02]  /*ecf20*/  ISETP.LT.AND P6, PT, R150, c[0x0][0x178], !P0 ;  /* 0x00005e0096007a0c */ /* 0x000fc400047c1270 */
[----:B------:R-:W-:Y:S02]  /*ecf30*/  ISETP.LT.AND P2, PT, R151, c[0x0][0x178], !P0 ;  /* 0x00005e0097007a0c */ /* 0x000fe40004741270 */
[----:B------:R-:W-:Y:S02]  /*ecf40*/  IADD3 R178, R252, 0x19f, RZ ;  /* 0x0000019ffcb27810 */ /* 0x000fe40007ffe0ff */
[----:B------:R-:W-:Y:S01]  /*ecf50*/  ISETP.LT.AND P5, PT, R111, c[0x0][0x178], !P0 ;  /* 0x00005e006f007a0c */ /* 0x000fe200047a1270 */
[C---:B------:R-:W-:Y:S01]  /*ecf60*/  IMAD.WIDE R176, R181.reuse, 0x4, R174 ;  /* 0x00000004b5b07825 */ /* 0x040fe200078e02ae */
[----:B------:R-:W3:Y:S01]  /*ecf70*/  LDL.LU R250, [R1+0x1d90] ;  /* 0x001d900001fa7983 */ /* 0x000ee20000300800 */
[----:B------:R-:W-:Y:S02]  /*ecf80*/  ISETP.GE.AND P1, PT, R178, c[0x0][0x17c], PT ;  /* 0x00005f00b2007a0c */ /* 0x000fe40003f26270 */
[----:B------:R-:W-:Y:S01]  /*ecf90*/  IMAD.WIDE R178, R181, 0x4, R172 ;  /* 0x00000004b5b27825 */ /* 0x000fe200078e02ac */
[----:B------:R-:W-:Y:S01]  /*ecfa0*/  ISETP.LT.AND P0, PT, R186, c[0x0][0x178], !P0 ;  /* 0x00005e00ba007a0c */ /* 0x000fe20004701270 */
[----:B------:R-:W3:Y:S01]  /*ecfb0*/  LDL.LU R249, [R1+0xa60] ;  /* 0x000a600001f97983 */ /* 0x000ee20000300800 */
[----:B------:R-:W-:Y:S01]  /*ecfc0*/  ISETP.LT.AND P3, PT, R151, c[0x0][0x178], !P1 ;  /* 0x00005e0097007a0c */ /* 0x000fe20004f61270 */
[----:B------:R-:W3:Y:S02]  /*ecfd0*/  LDL.LU R248, [R1+0x7f0] ;  /* 0x0007f00001f87983 */ /* 0x000ee40000300800 */
[----:B------:R-:W3:Y:S01]  /*ecfe0*/  LDL.LU R185, [R1+0x1d94] ;  /* 0x001d940001b97983 */ /* 0x000ee20000300800 */
[----:B----4-:R1:W-:Y:S01]  /*ecff0*/  @P6 STG.E [R176.64], R3 ;  /* 0x00000003b0006986 */ /* 0x0103e2000c101904 */
[----:B------:R-:W-:Y:S01]  /*ed000*/  ISETP.LT.AND P6, PT, R150, c[0x0][0x178], !P1 ;  /* 0x00005e0096007a0c */ /* 0x000fe20004fc1270 */
[----:B--2---:R2:W-:Y:S01]  /*ed010*/  @P2 STG.E [R178.64], R182 ;  /* 0x000000b6b2002986 */ /* 0x0045e2000c101904 */
[----:B------:R-:W-:Y:S01]  /*ed020*/  ISETP.LT.AND P2, PT, R111, c[0x0][0x178], !P1 ;  /* 0x00005e006f007a0c */ /* 0x000fe20004f41270 */
[----:B-1----:R-:W-:Y:S01]  /*ed030*/  IMAD.WIDE R2, R181, 0x4, R6 ;  /* 0x00000004b5027825 */ /* 0x002fe200078e0206 */
[----:B------:R-:W-:-:S02]  /*ed040*/  IADD3 R176, R252, 0x1a1, RZ ;  /* 0x000001a1fcb07810 */ /* 0x000fc40007ffe0ff */
[----:B--2---:R-:W-:Y:S02]  /*ed050*/  IADD3 R182, R181, c[0x0][0x198], RZ ;  /* 0x00006600b5b67a10 */ /* 0x004fe40007ffe0ff */
[----:B------:R1:W-:Y:S01]  /*ed060*/  @P5 STG.E [R2.64], R180 ;  /* 0x000000b402005986 */ /* 0x0003e2000c101904 */
[----:B------:R-:W-:Y:S02]  /*ed070*/  ISETP.GE.AND P5, PT, R176, c[0x0][0x17c], PT ;  /* 0x00005f00b0007a0c */ /* 0x000fe40003fa6270 */
[----:B------:R-:W-:-:S04]  /*ed080*/  IMAD.WIDE R176, R182, 0x4, R172 ;  /* 0x00000004b6b07825 */ /* 0x000fc800078e02ac */
[----:B------:R-:W-:-:S04]  /*ed090*/  IMAD.WIDE R178, R182, 0x4, R6 ;  /* 0x00000004b6b27825 */ /* 0x000fc800078e0206 */
[----:B-1----:R-:W-:-:S04]  /*ed0a0*/  IMAD.WIDE R180, R181, 0x4, R4 ;  /* 0x00000004b5b47825 */ /* 0x002fc800078e0204 */
[----:B------:R-:W-:Y:S01]  /*ed0b0*/  IMAD.WIDE R2, R182, 0x4, R174 ;  /* 0x00000004b6027825 */ /* 0x000fe200078e02ae */
[----:B------:R-:W-:Y:S04]  /*ed0c0*/  @P0 STG.E [R180.64], R183 ;  /* 0x000000b7b4000986 */ /* 0x000fe8000c101904 */
[----:B------:R-:W-:Y:S02]  /*ed0d0*/  @P6 STG.E [R2.64], R184 ;  /* 0x000000b802006986 */ /* 0x000fe4000c101904 */
[----:B------:R-:W-:Y:S02]  /*ed0e0*/  @P3 STG.E [R176.64], R251 ;  /* 0x000000fbb0003986 */ /* 0x000fe4000c101904 */
[----:B---3--:R1:W-:Y:S02]  /*ed0f0*/  @P2 STG.E [R178.64], R187 ;  /* 0x000000bbb2002986 */ /* 0x0083e4000c101904 */
[----:B-1----:R-:W2:Y:S01]  /*ed100*/  LDL.LU R187, [R1+0xa64] ;  /* 0x000a640001bb7983 */ /* 0x002ea20000300800 */
[----:B------:R-:W-:Y:S01]  /*ed110*/  ISETP.LT.AND P1, PT, R186, c[0x0][0x178], !P1 ;  /* 0x00005e00ba007a0c */ /* 0x000fe20004f21270 */
[----:B------:R-:W-:Y:S01]  /*ed120*/  IMAD.WIDE R180, R182, 0x4, R4 ;  /* 0x00000004b6b47825 */ /* 0x000fe200078e0204 */
[----:B------:R-:W-:-:S02]  /*ed130*/  ISETP.LT.AND P2, PT, R150, c[0x0][0x178], !P4 ;  /* 0x00005e0096007a0c */ /* 0x000fc40006741270 */
[----:B------:R-:W-:Y:S02]  /*ed140*/  ISETP.LT.AND P3, PT, R151, c[0x0][0x178], !P4 ;  /* 0x00005e0097007a0c */ /* 0x000fe40006761270 */
[----:B------:R-:W-:Y:S02]  /*ed150*/  IADD3 R182, R182, c[0x0][0x198], RZ ;  /* 0x00006600b6b67a10 */ /* 0x000fe40007ffe0ff */
[----:B------:R-:W-:-:S05]  /*ed160*/  IADD3 R2, R252, 0x1a2, RZ ;  /* 0x000001a2fc027810 */ /* 0x000fca0007ffe0ff */
[----:B------:R1:W-:Y:S01]  /*ed170*/  @P1 STG.E [R180.64], R243 ;  /* 0x000000f3b4001986 */ /* 0x0003e2000c101904 */
[----:B------:R-:W-:Y:S01]  /*ed180*/  ISETP.LT.AND P1, PT, R111, c[0x0][0x178], !P4 ;  /* 0x00005e006f007a0c */ /* 0x000fe20006721270 */
[----:B------:R-:W-:Y:S01]  /*ed190*/  IMAD.WIDE R178, R182, 0x4, R174 ;  /* 0x00000004b6b27825 */ /* 0x000fe200078e02ae */
[----:B------:R-:W-:-:S03]  /*ed1a0*/  ISETP.GE.AND P0, PT, R2, c[0x0][0x17c], PT ;  /* 0x00005f0002007a0c */ /* 0x000fc60003f06270 */
[----:B------:R-:W-:-:S04]  /*ed1b0*/  IMAD.WIDE R2, R182, 0x4, R172 ;  /* 0x00000004b6027825 */ /* 0x000fc800078e02ac */
[----:B------:R-:W-:Y:S01]  /*ed1c0*/  IMAD.WIDE R176, R182, 0x4, R6 ;  /* 0x00000004b6b07825 */ /* 0x000fe200078e0206 */
[----:B-1----:R-:W3:Y:S04]  /*ed1d0*/  LDL.LU R243, [R1+0x7f4] ;  /* 0x0007f40001f37983 */ /* 0x002ee80000300800 */
[----:B------:R1:W-:Y:S01]  /*ed1e0*/  @P2 STG.E [R178.64], R250 ;  /* 0x000000fab2002986 */ /* 0x0003e2000c101904 */
[----:B------:R-:W-:Y:S01]  /*ed1f0*/  ISETP.LT.AND P4, PT, R186, c[0x0][0x178], !P4 ;  /* 0x00005e00ba007a0c */ /* 0x000fe20006781270 */
[----:B------:R4:W-:Y:S02]  /*ed200*/  @P3 STG.E [R2.64], R249 ;  /* 0x000000f902003986 */ /* 0x0009e4000c101904 */
[----:B------:R-:W3:Y:S01]  /*ed210*/  LDL.LU R184, [R1+0x1da0] ;  /* 0x001da00001b87983 */ /* 0x000ee20000300800 */
[----:B------:R-:W-:Y:S01]  /*ed220*/  ISETP.LT.AND P6, PT, R150, c[0x0][0x178], !P5 ;  /* 0x00005e0096007a0c */ /* 0x000fe20006fc1270 */
[----:B------:R4:W-:Y:S04]  /*ed230*/  @P1 STG.E [R176.64], R248 ;  /* 0x000000f8b0001986 */ /* 0x0009e8000c101904 */
[----:B------:R-:W3:Y:S01]  /*ed240*/  LDL.LU R251, [R1+0xe10] ;  /* 0x000e100001fb7983 */ /* 0x000ee20000300800 */
[----:B------:R-:W-:-:S02]  /*ed250*/  ISETP.LT.AND P1, PT, R151, c[0x0][0x178], !P5 ;  /* 0x00005e0097007a0c */ /* 0x000fc40006f21270 */
[C---:B------:R-:W-:Y:S01]  /*ed260*/  IADD3 R180, R182.reuse, c[0x0][0x198], RZ ;  /* 0x00006600b6b47a10 */ /* 0x040fe20007ffe0ff */
[----:B-1----:R-:W-:Y:S01]  /*ed270*/  IMAD.WIDE R178, R182, 0x4, R4 ;  /* 0x00000004b6b27825 */ /* 0x002fe200078e0204 */
[----:B------:R-:W3:Y:S03]  /*ed280*/  LDL.LU R250, [R1+0xa50] ;  /* 0x000a500001fa7983 */ /* 0x000ee60000300800 */
[C---:B----4-:R-:W-:Y:S01]  /*ed290*/  IMAD.WIDE R2, R180.reuse, 0x4, R174 ;  /* 0x00000004b4027825 */ /* 0x050fe200078e02ae */
[----:B------:R-:W4:Y:S03]  /*ed2a0*/  LDL.LU R249, [R1+0x500] ;  /* 0x0005000001f97983 */ /* 0x000f260000300800 */
[----:B------:R-:W-:Y:S01]  /*ed2b0*/  IMAD.WIDE R176, R180, 0x4, R172 ;  /* 0x00000004b4b07825 */ /* 0x000fe200078e02ac */
[----:B------:R-:W-:Y:S03]  /*ed2c0*/  @P4 STG.E [R178.64], R244 ;  /* 0x000000f4b2004986 */ /* 0x000fe6000c101904 */
[----:B------:R1:W-:Y:S01]  /*ed2d0*/  @P6 STG.E [R2.64], R185 ;  /* 0x000000b902006986 */ /* 0x0003e2000c101904 */
[----:B------:R-:W4:Y:S04]  /*ed2e0*/  LDL.LU R248, [R1+0x1da4] ;  /* 0x001da40001f87983 */ /* 0x000f280000300800 */
[----:B-1----:R-:W4:Y:S04]  /*ed2f0*/  LDL.LU R185, [R1+0xe14] ;  /* 0x000e140001b97983 */ /* 0x002f280000300800 */
[----:B--2---:R1:W-:Y:S04]  /*ed300*/  @P1 STG.E [R176.64], R187 ;  /* 0x000000bbb0001986 */ /* 0x0043e8000c101904 */
[----:B-1----:R-:W2:Y:S01]  /*ed310*/  LDL.LU R187, [R1+0xa54] ;  /* 0x000a540001bb7983 */ /* 0x002ea20000300800 */
[----:B------:R-:W-:Y:S01]  /*ed320*/  ISETP.LT.AND P3, PT, R111, c[0x0][0x178], !P5 ;  /* 0x00005e006f007a0c */ /* 0x000fe20006f61270 */
[----:B------:R-:W-:Y:S01]  /*ed330*/  ISETP.LT.AND P5, PT, R186, c[0x0][0x178], !P5 ;  /* 0x00005e00ba007a0c */ /* 0x000fe20006fa1270 */
[----:B------:R-:W-:-:S02]  /*ed340*/  IADD3 R178, R252, 0x1a3, RZ ;  /* 0x000001a3fcb27810 */ /* 0x000fc40007ffe0ff */
[----:B------:R-:W-:Y:S01]  /*ed350*/  ISETP.LT.AND P6, PT, R150, c[0x0][0x178], !P0 ;  /* 0x00005e0096007a0c */ /* 0x000fe200047c1270 */
[----:B------:R-:W-:Y:S01]  /*ed360*/  IMAD.WIDE R2, R180, 0x4, R6 ;  /* 0x00000004b4027825 */ /* 0x000fe200078e0206 */
[----:B------:R-:W-:Y:S02]  /*ed370*/  ISETP.LT.AND P4, PT, R151, c[0x0][0x178], !P0 ;  /* 0x00005e0097007a0c */ /* 0x000fe40004781270 */
[----:B------:R-:W-:Y:S01]  /*ed380*/  ISETP.GE.AND P2, PT, R178, c[0x0][0x17c], PT ;  /* 0x00005f00b2007a0c */ /* 0x000fe20003f46270 */
[C---:B------:R-:W-:Y:S01]  /*ed390*/  IMAD.WIDE R178, R180.reuse, 0x4, R4 ;  /* 0x00000004b4b27825 */ /* 0x040fe200078e0204 */
[----:B------:R-:W-:-:S03]  /*ed3a0*/  IADD3 R181, R180, c[0x0][0x198], RZ ;  /* 0x00006600b4b57a10 */ /* 0x000fc60007ffe0ff */
[----:B---3--:R1:W-:Y:S01]  /*ed3b0*/  @P3 STG.E [R2.64], R243 ;  /* 0x000000f302003986 */ /* 0x0083e2000c101904 */
[----:B------:R3:W-:Y:S01]  /*ed3c0*/  @P5 STG.E [R178.64], R245 ;  /* 0x000000f5b2005986 */ /* 0x0007e2000c101904 */
[----:B------:R-:W-:Y:S01]  /*ed3d0*/  ISETP.LT.AND P5, PT, R111, c[0x0][0x178], !P0 ;  /* 0x00005e006f007a0c */ /* 0x000fe200047a1270 */
[C---:B------:R-:W-:Y:S01]  /*ed3e0*/  IMAD.WIDE R176, R181.reuse, 0x4, R174 ;  /* 0x00000004b5b07825 */ /* 0x040fe200078e02ae */
[----:B------:R-:W-:Y:S02]  /*ed3f0*/  ISETP.LT.AND P0, PT, R186, c[0x0][0x178], !P0 ;  /* 0x00005e00ba007a0c */ /* 0x000fe40004701270 */
[----:B------:R-:W-:Y:S01]  /*ed400*/  ISETP.LT.AND P1, PT, R150, c[0x0][0x178], !P2 ;  /* 0x00005e0096007a0c */ /* 0x000fe20005721270 */
[----:B-1----:R-:W2:Y:S01]  /*ed410*/  LDL.LU R243, [R1+0x504] ;  /* 0x0005040001f37983 */ /* 0x002ea20000300800 */
[----:B------:R-:W-:-:S03]  /*ed420*/  IMAD.WIDE R2, R181, 0x4, R172 ;  /* 0x00000004b5027825 */ /* 0x000fc600078e02ac */
[----:B------:R1:W-:Y:S01]  /*ed430*/  @P6 STG.E [R176.64], R184 ;  /* 0x000000b8b0006986 */ /* 0x0003e2000c101904 */
[----:B------:R-:W-:Y:S01]  /*ed440*/  ISETP.LT.AND P3, PT, R151, c[0x0][0x178], !P2 ;  /* 0x00005e0097007a0c */ /* 0x000fe20005761270 */
[----:B------:R-:W2:Y:S01]  /*ed450*/  LDL.LU R180, [R1+0x1db0] ;  /* 0x001db00001b47983 */ /* 0x000ea20000300800 */
[----:B------:R-:W-:Y:S01]  /*ed460*/  ISETP.LT.AND P6, PT, R111, c[0x0][0x178], !P2 ;  /* 0x00005e006f007a0c */ /* 0x000fe200057c1270 */
[----:B------:R4:W-:Y:S01]  /*ed470*/  @P4 STG.E [R2.64], R251 ;  /* 0x000000fb02004986 */ /* 0x0009e2000c101904 */
[C---:B---3--:R-:W-:Y:S02]  /*ed480*/  IADD3 R178, R252.reuse, 0x1a5, RZ ;  /* 0x000001a5fcb27810 */ /* 0x048fe40007ffe0ff */
[----:B------:R-:W-:Y:S01]  /*ed490*/  IADD3 R179, R252, 0x1a4, RZ ;  /* 0x000001a4fcb37810 */ /* 0x000fe20007ffe0ff */
[----:B------:R-:W3:Y:S01]  /*ed4a0*/  LDL.LU R244, [R1+0xc40] ;  /* 0x000c400001f47983 */ /* 0x000ee20000300800 */
[----:B------:R-:W3:Y:S02]  /*ed4b0*/  LDL.LU R245, [R1+0x13e0] ;  /* 0x0013e00001f57983 */ /* 0x000ee40000300800 */
[----:B-1----:R-:W-:-:S04]  /*ed4c0*/  IMAD.WIDE R176, R181, 0x4, R4 ;  /* 0x00000004b5b07825 */ /* 0x002fc800078e0204 */
[C-C-:B----4-:R-:W-:Y:S01]  /*ed4d0*/  IMAD.WIDE R2, R181.reuse, 0x4, R6.reuse ;  /* 0x00000004b5027825 */ /* 0x150fe200078e0206 */
[----:B------:R-:W-:Y:S02]  /*ed4e0*/  IADD3 R181, R181, c[0x0][0x198], RZ ;  /* 0x00006600b5b57a10 */ /* 0x000fe40007ffe0ff */
[----:B------:R-:W-:Y:S02]  /*ed4f0*/  ISETP.GE.AND P4, PT, R179, c[0x0][0x17c], PT ;  /* 0x00005f00b3007a0c */ /* 0x000fe40003f86270 */
[----:B------:R1:W-:Y:S01]  /*ed500*/  @P5 STG.E [R2.64], R250 ;  /* 0x000000fa02005986 */ /* 0x0003e2000c101904 */
[----:B------:R4:W-:Y:S01]  /*ed510*/  @P0 STG.E [R176.64], R249 ;  /* 0x000000f9b0000986 */ /* 0x0009e2000c101904 */
[----:B------:R-:W-:Y:S01]  /*ed520*/  ISETP.GE.AND P5, PT, R178, c[0x0][0x17c], PT ;  /* 0x00005f00b2007a0c */ /* 0x000fe20003fa6270 */
[----:B------:R-:W-:-:S04]  /*ed530*/  IMAD.WIDE R178, R181, 0x4, R6 ;  /* 0x00000004b5b27825 */ /* 0x000fc800078e0206 */
[----:B-1----:R-:W-:-:S04]  /*ed540*/  IMAD.WIDE R2, R181, 0x4, R174 ;  /* 0x00000004b5027825 */ /* 0x002fc800078e02ae */
[----:B----4-:R-:W-:Y:S01]  /*ed550*/  IMAD.WIDE R176, R181, 0x4, R172 ;  /* 0x00000004b5b07825 */ /* 0x010fe200078e02ac */
[----:B------:R1:W-:Y:S04]  /*ed560*/  @P1 STG.E [R2.64], R248 ;  /* 0x000000f802001986 */ /* 0x0003e8000c101904 */
[----:B------:R-:W-:Y:S01]  /*ed570*/  @P3 STG.E [R176.64], R185 ;  /* 0x000000b9b0003986 */ /* 0x000fe2000c101904 */
[----:B-1----:R-:W4:Y:S04]  /*ed580*/  LDL.LU R248, [R1+0x800] ;  /* 0x0008000001f87983 */ /* 0x002f280000300800 */
[----:B--2---:R1:W-:Y:S04]  /*ed590*/  @P6 STG.E [R178.64], R187 ;  /* 0x000000bbb2006986 */ /* 0x0043e8000c101904 */
[----:B-1----:R-:W2:Y:S01]  /*ed5a0*/  LDL.LU R187, [R1+0x1db4] ;  /* 0x001db40001bb7983 */ /* 0x002ea20000300800 */
[----:B------:R-:W2:Y:S02]  /*ed5b0*/  LDL.LU R183, [R1+0x13e4] ;  /* 0x0013e40001b77983 */ /* 0x000ea40000300800 */
[----:B------:R-:W2:Y:S01]  /*ed5c0*/  LDL.LU R185, [R1+0xc44] ;  /* 0x000c440001b97983 */ /* 0x000ea20000300800 */
[----:B------:R-:W-:-:S02]  /*ed5d0*/  ISETP.LT.AND P2, PT, R186, c[0x0][0x178], !P2 ;  /* 0x00005e00ba007a0c */ /* 0x000fc40005741270 */
[----:B------:R-:W-:Y:S01]  /*ed5e0*/  ISETP.LT.AND P0, PT, R150, c[0x0][0x178], !P4 ;  /* 0x00005e0096007a0c */ /* 0x000fe20006701270 */
[C---:B------:R-:W-:Y:S01]  /*ed5f0*/  IMAD.WIDE R2, R181.reuse, 0x4, R4 ;  /* 0x00000004b5027825 */ /* 0x040fe200078e0204 */
[----:B------:R-:W-:Y:S02]  /*ed600*/  IADD3 R182, R181, c[0x0][0x198], RZ ;  /* 0x00006600b5b67a10 */ /* 0x000fe40007ffe0ff */
[----:B------:R-:W-:Y:S02]  /*ed610*/  ISETP.LT.AND P1, PT, R151, c[0x0][0x178], !P4 ;  /* 0x00005e0097007a0c */ /* 0x000fe40006721270 */
[----:B------:R-:W-:Y:S02]  /*ed620*/  ISETP.LT.AND P6, PT, R111, c[0x0][0x178], !P4 ;  /* 0x00005e006f007a0c */ /* 0x000fe400067c1270 */
[----:B------:R-:W-:Y:S01]  /*ed630*/  IADD3 R178, R252, 0x1a6, RZ ;  /* 0x000001a6fcb27810 */ /* 0x000fe20007ffe0ff */
[----:B------:R-:W-:Y:S02]  /*ed640*/  IMAD.WIDE R176, R182, 0x4, R174 ;  /* 0x00000004b6b07825 */ /* 0x000fe400078e02ae */
[----:B------:R1:W-:Y:S01]  /*ed650*/  @P2 STG.E [R2.64], R243 ;  /* 0x000000f302002986 */ /* 0x0003e2000c101904 */
[----:B------:R-:W-:-:S02]  /*ed660*/  ISETP.GE.AND P3, PT, R178, c[0x0][0x17c], PT ;  /* 0x00005f00b2007a0c */ /* 0x000fc40003f66270 */
[----:B------:R-:W-:Y:S01]  /*ed670*/  ISETP.LT.AND P4, PT, R186, c[0x0][0x178], !P4 ;  /* 0x00005e00ba007a0c */ /* 0x000fe20006781270 */
[----:B------:R3:W-:Y:S01]  /*ed680*/  @P0 STG.E [R176.64], R180 ;  /* 0x000000b4b0000986 */ /* 0x0007e2000c101904 */
[----:B------:R-:W-:Y:S01]  /*ed690*/  ISETP.LT.AND P0, PT, R150, c[0x0][0x178], !P5 ;  /* 0x00005e0096007a0c */ /* 0x000fe20006f01270 */
[----:B-1----:R-:W2:Y:S01]  /*ed6a0*/  LDL.LU R243, [R1+0x804] ;  /* 0x0008040001f37983 */ /* 0x002ea20000300800 */
[----:B------:R-:W2:Y:S02]  /*ed6b0*/  LDL.LU R184, [R1+0x1dd0] ;  /* 0x001dd00001b87983 */ /* 0x000ea40000300800 */
[----:B------:R-:W-:-:S04]  /*ed6c0*/  IMAD.WIDE R178, R182, 0x4, R172 ;  /* 0x00000004b6b27825 */ /* 0x000fc800078e02ac */
[C---:B---3--:R-:W-:Y:S01]  /*ed6d0*/  IMAD.WIDE R180, R182.reuse, 0x4, R6 ;  /* 0x00000004b6b47825 */ /* 0x048fe200078e0206 */
[C---:B------:R-:W-:Y:S01]  /*ed6e0*/  IADD3 R3, R182.reuse, c[0x0][0x198], RZ ;  /* 0x00006600b6037a10 */ /* 0x040fe20007ffe0ff */
[----:B------:R-:W3:Y:S04]  /*ed6f0*/  LDL.LU R251, [R1+0x17b0] ;  /* 0x0017b00001fb7983 */ /* 0x000ee80000300800 */
[----:B------:R1:W-:Y:S01]  /*ed700*/  @P1 STG.E [R178.64], R245 ;  /* 0x000000f5b2001986 */ /* 0x0003e2000c101904 */
[----:B------:R-:W3:Y:S02]  /*ed710*/  LDL.LU R250, [R1+0x13d0] ;  /* 0x0013d00001fa7983 */ /* 0x000ee40000300800 */
[----:B------:R-:W-:Y:S01]  /*ed720*/  @P6 STG.E [R180.64], R244 ;  /* 0x000000f4b4006986 */ /* 0x000fe2000c101904 */
[----:B------:R-:W-:Y:S01]  /*ed730*/  ISETP.LT.AND P1, PT, R151, c[0x0][0x178], !P5 ;  /* 0x00005e0097007a0c */ /* 0x000fe20006f21270 */
[----:B------:R-:W3:Y:S01]  /*ed740*/  LDL.LU R249, [R1+0xc30] ;  /* 0x000c300001f97983 */ /* 0x000ee20000300800 */
[----:B------:R-:W-:Y:S01]  /*ed750*/  IMAD.WIDE R176, R182, 0x4, R4 ;  /* 0x00000004b6b07825 */ /* 0x000fe200078e0204 */
[----:B------:R-:W-:-:S03]  /*ed760*/  ISETP.LT.AND P6, PT, R111, c[0x0][0x178], !P5 ;  /* 0x00005e006f007a0c */ /* 0x000fc60006fc1270 */
[C---:B-1----:R-:W-:Y:S01]  /*ed770*/  IMAD.WIDE R178, R3.reuse, 0x4, R174 ;  /* 0x0000000403b27825 */ /* 0x042fe200078e02ae */
[----:B----4-:R1:W-:Y:S04]  /*ed780*/  @P4 STG.E [R176.64], R248 ;  /* 0x000000f8b0004986 */ /* 0x0103e8000c101904 */
[----:B-1----:R-:W4:Y:S01]  /*ed790*/  LDL.LU R248, [R1+0x1dd4] ;  /* 0x001dd40001f87983 */ /* 0x002f220000300800 */
[----:B------:R-:W-:-:S03]  /*ed7a0*/  IMAD.WIDE R176, R3, 0x4, R6 ;  /* 0x0000000403b07825 */ /* 0x000fc600078e0206 */
[----:B--2---:R1:W-:Y:S02]  /*ed7b0*/  @P0 STG.E [R178.64], R187 ;  /* 0x000000bbb2000986 */ /* 0x0043e4000c101904 */
[----:B-1----:R-:W-:Y:S02]  /*ed7c0*/  IMAD.WIDE R178, R3, 0x4, R172 ;  /* 0x0000000403b27825 */ /* 0x002fe400078e02ac */
[----:B------:R-:W2:Y:S04]  /*ed7d0*/  LDL.LU R187, [R1+0x17b4] ;  /* 0x0017b40001bb7983 */ /* 0x000ea80000300800 */
[----:B------:R-:W-:Y:S01]  /*ed7e0*/  @P1 STG.E [R178.64], R183 ;  /* 0x000000b7b2001986 */ /* 0x000fe2000c101904 */
[----:B------:R1:W-:Y:S03]  /*ed7f0*/  @P6 STG.E [R176.64], R185 ;  /* 0x000000b9b0006986 */ /* 0x0003e6000c101904 */
[----:B-1----:R-:W2:Y:S01]  /*ed800*/  LDL.LU R185, [R1+0x13d4] ;  /* 0x0013d40001b97983 */ /* 0x002ea20000300800 */
[----:B------:R-:W-:-:S02]  /*ed810*/  IADD3 R2, R252, 0x1a7, RZ ;  /* 0x000001a7fc027810 */ /* 0x000fc40007ffe0ff */
[----:B------:R-:W-:Y:S02]  /*ed820*/  ISETP.LT.AND P5, PT, R186, c[0x0][0x178], !P5 ;  /* 0x00005e00ba007a0c */ /* 0x000fe40006fa1270 */
[----:B------:R-:W-:Y:S01]  /*ed830*/  ISETP.GE.AND P2, PT, R2, c[0x0][0x17c], PT ;  /* 0x00005f0002007a0c */ /* 0x000fe20003f46270 */
[----:B------:R-:W-:Y:S01]  /*ed840*/  IADD3 R2, R252, 0x1a8, RZ ;  /* 0x000001a8fc027810 */ /* 0x000fe20007ffe0ff */
[----:B------:R-:W-:Y:S01]  /*ed850*/  ISETP.LT.AND P4, PT, R150, c[0x0][0x178], !P3 ;  /* 0x00005e0096007a0c */ /* 0x000fe20005f81270 */
[C---:B------:R-:W-:Y:S02]  /*ed860*/  IMAD.WIDE R180, R3.reuse, 0x4, R4 ;  /* 0x0000000403b47825 */ /* 0x040fe400078e0204 */
[----:B------:R-:W-:Y:S02]  /*ed870*/  ISETP.GE.AND P0, PT, R2, c[0x0][0x17c], PT ;  /* 0x00005f0002007a0c */ /* 0x000fe40003f06270 */
[----:B------:R-:W-:Y:S01]  /*ed880*/  IADD3 R2, R3, c[0x0][0x198], RZ ;  /* 0x0000660003027a10 */ /* 0x000fe20007ffe0ff */
[----:B------:R-:W-:-:S03]  /*ed890*/  ISETP.LT.AND P1, PT, R151, c[0x0][0x178], !P3 ;  /* 0x00005e0097007a0c */ /* 0x000fc60005f21270 */
[----:B------:R1:W-:Y:S01]  /*ed8a0*/  @P5 STG.E [R180.64], R243 ;  /* 0x000000f3b4005986 */ /* 0x0003e2000c101904 */
[----:B------:R-:W-:Y:S01]  /*ed8b0*/  ISETP.LT.AND P5, PT, R111, c[0x0][0x178], !P3 ;  /* 0x00005e006f007a0c */ /* 0x000fe20005fa1270 */
[----:B------:R-:W-:Y:S01]  /*ed8c0*/  IMAD.WIDE R178, R2, 0x4, R174 ;  /* 0x0000000402b27825 */ /* 0x000fe200078e02ae */
[----:B------:R-:W-:Y:S02]  /*ed8d0*/  ISETP.LT.AND P3, PT, R186, c[0x0][0x178], !P3 ;  /* 0x00005e00ba007a0c */ /* 0x000fe40005f61270 */
[----:B------:R-:W-:Y:S01]  /*ed8e0*/  ISETP.LT.AND P6, PT, R150, c[0x0][0x178], !P2 ;  /* 0x00005e0096007a0c */ /* 0x000fe200057c1270 */
[C---:B------:R-:W-:Y:S01]  /*ed8f0*/  IMAD.WIDE R176, R2.reuse, 0x4, R6 ;  /* 0x0000000402b07825 */ /* 0x040fe200078e0206 */
[----:B------:R3:W-:Y:S01]  /*ed900*/  @P4 STG.E [R178.64], R184 ;  /* 0x000000b8b2004986 */ /* 0x0007e2000c101904 */
[----:B------:R-:W-:Y:S02]  /*ed910*/  ISETP.LT.AND P4, PT, R151, c[0x0][0x178], !P2 ;  /* 0x00005e0097007a0c */ /* 0x000fe40005781270 */
[C---:B------:R-:W-:Y:S01]  /*ed920*/  IADD3 R3, R2.reuse, c[0x0][0x198], RZ ;  /* 0x0000660002037a10 */ /* 0x040fe20007ffe0ff */
[C---:B-1----:R-:W-:Y:S01]  /*ed930*/  IMAD.WIDE R180, R2.reuse, 0x4, R4 ;  /* 0x0000000402b47825 */ /* 0x042fe200078e0204 */
[----:B------:R-:W2:Y:S03]  /*ed940*/  LDL.LU R243, [R1+0xc34] ;  /* 0x000c340001f37983 */ /* 0x000ea60000300800 */
[----:B---3--:R-:W-:Y:S01]  /*ed950*/  IMAD.WIDE R178, R2, 0x4, R172 ;  /* 0x0000000402b27825 */ /* 0x008fe200078e02ac */
[----:B------:R-:W3:Y:S04]  /*ed960*/  LDL.LU R184, [R1+0x1780] ;  /* 0x0017800001b87983 */ /* 0x000ee80000300800 */
[----:B------:R1:W-:Y:S01]  /*ed970*/  @P1 STG.E [R178.64], R251 ;  /* 0x000000fbb2001986 */ /* 0x0003e2000c101904 */
[----:B------:R4:W-:Y:S02]  /*ed980*/  @P5 STG.E [R176.64], R250 ;  /* 0x000000fab0005986 */ /* 0x0009e4000c101904 */
[----:B------:R-:W-:Y:S01]  /*ed990*/  @P3 STG.E [R180.64], R249 ;  /* 0x000000f9b4003986 */ /* 0x000fe2000c101904 */
[----:B------:R-:W-:Y:S01]  /*ed9a0*/  ISETP.LT.AND P3, PT, R111, c[0x0][0x178], !P2 ;  /* 0x00005e006f007a0c */ /* 0x000fe20005761270 */
[----:B-1----:R-:W-:-:S04]  /*ed9b0*/  IMAD.WIDE R178, R3, 0x4, R174 ;  /* 0x0000000403b27825 */ /* 0x002fc800078e02ae */
[C---:B----4-:R-:W-:Y:S01]  /*ed9c0*/  IMAD.WIDE R176, R3.reuse, 0x4, R172 ;  /* 0x0000000403b07825 */ /* 0x050fe200078e02ac */
[----:B------:R-:W4:Y:S04]  /*ed9d0*/  LDL.LU R251, [R1+0x1e04] ;  /* 0x001e040001fb7983 */ /* 0x000f280000300800 */
[----:B------:R1:W-:Y:S04]  /*ed9e0*/  @P6 STG.E [R178.64], R248 ;  /* 0x000000f8b2006986 */ /* 0x0003e8000c101904 */
[----:B-1----:R-:W3:Y:S04]  /*ed9f0*/  LDL.LU R248, [R1+0x1dc4] ;  /* 0x001dc40001f87983 */ /* 0x002ee80000300800 */
[----:B--2---:R1:W-:Y:S02]  /*eda00*/  @P4 STG.E [R176.64], R187 ;  /* 0x000000bbb0004986 */ /* 0x0043e4000c101904 */
[----:B-1----:R-:W-:-:S02]  /*eda10*/  IMAD.WIDE R176, R3, 0x4, R6 ;  /* 0x0000000403b07825 */ /* 0x002fc400078e0206 */
[----:B------:R-:W2:Y:S04]  /*eda20*/  LDL.LU R187, [R1+0x1784] ;  /* 0x0017840001bb7983 */ /* 0x000ea80000300800 */
[----:B------:R1:W-:Y:S04]  /*eda30*/  @P3 STG.E [R176.64], R185 ;  /* 0x000000b9b0003986 */ /* 0x0003e8000c101904 */
[----:B-1----:R-:W2:Y:S01]  /*eda40*/  LDL.LU R176, [R1+0x1e00] ;  /* 0x001e000001b07983 */ /* 0x002ea20000300800 */
[----:B------:R-:W3:Y:S01]  /*eda50*/  LDL.LU R177, [R1+0x1dc0] ;  /* 0x001dc00001b17983 */ /* 0x000ee20000300800 */
[----:B------:R-:W-:-:S02]  /*eda60*/  ISETP.LT.AND P2, PT, R186, c[0x0][0x178], !P2 ;  /* 0x00005e00ba007a0c */ /* 0x000fc40005741270 */
[----:B------:R-:W-:Y:S02]  /*eda70*/  IADD3 R182, R252, 0x1a9, RZ ;  /* 0x000001a9fcb67810 */ /* 0x000fe40007ffe0ff */
[----:B------:R-:W-:Y:S02]  /*eda80*/  ISETP.LT.AND P6, PT, R150, c[0x0][0x178], !P0 ;  /* 0x00005e0096007a0c */ /* 0x000fe400047c1270 */
[----:B------:R-:W-:Y:S02]  /*eda90*/  ISETP.LT.AND P5, PT, R151, c[0x0][0x178], !P0 ;  /* 0x00005e0097007a0c */ /* 0x000fe400047a1270 */
[----:B------:R-:W-:Y:S02]  /*edaa0*/  ISETP.LT.AND P4, PT, R111, c[0x0][0x178], !P0 ;  /* 0x00005e006f007a0c */ /* 0x000fe40004781270 */
[----:B------:R-:W-:Y:S01]  /*edab0*/  ISETP.GE.AND P1, PT, R182, c[0x0][0x17c], PT ;  /* 0x00005f00b6007a0c */ /* 0x000fe20003f26270 */
[C---:B------:R-:W-:Y:S02]  /*edac0*/  IADD3 R182, R3.reuse, c[0x0][0x198], RZ ;  /* 0x0000660003b67a10 */ /* 0x040fe40007ffe0ff */
[----:B------:R-:W-:Y:S01]  /*edad0*/  IMAD.WIDE R2, R3, 0x4, R4 ;  /* 0x0000000403027825 */ /* 0x000fe200078e0204 */
[----:B------:R-:W-:-:S03]  /*edae0*/  IADD3 R183, R252, 0x1aa, RZ ;  /* 0x000001aafcb77810 */ /* 0x000fc60007ffe0ff */
[----:B------:R-:W-:-:S04]  /*edaf0*/  IMAD.WIDE R178, R182, 0x4, R174 ;  /* 0x00000004b6b27825 */ /* 0x000fc800078e02ae */
[C---:B------:R-:W-:Y:S01]  /*edb00*/  IMAD.WIDE R180, R182.reuse, 0x4, R172 ;  /* 0x00000004b6b47825 */ /* 0x040fe200078e02ac */
[----:B------:R1:W-:Y:S01]  /*edb10*/  @P2 STG.E [R2.64], R243 ;  /* 0x000000f302002986 */ /* 0x0003e2000c101904 */
[----:B------:R-:W-:Y:S02]  /*edb20*/  ISETP.GE.AND P3, PT, R183, c[0x0][0x17c], PT ;  /* 0x00005f00b7007a0c */ /* 0x000fe40003f66270 */
[C---:B------:R-:W-:Y:S02]  /*edb30*/  IADD3 R183, R182.reuse, c[0x0][0x198], RZ ;  /* 0x00006600b6b77a10 */ /* 0x040fe40007ffe0ff */
[C---:B-1----:R-:W-:Y:S01]  /*edb40*/  IMAD.WIDE R2, R182.reuse, 0x4, R6 ;  /* 0x00000004b6027825 */ /* 0x042fe200078e0206 */
[----:B------:R-:W4:Y:S03]  /*edb50*/  LDL.LU R243, [R1+0xe24] ;  /* 0x000e240001f37983 */ /* 0x000f260000300800 */
[----:B------:R-:W4:Y:S02]  /*edb60*/  LDL.LU R245, [R1+0x1e90] ;  /* 0x001e900001f57983 */ /* 0x000f240000300800 */
[----:B------:R-:W4:Y:S02]  /*edb70*/  LDL.LU R244, [R1+0x1df0] ;  /* 0x001df00001f47983 */ /* 0x000f240000300800 */
[----:B------:R-:W4:Y:S01]  /*edb80*/  LDL.LU R250, [R1+0x1ad0] ;  /* 0x001ad00001fa7983 */ /* 0x000f220000300800 */
[----:B------:R-:W4:Y:S01]  /*edb90*/  LDL.LU R249, [R1+0xfd0] ;  /* 0x000fd00001f97983 */ /* 0x000f220000300800 */
[----:B------:R-:W4:Y:S03]  /*edba0*/  LDL.LU R185, [R1+0x1e94] ;  /* 0x001e940001b97983 */ /* 0x000f260000300800 */
[----:B--2---:R-:W-:Y:S01]  /*edbb0*/  @P6 STG.E [R178.64], R176 ;  /* 0x000000b0b2006986 */ /* 0x004fe2000c101904 */
[----:B---3--:R-:W-:Y:S02]  /*edbc0*/  @P5 STG.E [R180.64], R177 ;  /* 0x000000b1b4005986 */ /* 0x008fe4000c101904 */
[----:B------:R1:W-:Y:S02]  /*edbd0*/  @P4 STG.E [R2.64], R184 ;  /* 0x000000b802004986 */ /* 0x0003e4000c101904 */
[----:B-1----:R-:W-:-:S02]  /*edbe0*/  IMAD.WIDE R2, R182, 0x4, R4 ;  /* 0x00000004b6027825 */ /* 0x002fc400078e0204 */
[----:B------:R-:W2:Y:S01]  /*edbf0*/  LDL.LU R182, [R1+0xe20] ;  /* 0x000e200001b67983 */ /* 0x000ea20000300800 */
[----:B------:R-:W-:Y:S02]  /*edc00*/  ISETP.LT.AND P0, PT, R186, c[0x0][0x178], !P0 ;  /* 0x00005e00ba007a0c */ /* 0x000fe40004701270 */
[----:B------:R-:W-:Y:S02]  /*edc10*/  ISETP.LT.AND P6, PT, R150, c[0x0][0x178], !P1 ;  /* 0x00005e0096007a0c */ /* 0x000fe40004fc1270 */
[----:B------:R-:W-:Y:S02]  /*edc20*/  ISETP.LT.AND P5, PT, R151, c[0x0][0x178], !P1 ;  /* 0x00005e0097007a0c */ /* 0x000fe40004fa1270 */
[----:B------:R-:W-:Y:S01]  /*edc30*/  ISETP.LT.AND P2, PT, R111, c[0x0][0x178], !P1 ;  /* 0x00005e006f007a0c */ /* 0x000fe20004f41270 */
[----:B------:R-:W-:-:S04]  /*edc40*/  IMAD.WIDE R176, R183, 0x4, R174 ;  /* 0x00000004b7b07825 */ /* 0x000fc800078e02ae */
[----:B------:R-:W-:-:S04]  /*edc50*/  IMAD.WIDE R178, R183, 0x4, R172 ;  /* 0x00000004b7b27825 */ /* 0x000fc800078e02ac */
[----:B------:R-:W-:Y:S01]  /*edc60*/  IMAD.WIDE R180, R183, 0x4, R6 ;  /* 0x00000004b7b47825 */ /* 0x000fe200078e0206 */
[----:B------:R-:W-:Y:S02]  /*edc70*/  ISETP.LT.AND P4, PT, R186, c[0x0][0x178], !P1 ;  /* 0x00005e00ba007a0c */ /* 0x000fe40004f81270 */
[----:B------:R-:W-:-:S04]  /*edc80*/  IADD3 R184, R252, 0x1ab, RZ ;  /* 0x000001abfcb87810 */ /* 0x000fc80007ffe0ff */
[----:B------:R-:W-:Y:S01]  /*edc90*/  ISETP.GE.AND P1, PT, R184, c[0x0][0x17c], PT ;  /* 0x00005f00b8007a0c */ /* 0x000fe20003f26270 */
[----:B--2---:R-:W-:Y:S01]  /*edca0*/  @P0 STG.E [R2.64], R182 ;  /* 0x000000b602000986 */ /* 0x004fe2000c101904 */
[----:B----4-:R-:W-:Y:S02]  /*edcb0*/  @P6 STG.E [R176.64], R251 ;  /* 0x000000fbb0006986 */ /* 0x010fe4000c101904 */
[----:B------:R-:W-:Y:S02]  /*edcc0*/  @P5 STG.E [R178.64], R248 ;  /* 0x000000f8b2005986 */ /* 0x000fe4000c101904 */
[----:B------:R1:W-:Y:S02]  /*edcd0*/  @P2 STG.E [R180.64], R187 ;  /* 0x000000bbb4002986 */ /* 0x0003e4000c101904 */
[----:B-1----:R-:W2:Y:S01]  /*edce0*/  LDL.LU R187, [R1+0x1df4] ;  /* 0x001df40001bb7983 */ /* 0x002ea20000300800 */
[----:B------:R-:W-:Y:S01]  /*edcf0*/  IMAD.WIDE R2, R183, 0x4, R4 ;  /* 0x00000004b7027825 */ /* 0x000fe200078e0204 */
[----:B------:R-:W-:-:S02]  /*edd00*/  ISETP.LT.AND P5, PT, R150, c[0x0][0x178], !P3 ;  /* 0x00005e0096007a0c */ /* 0x000fc40005fa1270 */
[----:B------:R-:W-:Y:S02]  /*edd10*/  ISETP.LT.AND P0, PT, R151, c[0x0][0x178], !P3 ;  /* 0x00005e0097007a0c */ /* 0x000fe40005f01270 */
[----:B------:R-:W-:Y:S02]  /*edd20*/  ISETP.LT.AND P6, PT, R111, c[0x0][0x178], !P3 ;  /* 0x00005e006f007a0c */ /* 0x000fe40005fc1270 */
[----:B------:R-:W-:Y:S01]  /*edd30*/  IADD3 R183, R183, c[0x0][0x198], RZ ;  /* 0x00006600b7b77a10 */ /* 0x000fe20007ffe0ff */
[----:B------:R-:W-:Y:S01]  /*edd40*/  ISETP.LT.AND P3, PT, R186, c[0x0][0x178], !P3 ;  /* 0x00005e00ba007a0c */ /* 0x000fe20005f61270 */
[----:B------:R1:W-:Y:S01]  /*edd50*/  @P4 STG.E [R2.64], R243 ;  /* 0x000000f302004986 */ /* 0x0003e2000c101904 */
[----:B------:R-:W-:Y:S02]  /*edd60*/  IADD3 R176, R252, 0x1ac, RZ ;  /* 0x000001acfcb07810 */ /* 0x000fe40007ffe0ff */
[----:B------:R-:W-:-:S04]  /*edd70*/  IMAD.WIDE R180, R183, 0x4, R174 ;  /* 0x00000004b7b47825 */ /* 0x000fc800078e02ae */
[----:B------:R-:W-:Y:S01]  /*edd80*/  IMAD.WIDE R178, R183, 0x4, R172 ;  /* 0x00000004b7b27825 */ /* 0x000fe200078e02ac */
[----:B------:R-:W-:-:S03]  /*edd90*/  ISETP.GE.AND P2, PT, R176, c[0x0][0x17c], PT ;  /* 0x00005f00b0007a0c */ /* 0x000fc60003f46270 */
[C---:B------:R-:W-:Y:S01]  /*edda0*/  IMAD.WIDE R176, R183.reuse, 0x4, R6 ;  /* 0x00000004b7b07825 */ /* 0x040fe200078e0206 */
[----:B-1----:R-:W3:Y:S03]  /*eddb0*/  LDL.LU R243, [R1+0x1ad4] ;  /* 0x001ad40001f37983 */ /* 0x002ee60000300800 */
[----:B------:R-:W-:Y:S01]  /*eddc0*/  IMAD.WIDE R2, R183, 0x4, R4 ;  /* 0x00000004b7027825 */ /* 0x000fe200078e0204 */
[----:B------:R1:W-:Y:S03]  /*eddd0*/  @P5 STG.E [R180.64], R245 ;  /* 0x000000f5b4005986 */ /* 0x0003e6000c101904 */
[----:B------:R-:W4:Y:S02]  /*edde0*/  LDL.LU R248, [R1+0xfd4] ;  /* 0x000fd40001f87983 */ /* 0x000f240000300800 */
[----:B------:R-:W-:Y:S02]  /*eddf0*/  @P0 STG.E [R178.64], R244 ;  /* 0x000000f4b2000986 */ /* 0x000fe4000c101904 */
[----:B------:R-:W3:Y:S01]  /*ede00*/  LDL.LU R184, [R1+0x1eb0] ;  /* 0x001eb00001b87983 */ /* 0x000ee20000300800 */
[----:B------:R1:W-:Y:S04]  /*ede10*/  @P6 STG.E [R176.64], R250 ;  /* 0x000000fab0006986 */ /* 0x0003e8000c101904 */
[----:B------:R-:W3:Y:S01]  /*ede20*/  LDL.LU R251, [R1+0x1e60] ;  /* 0x001e600001fb7983 */ /* 0x000ee20000300800 */
[----:B------:R-:W-:Y:S01]  /*ede30*/  ISETP.LT.AND P4, PT, R150, c[0x0][0x178], !P1 ;  /* 0x00005e0096007a0c */ /* 0x000fe20004f81270 */
[----:B------:R1:W-:Y:S01]  /*ede40*/  @P3 STG.E [R2.64], R249 ;  /* 0x000000f902003986 */ /* 0x0003e2000c101904 */
[----:B------:R-:W-:-:S02]  /*ede50*/  ISETP.LT.AND P3, PT, R151, c[0x0][0x178], !P1 ;  /* 0x00005e0097007a0c */ /* 0x000fc40004f61270 */
[----:B------:R-:W-:-:S05]  /*ede60*/  IADD3 R182, R183, c[0x0][0x198], RZ ;  /* 0x00006600b7b67a10 */ /* 0x000fca0007ffe0ff */
[----:B-1----:R-:W-:-:S04]  /*ede70*/  IMAD.WIDE R180, R182, 0x4, R174 ;  /* 0x00000004b6b47825 */ /* 0x002fc800078e02ae */
[----:B------:R-:W-:Y:S01]  /*ede80*/  IMAD.WIDE R176, R182, 0x4, R172 ;  /* 0x00000004b6b07825 */ /* 0x000fe200078e02ac */
[----:B------:R-:W4:Y:S03]  /*ede90*/  LDL.LU R250, [R1+0x1de0] ;  /* 0x001de00001fa7983 */ /* 0x000f260000300800 */
[----:B------:R-:W4:Y:S01]  /*edea0*/  LDL.LU R249, [R1+0xfe0] ;  /* 0x000fe00001f97983 */ /* 0x000f220000300800 */
[----:B------:R1:W-:Y:S04]  /*edeb0*/  @P4 STG.E [R180.64], R185 ;  /* 0x000000b9b4004986 */ /* 0x0003e8000c101904 */
[----:B-1----:R-:W4:Y:S04]  /*edec0*/  LDL.LU R185, [R1+0x1eb4] ;  /* 0x001eb40001b97983 */ /* 0x002f280000300800 */
[----:B--2---:R1:W-:Y:S04]  /*eded0*/  @P3 STG.E [R176.64], R187 ;  /* 0x000000bbb0003986 */ /* 0x0043e8000c101904 */
[----:B-1----:R-:W2:Y:S01]  /*edee0*/  LDL.LU R187, [R1+0x1e64] ;  /* 0x001e640001bb7983 */ /* 0x002ea20000300800 */
[----:B------:R-:W-:-:S02]  /*edef0*/  ISETP.LT.AND P4, PT, R111, c[0x0][0x178], !P1 ;  /* 0x00005e006f007a0c */ /* 0x000fc40004f81270 */
[----:B------:R-:W-:Y:S02]  /*edf00*/  IADD3 R2, R252, 0x1ad, RZ ;  /* 0x000001adfc027810 */ /* 0x000fe40007ffe0ff */
[----:B------:R-:W-:Y:S02]  /*edf10*/  ISETP.LT.AND P0, PT, R186, c[0x0][0x178], !P1 ;  /* 0x00005e00ba007a0c */ /* 0x000fe40004f01270 */
[----:B------:R-:W-:Y:S01]  /*edf20*/  ISETP.GE.AND P1, PT, R2, c[0x0][0x17c], PT ;  /* 0x00005f0002007a0c */ /* 0x000fe20003f26270 */
[----:B------:R-:W-:Y:S01]  /*edf30*/  IMAD.WIDE R2, R182, 0x4, R6 ;  /* 0x00000004b6027825 */ /* 0x000fe200078e0206 */
[----:B------:R-:W-:Y:S02]  /*edf40*/  ISETP.LT.AND P6, PT, R150, c[0x0][0x178], !P2 ;  /* 0x00005e0096007a0c */ /* 0x000fe400057c1270 */
[----:B------:R-:W-:Y:S02]  /*edf50*/  ISETP.LT.AND P5, PT, R151, c[0x0][0x178], !P2 ;  /* 0x00005e0097007a0c */ /* 0x000fe400057a1270 */
[C---:B------:R-:W-:Y:S01]  /*edf60*/  IADD3 R180, R182.reuse, c[0x0][0x198], RZ ;  /* 0x00006600b6b47a10 */ /* 0x040fe20007ffe0ff */
[----:B---3--:R1:W-:Y:S01]  /*edf70*/  @P4 STG.E [R2.64], R243 ;  /* 0x000000f302004986 */ /* 0x0083e2000c101904 */
[----:B------:R-:W-:-:S04]  /*edf80*/  IMAD.WIDE R182, R182, 0x4, R4 ;  /* 0x00000004b6b67825 */ /* 0x000fc800078e0204 */
[----:B------:R-:W-:-:S04]  /*edf90*/  IMAD.WIDE R178, R180, 0x4, R174 ;  /* 0x00000004b4b27825 */ /* 0x000fc800078e02ae */
[----:B------:R-:W-:Y:S01]  /*edfa0*/  IMAD.WIDE R176, R180, 0x4, R172 ;  /* 0x00000004b4b07825 */ /* 0x000fe200078e02ac */
[----:B------:R-:W-:-:S03]  /*edfb0*/  ISETP.LT.AND P3, PT, R111, c[0x0][0x178], !P2 ;  /* 0x00005e006f007a0c */ /* 0x000fc60005761270 */
[----:B------:R-:W-:Y:S01]  /*edfc0*/  ISETP.LT.AND P2, PT, R186, c[0x0][0x178], !P2 ;  /* 0x00005e00ba007a0c */ /* 0x000fe20005741270 */
[----:B-1----:R-:W3:Y:S04]  /*edfd0*/  LDL.LU R243, [R1+0x1de4] ;  /* 0x001de40001f37983 */ /* 0x002ee80000300800 */
[----:B----4-:R1:W-:Y:S01]  /*edfe0*/  @P0 STG.E [R182.64], R248 ;  /* 0x000000f8b6000986 */ /* 0x0103e2000c101904 */
[----:B------:R-:W-:Y:S02]  /*edff0*/  @P6 STG.E [R178.64], R184 ;  /* 0x000000b8b2006986 */ /* 0x000fe4000c101904 */
[----:B------:R4:W-:Y:S01]  /*ee000*/  @P5 STG.E [R176.64], R251 ;  /* 0x000000fbb0005986 */ /* 0x0009e2000c101904 */
[----:B------:R-:W-:Y:S02]  /*ee010*/  ISETP.LT.AND P5, PT, R150, c[0x0][0x178], !P1 ;  /* 0x00005e0096007a0c */ /* 0x000fe40004fa1270 */
[----:B------:R-:W-:-:S02]  /*ee020*/  ISETP.LT.AND P0, PT, R151, c[0x0][0x178], !P1 ;  /* 0x00005e0097007a0c */ /* 0x000fc40004f01270 */
[C---:B------:R-:W-:Y:S01]  /*ee030*/  IADD3 R2, R180.reuse, c[0x0][0x198], RZ ;  /* 0x00006600b4027a10 */ /* 0x040fe20007ffe0ff */
[----:B-1----:R-:W3:Y:S01]  /*ee040*/  LDL.LU R248, [R1+0xfe4] ;  /* 0x000fe40001f87983 */ /* 0x002ee20000300800 */
[----:B------:R-:W3:Y:S02]  /*ee050*/  LDL.LU R245, [R1+0x1ec0] ;  /* 0x001ec00001f57983 */ /* 0x000ee40000300800 */
[----:B------:R-:W3:Y:S02]  /*ee060*/  LDL.LU R244, [R1+0x1ea0] ;  /* 0x001ea00001f47983 */ /* 0x000ee40000300800 */
[----:B----4-:R-:W-:-:S04]  /*ee070*/  IMAD.WIDE R176, R180, 0x4, R6 ;  /* 0x00000004b4b07825 */ /* 0x010fc800078e0206 */
[----:B------:R-:W-:Y:S01]  /*ee080*/  IMAD.WIDE R178, R180, 0x4, R4 ;  /* 0x00000004b4b27825 */ /* 0x000fe200078e0204 */
[----:B------:R-:W4:Y:S04]  /*ee090*/  LDL.LU R251, [R1+0x1e40] ;  /* 0x001e400001fb7983 */ /* 0x000f280000300800 */
[----:B------:R-:W-:Y:S01]  /*ee0a0*/  @P3 STG.E [R176.64], R250 ;  /* 0x000000fab0003986 */ /* 0x000fe2000c101904 */
[----:B------:R-:W-:-:S04]  /*ee0b0*/  IMAD.WIDE R180, R2, 0x4, R174 ;  /* 0x0000000402b47825 */ /* 0x000fc800078e02ae */
[----:B------:R1:W-:Y:S01]  /*ee0c0*/  @P2 STG.E [R178.64], R249 ;  /* 0x000000f9b2002986 */ /* 0x0003e2000c101904 */
[----:B------:R1:W-:Y:S02]  /*ee0d0*/  @P5 STG.E [R180.64], R185 ;  /* 0x000000b9b4005986 */ /* 0x0003e4000c101904 */
[----:B-1----:R-:W-:Y:S02]  /*ee0e0*/  IMAD.WIDE R178, R2, 0x4, R172 ;  /* 0x0000000402b27825 */ /* 0x002fe400078e02ac */
[----:B------:R-:W4:Y:S04]  /*ee0f0*/  LDL.LU R185, [R1+0x1ec4] ;  /* 0x001ec40001b97983 */ /* 0x000f280000300800 */
[----:B--2---:R1:W-:Y:S04]  /*ee100*/  @P0 STG.E [R178.64], R187 ;  /* 0x000000bbb2000986 */ /* 0x0043e8000c101904 */
[----:B-1----:R-:W2:Y:S01]  /*ee110*/  LDL.LU R187, [R1+0x1ea4] ;  /* 0x001ea40001bb7983 */ /* 0x002ea20000300800 */
[----:B------:R-:W-:-:S02]  /*ee120*/  ISETP.LT.AND P4, PT, R111, c[0x0][0x178], !P1 ;  /* 0x00005e006f007a0c */ /* 0x000fc40004f81270 */
[C---:B------:R-:W-:Y:S02]  /*ee130*/  IADD3 R182, R252.reuse, 0x1ae, RZ ;  /* 0x000001aefcb67810 */ /* 0x040fe40007ffe0ff */
[----:B------:R-:W-:Y:S01]  /*ee140*/  IADD3 R3, R252, 0x1af, RZ ;  /* 0x000001affc037810 */ /* 0x000fe20007ffe0ff */
[----:B------:R-:W-:Y:S01]  /*ee150*/  IMAD.WIDE R176, R2, 0x4, R6 ;  /* 0x0000000402b07825 */ /* 0x000fe200078e0206 */
[----:B------:R-:W-:Y:S02]  /*ee160*/  ISETP.GE.AND P6, PT, R182, c[0x0][0x17c], PT ;  /* 0x00005f00b6007a0c */ /* 0x000fe40003fc6270 */
[----:B------:R-:W-:Y:S02]  /*ee170*/  ISETP.LT.AND P1, PT, R186, c[0x0][0x178], !P1 ;  /* 0x00005e00ba007a0c */ /* 0x000fe40004f21270 */
[----:B------:R-:W-:Y:S02]  /*ee180*/  ISETP.GE.AND P3, PT, R3, c[0x0][0x17c], PT ;  /* 0x00005f0003007a0c */ /* 0x000fe40003f66270 */
[----:B------:R-:W-:-:S02]  /*ee190*/  ISETP.LT.AND P2, PT, R150, c[0x0][0x178], !P6 ;  /* 0x00005e0096007a0c */ /* 0x000fc40007741270 */
[----:B------:R-:W-:Y:S01]  /*ee1a0*/  ISETP.LT.AND P5, PT, R151, c[0x0][0x178], !P6 ;  /* 0x00005e0097007a0c */ /* 0x000fe200077a1270 */
[----:B------:R-:W-:Y:S01]  /*ee1b0*/  IADD3 R3, R2, c[0x0][0x198], RZ ;  /* 0x0000660002037a10 */ /* 0x000fe20007ffe0ff */
[----:B---3--:R1:W-:Y:S01]  /*ee1c0*/  @P4 STG.E [R176.64], R243 ;  /* 0x000000f3b0004986 */ /* 0x0083e2000c101904 */
[----:B------:R-:W-:-:S03]  /*ee1d0*/  ISETP.LT.AND P4, PT, R111, c[0x0][0x178], !P6 ;  /* 0x00005e006f007a0c */ /* 0x000fc60007781270 */
[----:B------:R-:W-:-:S04]  /*ee1e0*/  IMAD.WIDE R178, R3, 0x4, R174 ;  /* 0x0000000403b27825 */ /* 0x000fc800078e02ae */
[----:B------:R-:W-:Y:S01]  /*ee1f0*/  IMAD.WIDE R180, R3, 0x4, R172 ;  /* 0x0000000403b47825 */ /* 0x000fe200078e02ac */
[----:B-1----:R-:W3:Y:S03]  /*ee200*/  LDL.LU R243, [R1+0x1e44] ;  /* 0x001e440001f37983 */ /* 0x002ee60000300800 */
[----:B------:R-:W-:Y:S01]  /*ee210*/  IMAD.WIDE R176, R2, 0x4, R4 ;  /* 0x0000000402b07825 */ /* 0x000fe200078e0204 */
[----:B------:R-:W-:-:S03]  /*ee220*/  ISETP.LT.AND P6, PT, R186, c[0x0][0x178], !P6 ;  /* 0x00005e00ba007a0c */ /* 0x000fc600077c1270 */
[----:B------:R-:W3:Y:S01]  /*ee230*/  LDL.LU R250, [R1+0x1d98] ;  /* 0x001d980001fa7983 */ /* 0x000ee20000300800 */
[----:B------:R-:W-:Y:S01]  /*ee240*/  IADD3 R2, R252, 0x1b1, RZ ;  /* 0x000001b1fc027810 */ /* 0x000fe20007ffe0ff */
[----:B------:R-:W3:Y:S04]  /*ee250*/  LDL.LU R249, [R1+0xa68] ;  /* 0x000a680001f97983 */ /* 0x000ee80000300800 */
[----:B------:R1:W-:Y:S01]  /*ee260*/  @P1 STG.E [R176.64], R248 ;  /* 0x000000f8b0001986 */ /* 0x0003e2000c101904 */
[----:B------:R-:W-:Y:S02]  /*ee270*/  @P2 STG.E [R178.64], R245 ;  /* 0x000000f5b2002986 */ /* 0x000fe4000c101904 */
[----:B------:R1:W-:Y:S01]  /*ee280*/  @P5 STG.E [R180.64], R244 ;  /* 0x000000f4b4005986 */ /* 0x0003e2000c101904 */
[----:B------:R-:W-:-:S02]  /*ee290*/  ISETP.LT.AND P5, PT, R150, c[0x0][0x178], !P3 ;  /* 0x00005e0096007a0c */ /* 0x000fc40005fa1270 */
[----:B------:R-:W-:Y:S01]  /*ee2a0*/  ISETP.LT.AND P1, PT, R151, c[0x0][0x178], !P3 ;  /* 0x00005e0097007a0c */ /* 0x000fe20005f21270 */
[C---:B-1----:R-:W-:Y:S01]  /*ee2b0*/  IMAD.WIDE R176, R3.reuse, 0x4, R6 ;  /* 0x0000000403b07825 */ /* 0x042fe200078e0206 */
[----:B------:R-:W3:Y:S01]  /*ee2c0*/  LDL.LU R248, [R1+0x7f8] ;  /* 0x0007f80001f87983 */ /* 0x000ee20000300800 */
[C---:B------:R-:W-:Y:S02]  /*ee2d0*/  IADD3 R180, R3.reuse, c[0x0][0x198], RZ ;  /* 0x0000660003b47a10 */ /* 0x040fe40007ffe0ff */
[----:B------:R-:W-:Y:S01]  /*ee2e0*/  IMAD.WIDE R178, R3, 0x4, R4 ;  /* 0x0000000403b27825 */ /* 0x000fe200078e0204 */
[----:B----4-:R1:W-:Y:S01]  /*ee2f0*/  @P4 STG.E [R176.64], R251 ;  /* 0x000000fbb0004986 */ /* 0x0103e2000c101904 */
[----:B------:R-:W-:Y:S02]  /*ee300*/  ISETP.GE.AND P4, PT, R2, c[0x0][0x17c], PT ;  /* 0x00005f0002007a0c */ /* 0x000fe40003f86270 */
[----:B------:R-:W-:-:S04]  /*ee310*/  IMAD.WIDE R2, R180, 0x4, R174 ;  /* 0x00000004b4027825 */ /* 0x000fc800078e02ae */
[----:B------:R4:W-:Y:S01]  /*ee320*/  @P6 STG.E [R178.64], R246 ;  /* 0x000000f6b2006986 */ /* 0x0009e2000c101904 */
[----:B------:R4:W-:Y:S01]  /*ee330*/  @P5 STG.E [R2.64], R185 ;  /* 0x000000b902005986 */ /* 0x0009e2000c101904 */
[----:B-1----:R-:W-:-:S03]  /*ee340*/  IMAD.WIDE R176, R180, 0x4, R172 ;  /* 0x00000004b4b07825 */ /* 0x002fc600078e02ac */
[----:B----4-:R-:W4:Y:S04]  /*ee350*/  LDL.LU R246, [R1+0x4494] ;  /* 0x0044940001f67983 */ /* 0x010f280000300800 */
[----:B------:R-:W4:Y:S04]  /*ee360*/  LDL.LU R185, [R1+0x1d9c] ;  /* 0x001d9c0001b97983 */ /* 0x000f280000300800 */
[----:B--2---:R1:W-:Y:S04]  /*ee370*/  @P1 STG.E [R176.64], R187 ;  /* 0x000000bbb0001986 */ /* 0x0043e8000c101904 */
[----:B-1----:R-:W2:Y:S01]  /*ee380*/  LDL.LU R187, [R1+0xa6c] ;  /* 0x000a6c0001bb7983 */ /* 0x002ea20000300800 */
[----:B------:R-:W-:-:S02]  /*ee390*/  ISETP.LT.AND P2, PT, R111, c[0x0][0x178], !P3 ;  /* 0x00005e006f007a0c */ /* 0x000fc40005f41270 */
[----:B------:R-:W-:Y:S01]  /*ee3a0*/  IADD3 R182, R252, 0x1b0, RZ ;  /* 0x000001b0fcb67810 */ /* 0x000fe20007ffe0ff */
[----:B------:R-:W-:Y:S02]  /*ee3b0*/  ISETP.LT.AND P3, PT, R186, c[0x0][0x178], !P3 ;  /* 0x00005e00ba007a0c */ /* 0x000fe40005f61270 */
[----:B------:R-:W-:Y:S01]  /*ee3c0*/  IMAD.WIDE R178, R180, 0x4, R6 ;  /* 0x00000004b4b27825 */ /* 0x000fe200078e0206 */
[----:B------:R-:W-:Y:S02]  /*ee3d0*/  ISETP.GE.AND P0, PT, R182, c[0x0][0x17c], PT ;  /* 0x00005f00b6007a0c */ /* 0x000fe40003f06270 */
[----:B------:R-:W-:Y:S02]  /*ee3e0*/  IADD3 R2, R180, c[0x0][0x198], RZ ;  /* 0x00006600b4027a10 */ /* 0x000fe40007ffe0ff */
[----:B------:R-:W-:Y:S01]  /*ee3f0*/  ISETP.LT.AND P6, PT, R150, c[0x0][0x178], !P0 ;  /* 0x00005e0096007a0c */ /* 0x000fe200047c1270 */
[----:B------:R-:W-:Y:S01]  /*ee400*/  IMAD.WIDE R176, R180, 0x4, R4 ;  /* 0x00000004b4b07825 */ /* 0x000fe200078e0204 */
[----:B------:R-:W-:Y:S01]  /*ee410*/  ISETP.LT.AND P5, PT, R151, c[0x0][0x178], !P0 ;  /* 0x00005e0097007a0c */ /* 0x000fe200047a1270 */
[----:B---3--:R1:W-:Y:S01]  /*ee420*/  @P2 STG.E [R178.64], R243 ;  /* 0x000000f3b2002986 */ /* 0x0083e2000c101904 */
[----:B------:R-:W-:-:S02]  /*ee430*/  ISETP.LT.AND P2, PT, R111, c[0x0][0x178], !P0 ;  /* 0x00005e006f007a0c */ /* 0x000fc40004741270 */
[----:B------:R3:W-:Y:S01]  /*ee440*/  @P3 STG.E [R176.64], R247 ;  /* 0x000000f7b0003986 */ /* 0x0007e2000c101904 */
[----:B------:R-:W-:Y:S01]  /*ee450*/  IADD3 R3, R252, 0x1b2, RZ ;  /* 0x000001b2fc037810 */ /* 0x000fe20007ffe0ff */
[----:B-1----:R-:W2:Y:S01]  /*ee460*/  LDL.LU R243, [R1+0x7fc] ;  /* 0x0007fc0001f37983 */ /* 0x002ea20000300800 */
[----:B------:R-:W-:-:S04]  /*ee470*/  IMAD.WIDE R178, R2, 0x4, R174 ;  /* 0x0000000402b27825 */ /* 0x000fc800078e02ae */
[----:B---3--:R-:W3:Y:S02]  /*ee480*/  LDL.LU R247, [R1+0x4490] ;  /* 0x0044900001f77983 */ /* 0x008ee40000300800 */
[----:B------:R-:W-:Y:S01]  /*ee490*/  IMAD.WIDE R180, R2, 0x4, R172 ;  /* 0x0000000402b47825 */ /* 0x000fe200078e02ac */
[----:B------:R-:W-:Y:S01]  /*ee4a0*/  ISETP.LT.AND P0, PT, R186, c[0x0][0x178], !P0 ;  /* 0x00005e00ba007a0c */ /* 0x000fe20004701270 */
[----:B------:R-:W3:Y:S04]  /*ee4b0*/  LDL.LU R245, [R1+0x1da8] ;  /* 0x001da80001f57983 */ /* 0x000ee80000300800 */
[----:B------:R1:W-:Y:S01]  /*ee4c0*/  @P6 STG.E [R178.64], R250 ;  /* 0x000000fab2006986 */ /* 0x0003e2000c101904 */
[----:B------:R-:W-:Y:S01]  /*ee4d0*/  ISETP.LT.AND P6, PT, R150, c[0x0][0x178], !P4 ;  /* 0x00005e0096007a0c */ /* 0x000fe200067c1270 */
[----:B------:R-:W3:Y:S01]  /*ee4e0*/  LDL.LU R244, [R1+0xe18] ;  /* 0x000e180001f47983 */ /* 0x000ee20000300800 */
[----:B------:R-:W-:-:S02]  /*ee4f0*/  ISETP.LT.AND P3, PT, R151, c[0x0][0x178], !P4 ;  /* 0x00005e0097007a0c */ /* 0x000fc40006761270 */
[----:B------:R-:W-:Y:S01]  /*ee500*/  ISETP.GE.AND P1, PT, R3, c[0x0][0x17c], PT ;  /* 0x00005f0003007a0c */ /* 0x000fe20003f26270 */
[C---:B------:R-:W-:Y:S01]  /*ee510*/  IMAD.WIDE R176, R2.reuse, 0x4, R6 ;  /* 0x0000000402b07825 */ /* 0x040fe200078e0206 */
[----:B------:R1:W-:Y:S01]  /*ee520*/  @P5 STG.E [R180.64], R249 ;  /* 0x000000f9b4005986 */ /* 0x0003e2000c101904 */
[----:B------:R-:W-:-:S03]  /*ee530*/  IADD3 R3, R2, c[0x0][0x198], RZ ;  /* 0x0000660002037a10 */ /* 0x000fc60007ffe0ff */
[----:B------:R-:W3:Y:S04]  /*ee540*/  LDL.LU R251, [R1+0xa58] ;  /* 0x000a580001fb7983 */ /* 0x000ee80000300800 */
[----:B------:R1:W-:Y:S02]  /*ee550*/  @P2 STG.E [R176.64], R248 ;  /* 0x000000f8b0002986 */ /* 0x0003e4000c101904 */
[----:B-1----:R-:W-:Y:S01]  /*ee560*/  IMAD.WIDE R178, R2, 0x4, R4 ;  /* 0x0000000402b27825 */ /* 0x002fe200078e0204 */
[----:B------:R-:W-:Y:S01]  /*ee570*/  IADD3 R180, R252, 0x1b3, RZ ;  /* 0x000001b3fcb47810 */ /* 0x000fe20007ffe0ff */
[----:B------:R-:W3:Y:S02]  /*ee580*/  LDL.LU R249, [R1+0x508] ;  /* 0x0005080001f97983 */ /* 0x000ee40000300800 */
[----:B------:R-:W3:Y:S02]  /*ee590*/  LDL.LU R248, [R1+0x1dac] ;  /* 0x001dac0001f87983 */ /* 0x000ee40000300800 */
[----:B------:R-:W-:Y:S01]  /*ee5a0*/  IMAD.WIDE R176, R3, 0x4, R174 ;  /* 0x0000000403b07825 */ /* 0x000fe200078e02ae */
[----:B------:R-:W-:-:S03]  /*ee5b0*/  ISETP.GE.AND P2, PT, R180, c[0x0][0x17c], PT ;  /* 0x00005f00b4007a0c */ /* 0x000fc60003f46270 */
[----:B------:R-:W-:Y:S01]  /*ee5c0*/  IMAD.WIDE R180, R3, 0x4, R172 ;  /* 0x0000000403b47825 */ /* 0x000fe200078e02ac */
[----:B----4-:R-:W-:Y:S03]  /*ee5d0*/  @P0 STG.E [R178.64], R246 ;  /* 0x000000f6b2000986 */ /* 0x010fe6000c101904 */
[----:B------:R1:W-:Y:S02]  /*ee5e0*/  @P6 STG.E [R176.64], R185 ;  /* 0x000000b9b0006986 */ /* 0x0003e4000c101904 */
[----:B-1----:R-:W4:Y:S04]  /*ee5f0*/  LDL.LU R185, [R1+0xe1c] ;  /* 0x000e1c0001b97983 */ /* 0x002f280000300800 */
[----:B--2---:R1:W-:Y:S04]  /*ee600*/  @P3 STG.E [R180.64], R187 ;  /* 0x000000bbb4003986 */ /* 0x0043e8000c101904 */
[----:B-1----:R-:W2:Y:S01]  /*ee610*/  LDL.LU R187, [R1+0xa5c] ;  /* 0x000a5c0001bb7983 */ /* 0x002ea20000300800 */
[----:B------:R-:W-:Y:S01]  /*ee620*/  ISETP.LT.AND P5, PT, R111, c[0x0][0x178], !P4 ;  /* 0x00005e006f007a0c */ /* 0x000fe200067a1270 */
[----:B------:R-:W-:-:S02]  /*ee630*/  ISETP.LT.AND P4, PT, R186, c[0x0][0x178], !P4 ;  /* 0x00005e00ba007a0c */ /* 0x000fc40006781270 */
[----:B------:R-:W-:Y:S01]  /*ee640*/  IMAD.WIDE R178, R3, 0x4, R6 ;  /* 0x0000000403b27825 */ /* 0x000fe200078e0206 */
[----:B------:R-:W-:Y:S02]  /*ee650*/  ISETP.LT.AND P0, PT, R150, c[0x0][0x178], !P1 ;  /* 0x00005e0096007a0c */ /* 0x000fe40004f01270 */
[----:B------:R-:W-:Y:S01]  /*ee660*/  ISETP.LT.AND P3, PT, R151, c[0x0][0x178], !P1 ;  /* 0x00005e0097007a0c */ /* 0x000fe20004f61270 */
[----:B------:R-:W-:Y:S01]  /*ee670*/  IMAD.WIDE R176, R3, 0x4, R4 ;  /* 0x0000000403b07825 */ /* 0x000fe200078e0204 */
[----:B------:R-:W-:-:S03]  /*ee680*/  ISETP.LT.AND P6, PT, R111, c[0x0][0x178], !P1 ;  /* 0x00005e006f007a0c */ /* 0x000fc60004fc1270 */
[----:B------:R-:W-:Y:S02]  /*ee690*/  ISETP.LT.AND P1, PT, R186, c[0x0][0x178], !P1 ;  /* 0x00005e00ba007a0c */ /* 0x000fe40004f21270 */
[----:B------:R1:W-:Y:S01]  /*ee6a0*/  @P5 STG.E [R178.64], R243 ;  /* 0x000000f3b2005986 */ /* 0x0003e2000c101904 */
[----:B---3--:R3:W-:Y:S01]  /*ee6b0*/  @P4 STG.E [R176.64], R247 ;  /* 0x000000f7b0004986 */ /* 0x0087e2000c101904 */
[----:B------:R-:W-:Y:S02]  /*ee6c0*/  ISETP.LT.AND P4, PT, R150, c[0x0][0x178], !P2 ;  /* 0x00005e0096007a0c */ /* 0x000fe40005781270 */
[----:B-1----:R-:W-:Y:S01]  /*ee6d0*/  IADD3 R178, R3, c[0x0][0x198], RZ ;  /* 0x0000660003b27a10 */ /* 0x002fe20007ffe0ff */
[----:B------:R-:W2:Y:S01]  /*ee6e0*/  LDL.LU R243, [R1+0x50c] ;  /* 0x00050c0001f37983 */ /* 0x000ea20000300800 */
[----:B------:R-:W2:Y:S02]  /*ee6f0*/  LDL.LU R246, [R1+0x1db8] ;  /* 0x001db80001f67983 */ /* 0x000ea40000300800 */
[----:B------:R-:W2:Y:S02]  /*ee700*/  LDL.LU R184, [R1+0x13e8] ;  /* 0x0013e80001b87983 */ /* 0x000ea40000300800 */
[----:B------:R-:W2:Y:S02]  /*ee710*/  LDL.LU R250, [R1+0xc48] ;  /* 0x000c480001fa7983 */ /* 0x000ea40000300800 */
[----:B------:R-:W-:-:S04]  /*ee720*/  IMAD.WIDE R2, R178, 0x4, R174 ;  /* 0x00000004b2027825 */ /* 0x000fc800078e02ae */
[--C-:B---3--:R-:W-:Y:S01]  /*ee730*/  IMAD.WIDE R176, R178, 0x4, R172.reuse ;  /* 0x00000004b2b07825 */ /* 0x108fe200078e02ac */
[----:B------:R-:W-:Y:S02]  /*ee740*/  IADD3 R179, R252, 0x1b4, RZ ;  /* 0x000001b4fcb37810 */ /* 0x000fe40007ffe0ff */
[----:B------:R-:W-:Y:S02]  /*ee750*/  IADD3 R182, R178, c[0x0][0x198], RZ ;  /* 0x00006600b2b67a10 */ /* 0x000fe40007ffe0ff */
[----:B------:R-:W-:Y:S01]  /*ee760*/  ISETP.LT.AND P5, PT, R151, c[0x0][0x178], !P2 ;  /* 0x00005e0097007a0c */ /* 0x000fe200057a1270 */
[----:B------:R1:W-:Y:S01]  /*ee770*/  @P0 STG.E [R2.64], R245 ;  /* 0x000000f502000986 */ /* 0x0003e2000c101904 */
[----:B------:R3:W-:Y:S01]  /*ee780*/  @P3 STG.E [R176.64], R244 ;  /* 0x000000f4b0003986 */ /* 0x0007e2000c101904 */
[----:B------:R-:W-:Y:S02]  /*ee790*/  ISETP.LT.AND P3, PT, R111, c[0x0][0x178], !P2 ;  /* 0x00005e006f007a0c */ /* 0x000fe40005761270 */
[----:B------:R-:W-:Y:S01]  /*ee7a0*/  ISETP.GE.AND P0, PT, R179, c[0x0][0x17c], PT ;  /* 0x00005f00b3007a0c */ /* 0x000fe20003f06270 */
[----:B------:R-:W-:-:S04]  /*ee7b0*/  IMAD.WIDE R180, R182, 0x4, R172 ;  /* 0x00000004b6b47825 */ /* 0x000fc800078e02ac */
[----:B-1----:R-:W-:-:S04]  /*ee7c0*/  IMAD.WIDE R2, R178, 0x4, R6 ;  /* 0x00000004b2027825 */ /* 0x002fc800078e0206 */
[----:B---3--:R-:W-:-:S04]  /*ee7d0*/  IMAD.WIDE R176, R178, 0x4, R4 ;  /* 0x00000004b2b07825 */ /* 0x008fc800078e0204 */
[C---:B------:R-:W-:Y:S01]  /*ee7e0*/  IMAD.WIDE R178, R182.reuse, 0x4, R174 ;  /* 0x00000004b6b27825 */ /* 0x040fe200078e02ae */
[----:B------:R1:W-:Y:S03]  /*ee7f0*/  @P6 STG.E [R2.64], R251 ;  /* 0x000000fb02006986 */ /* 0x0003e6000c101904 */
[----:B------:R3:W-:Y:S02]  /*ee800*/  @P1 STG.E [R176.64], R249 ;  /* 0x000000f9b0001986 */ /* 0x0007e4000c101904 */
[----:B------:R3:W-:Y:S01]  /*ee810*/  @P4 STG.E [R178.64], R248 ;  /* 0x000000f8b2004986 */ /* 0x0007e2000c101904 */
[----:B----4-:R4:W-:Y:S01]  /*ee820*/  @P5 STG.E [R180.64], R185 ;  /* 0x000000b9b4005986 */ /* 0x0109e2000c101904 */
[----:B-1----:R-:W-:-:S03]  /*ee830*/  IMAD.WIDE R2, R182, 0x4, R6 ;  /* 0x00000004b6027825 */ /* 0x002fc600078e0206 */
[----:B---3--:R-:W3:Y:S01]  /*ee840*/  LDL.LU R249, [R1+0x808] ;  /* 0x0008080001f97983 */ /* 0x008ee20000300800 */
[----:B------:R-:W3:Y:S02]  /*ee850*/  LDL.LU R248, [R1+0x1dbc] ;  /* 0x001dbc0001f87983 */ /* 0x000ee40000300800 */
[----:B----4-:R-:W4:Y:S01]  /*ee860*/  LDL.LU R185, [R1+0x13ec] ;  /* 0x0013ec0001b97983 */ /* 0x010f220000300800 */
[----:B--2---:R1:W-:Y:S04]  /*ee870*/  @P3 STG.E [R2.64], R187 ;  /* 0x000000bb02003986 */ /* 0x0043e8000c101904 */
[----:B-1----:R-:W2:Y:S01]  /*ee880*/  LDL.LU R187, [R1+0xc4c] ;  /* 0x000c4c0001bb7983 */ /* 0x002ea20000300800 */
[----:B------:R-:W-:Y:S02]  /*ee890*/  ISETP.LT.AND P2, PT, R186, c[0x0][0x178], !P2 ;  /* 0x00005e00ba007a0c */ /* 0x000fe40005741270 */
[----:B------:R-:W-:-:S02]  /*ee8a0*/  ISETP.LT.AND P6, PT, R150, c[0x0][0x178], !P0 ;  /* 0x00005e0096007a0c */ /* 0x000fc400047c1270 */
[----:B------:R-:W-:Y:S02]  /*ee8b0*/  ISETP.LT.AND P4, PT, R151, c[0x0][0x178], !P0 ;  /* 0x00005e0097007a0c */ /* 0x000fe40004781270 */
[----:B------:R-:W-:Y:S02]  /*ee8c0*/  IADD3 R176, R252, 0x1b5, RZ ;  /* 0x000001b5fcb07810 */ /* 0x000fe40007ffe0ff */
[----:B------:R-:W-:Y:S02]  /*ee8d0*/  IADD3 R183, R182, c[0x0][0x198], RZ ;  /* 0x00006600b6b77a10 */ /* 0x000fe40007ffe0ff */
[----:B------:R-:W-:Y:S02]  /*ee8e0*/  ISETP.LT.AND P5, PT, R111, c[0x0][0x178], !P0 ;  /* 0x00005e006f007a0c */ /* 0x000fe400047a1270 */
[----:B------:R-:W-:Y:S01]  /*ee8f0*/  IADD3 R178, R252, 0x1b6, RZ ;  /* 0x000001b6fcb27810 */ /* 0x000fe20007ffe0ff */
[----:B------:R-:W-:Y:S01]  /*ee900*/  IMAD.WIDE R2, R182, 0x4, R4 ;  /* 0x00000004b6027825 */ /* 0x000fe200078e0204 */
[----:B------:R-:W-:-:S03]  /*ee910*/  ISETP.GE.AND P1, PT, R176, c[0x0][0x17c], PT ;  /* 0x00005f00b0007a0c */ /* 0x000fc60003f26270 */
[----:B------:R-:W-:Y:S01]  /*ee920*/  IMAD.WIDE R176, R183, 0x4, R174 ;  /* 0x00000004b7b07825 */ /* 0x000fe200078e02ae */
[----:B------:R-:W-:-:S03]  /*ee930*/  ISETP.GE.AND P3, PT, R178, c[0x0][0x17c], PT ;  /* 0x00005f00b2007a0c */ /* 0x000fc60003f66270 */
[----:B------:R-:W-:-:S04]  /*ee940*/  IMAD.WIDE R178, R183, 0x4, R172 ;  /* 0x00000004b7b27825 */ /* 0x000fc800078e02ac */
[----:B------:R-:W-:Y:S01]  /*ee950*/  IMAD.WIDE R180, R183, 0x4, R6 ;  /* 0x00000004b7b47825 */ /* 0x000fe200078e0206 */
[----:B------:R1:W-:Y:S03]  /*ee960*/  @P2 STG.E [R2.64], R243 ;  /* 0x000000f302002986 */ /* 0x0003e6000c101904 */
[----:B------:R-:W-:Y:S01]  /*ee970*/  @P6 STG.E [R176.64], R246 ;  /* 0x000000f6b0006986 */ /* 0x000fe2000c101904 */
[----:B------:R-:W-:Y:S01]  /*ee980*/  ISETP.LT.AND P0, PT, R186, c[0x0][0x178], !P0 ;  /* 0x00005e00ba007a0c */ /* 0x000fe20004701270 */
[----:B------:R-:W-:Y:S01]  /*ee990*/  @P4 STG.E [R178.64], R184 ;  /* 0x000000b8b2004986 */ /* 0x000fe2000c101904 */
[----:B------:R-:W-:Y:S01]  /*ee9a0*/  ISETP.LT.AND P4, PT, R150, c[0x0][0x178], !P1 ;  /* 0x00005e0096007a0c */ /* 0x000fe20004f81270 */
[----:B------:R1:W-:Y:S04]  /*ee9b0*/  @P5 STG.E [R180.64], R250 ;  /* 0x000000fab4005986 */ /* 0x0003e8000c101904 */
[----:B-1----:R-:W2:Y:S01]  /*ee9c0*/  LDL.LU R243, [R1+0x80c] ;  /* 0x00080c0001f37983 */ /* 0x002ea20000300800 */
[----:B------:R-:W2:Y:S01]  /*ee9d0*/  LDL.LU R245, [R1+0x1dd8] ;  /* 0x001dd80001f57983 */ /* 0x000ea20000300800 */
[----:B------:R-:W-:Y:S01]  /*ee9e0*/  ISETP.LT.AND P5, PT, R151, c[0x0][0x178], !P1 ;  /* 0x00005e0097007a0c */ /* 0x000fe20004fa1270 */
[----:B------:R-:W2:Y:S01]  /*ee9f0*/  LDL.LU R244, [R1+0x17b8] ;  /* 0x0017b80001f47983 */ /* 0x000ea20000300800 */
[----:B------:R-:W-:-:S02]  /*eea00*/  ISETP.LT.AND P2, PT, R111, c[0x0][0x178], !P1 ;  /* 0x00005e006f007a0c */ /* 0x000fc40004f41270 */
[C---:B------:R-:W-:Y:S01]  /*eea10*/  IADD3 R181, R183.reuse, c[0x0][0x198], RZ ;  /* 0x00006600b7b57a10 */ /* 0x040fe20007ffe0ff */
[----:B------:R-:W-:Y:S01]  /*eea20*/  IMAD.WIDE R2, R183, 0x4, R4 ;  /* 0x00000004b7027825 */ /* 0x000fe200078e0204 */
[----:B------:R-:W2:Y:S03]  /*eea30*/  LDL.LU R251, [R1+0x13d8] ;  /* 0x0013d80001fb7983 */ /* 0x000ea60000300800 */
[----:B------:R-:W2:Y:S02]  /*eea40*/  LDL.LU R250, [R1+0xc38] ;  /* 0x000c380001fa7983 */ /* 0x000ea40000300800 */
[----:B------:R-:W-:-:S04]  /*eea50*/  IMAD.WIDE R176, R181, 0x4, R174 ;  /* 0x00000004b5b07825 */ /* 0x000fc800078e02ae */
[C---:B------:R-:W-:Y:S01]  /*eea60*/  IMAD.WIDE R178, R181.reuse, 0x4, R172 ;  /* 0x00000004b5b27825 */ /* 0x040fe200078e02ac */
[----:B---3--:R1:W-:Y:S03]  /*eea70*/  @P0 STG.E [R2.64], R249 ;  /* 0x000000f902000986 */ /* 0x0083e6000c101904 */
[----:B------:R3:W-:Y:S01]  /*eea80*/  @P4 STG.E [R176.64], R248 ;  /* 0x000000f8b0004986 */ /* 0x0007e2000c101904 */
[----:B----4-:R4:W-:Y:S01]  /*eea90*/  @P5 STG.E [R178.64], R185 ;  /* 0x000000b9b2005986 */ /* 0x0109e2000c101904 */
[----:B-1----:R-:W-:-:S03]  /*eeaa0*/  IMAD.WIDE R2, R181, 0x4, R6 ;  /* 0x00000004b5027825 */ /* 0x002fc600078e0206 */
[----:B---3--:R-:W3:Y:S01]  /*eeab0*/  LDL.LU R248, [R1+0x1ddc] ;  /* 0x001ddc0001f87983 */ /* 0x008ee20000300800 */
[----:B----4-:R-:W4:Y:S03]  /*eeac0*/  LDL.LU R185, [R1+0x17bc] ;  /* 0x0017bc0001b97983 */ /* 0x010f260000300800 */
[----:B--2---:R1:W-:Y:S04]  /*eead0*/  @P2 STG.E [R2.64], R187 ;  /* 0x000000bb02002986 */ /* 0x0043e8000c101904 */
[----:B-1----:R-:W2:Y:S01]  /*eeae0*/  LDL.LU R187, [R1+0x13dc] ;  /* 0x0013dc0001bb7983 */ /* 0x002ea20000300800 */
[----:B------:R-:W-:Y:S02]  /*eeaf0*/  IADD3 R180, R252, 0x1b7, RZ ;  /* 0x000001b7fcb47810 */ /* 0x000fe40007ffe0ff */
[----:B------:R-:W-:-:S02]  /*eeb00*/  ISETP.LT.AND P1, PT, R186, c[0x0][0x178], !P1 ;  /* 0x00005e00ba007a0c */ /* 0x000fc40004f21270 */
[----:B------:R-:W-:Y:S01]  /*eeb10*/  ISETP.LT.AND P6, PT, R150, c[0x0][0x178], !P3 ;  /* 0x00005e0096007a0c */ /* 0x000fe20005fc1270 */
[----:B------:R-:W-:Y:S01]  /*eeb20*/  IMAD.WIDE R176, R181, 0x4, R4 ;  /* 0x00000004b5b07825 */ /* 0x000fe200078e0204 */
[----:B------:R-:W-:-:S03]  /*eeb30*/  ISETP.GE.AND P0, PT, R180, c[0x0][0x17c], PT ;  /* 0x00005f00b4007a0c */ /* 0x000fc60003f06270 */
[----:B------:R-:W-:Y:S01]  /*eeb40*/  IADD3 R180, R181, c[0x0][0x198], RZ ;  /* 0x00006600b5b47a10 */ /* 0x000fe20007ffe0ff */
[----:B------:R-:W-:Y:S02]  /*eeb50*/  ISETP.LT.AND P5, PT, R151, c[0x0][0x178], !P3 ;  /* 0x00005e0097007a0c */ /* 0x000fe40005fa1270 */
[----:B------:R-:W-:Y:S01]  /*eeb60*/  ISETP.LT.AND P4, PT, R111, c[0x0][0x178], !P3 ;  /* 0x00005e006f007a0c */ /* 0x000fe20005f81270 */
[----:B------:R-:W2:Y:S01]  /*eeb70*/  LDL.LU R249, [R1+0xc3c] ;  /* 0x000c3c0001f97983 */ /* 0x000ea20000300800 */
[----:B------:R-:W-:Y:S01]  /*eeb80*/  IMAD.WIDE R178, R180, 0x4, R174 ;  /* 0x00000004b4b27825 */ /* 0x000fe200078e02ae */
[----:B------:R-:W-:Y:S02]  /*eeb90*/  ISETP.LT.AND P3, PT, R186, c[0x0][0x178], !P3 ;  /* 0x00005e00ba007a0c */ /* 0x000fe40005f61270 */
[----:B------:R1:W-:Y:S02]  /*eeba0*/  @P1 STG.E [R176.64], R243 ;  /* 0x000000f3b0001986 */ /* 0x0003e4000c101904 */
[----:B------:R1:W-:Y:S01]  /*eebb0*/  @P6 STG.E [R178.64], R245 ;  /* 0x000000f5b2006986 */ /* 0x0003e2000c101904 */
[----:B------:R-:W-:Y:S01]  /*eebc0*/  ISETP.LT.AND P6, PT, R150, c[0x0][0x178], !P0 ;  /* 0x00005e0096007a0c */ /* 0x000fe200047c1270 */
[----:B------:R-:W-:Y:S01]  /*eebd0*/  IMAD.WIDE R2, R180, 0x4, R6 ;  /* 0x00000004b4027825 */ /* 0x000fe200078e0206 */
[----:B------:R-:W-:Y:S01]  /*eebe0*/  ISETP.LT.AND P2, PT, R151, c[0x0][0x178], !P0 ;  /* 0x00005e0097007a0c */ /* 0x000fe20004741270 */
[----:B-1----:R-:W2:Y:S01]  /*eebf0*/  LDL.LU R243, [R1+0x1e08] ;  /* 0x001e080001f37983 */ /* 0x002ea20000300800 */
[----:B------:R-:W-:Y:S01]  /*eec00*/  IADD3 R178, R252, 0x1b8, RZ ;  /* 0x000001b8fcb27810 */ /* 0x000fe20007ffe0ff */
[----:B------:R-:W-:-:S04]  /*eec10*/  IMAD.WIDE R176, R180, 0x4, R172 ;  /* 0x00000004b4b07825 */ /* 0x000fc800078e02ac */
[----:B------:R-:W2:Y:S01]  /*eec20*/  LDL.LU R183, [R1+0x1dc8] ;  /* 0x001dc80001b77983 */ /* 0x000ea20000300800 */
[----:B------:R-:W2:Y:S01]  /*eec30*/  LDL.LU R246, [R1+0x1788] ;  /* 0x0017880001f67983 */ /* 0x000ea20000300800 */
[----:B------:R-:W-:Y:S01]  /*eec40*/  ISETP.GE.AND P1, PT, R178, c[0x0][0x17c], PT ;  /* 0x00005f00b2007a0c */ /* 0x000fe20003f26270 */
[C---:B------:R-:W-:Y:S02]  /*eec50*/  IADD3 R178, R180.reuse, c[0x0][0x198], RZ ;  /* 0x00006600b4b27a10 */ /* 0x040fe40007ffe0ff */
[----:B------:R1:W-:Y:S01]  /*eec60*/  @P5 STG.E [R176.64], R244 ;  /* 0x000000f4b0005986 */ /* 0x0003e2000c101904 */
[----:B------:R-:W-:Y:S01]  /*eec70*/  ISETP.LT.AND P5, PT, R111, c[0x0][0x178], !P0 ;  /* 0x00005e006f007a0c */ /* 0x000fe200047a1270 */
[----:B------:R1:W-:Y:S02]  /*eec80*/  @P4 STG.E [R2.64], R251 ;  /* 0x000000fb02004986 */ /* 0x0003e4000c101904 */
[----:B------:R-:W-:-:S05]  /*eec90*/  IMAD.WIDE R180, R180, 0x4, R4 ;  /* 0x00000004b4b47825 */ /* 0x000fca00078e0204 */
[----:B------:R-:W-:Y:S04]  /*eeca0*/  @P3 STG.E [R180.64], R250 ;  /* 0x000000fab4003986 */ /* 0x000fe8000c101904 */
[----:B-1----:R-:W2:Y:S01]  /*eecb0*/  LDL.LU R244, [R1+0xe28] ;  /* 0x000e280001f47983 */ /* 0x002ea20000300800 */
[----:B------:R-:W-:-:S04]  /*eecc0*/  IMAD.WIDE R2, R178, 0x4, R174 ;  /* 0x00000004b2027825 */ /* 0x000fc800078e02ae */
[C---:B------:R-:W-:Y:S01]  /*eecd0*/  IMAD.WIDE R176, R178.reuse, 0x4, R172 ;  /* 0x00000004b2b07825 */ /* 0x040fe200078e02ac */
[----:B---3--:R1:W-:Y:S04]  /*eece0*/  @P6 STG.E [R2.64], R248 ;  /* 0x000000f802006986 */ /* 0x0083e8000c101904 */
[----:B----4-:R-:W-:Y:S02]  /*eecf0*/  @P2 STG.E [R176.64], R185 ;  /* 0x000000b9b0002986 */ /* 0x010fe4000c101904 */
[----:B-1----:R-:W-:-:S05]  /*eed00*/  IMAD.WIDE R2, R178, 0x4, R6 ;  /* 0x00000004b2027825 */ /* 0x002fca00078e0206 */
[----:B--2---:R1:W-:Y:S04]  /*eed10*/  @P5 STG.E [R2.64], R187 ;  /* 0x000000bb02005986 */ /* 0x0043e8000c101904 */
[----:B-1----:R-:W2:Y:S01]  /*eed20*/  LDL.LU R187, [R1+0x1e0c] ;  /* 0x001e0c0001bb7983 */ /* 0x002ea20000300800 */
[----:B------:R-:W3:Y:S02]  /*eed30*/  LDL.LU R251, [R1+0x1dcc] ;  /* 0x001dcc0001fb7983 */ /* 0x000ee40000300800 */
[----:B------:R-:W4:Y:S01]  /*eed40*/  LDL.LU R248, [R1+0x178c] ;  /* 0x00178c0001f87983 */ /* 0x000f220000300800 */
[----:B------:R-:W-:Y:S02]  /*eed50*/  ISETP.LT.AND P0, PT, R186, c[0x0][0x178], !P0 ;  /* 0x00005e00ba007a0c */ /* 0x000fe40004701270 */
[----:B------:R-:W-:-:S02]  /*eed60*/  ISETP.LT.AND P6, PT, R150, c[0x0][0x178], !P1 ;  /* 0x00005e0096007a0c */ /* 0x000fc40004fc1270 */
[----:B------:R-:W-:Y:S02]  /*eed70*/  ISETP.LT.AND P3, PT, R151, c[0x0][0x178], !P1 ;  /* 0x00005e0097007a0c */ /* 0x000fe40004f61270 */
[----:B------:R-:W-:Y:S02]  /*eed80*/  ISETP.LT.AND P2, PT, R111, c[0x0][0x178], !P1 ;  /* 0x00005e006f007a0c */ /* 0x000fe40004f41270 */
[----:B------:R-:W-:Y:S02]  /*eed90*/  IADD3 R182, R178, c[0x0][0x198], RZ ;  /* 0x00006600b2b67a10 */ /* 0x000fe40007ffe0ff */
[C---:B------:R-:W-:Y:S02]  /*eeda0*/  IADD3 R176, R252.reuse, 0x1ba, RZ ;  /* 0x000001bafcb07810 */ /* 0x040fe40007ffe0ff */
[----:B------:R-:W-:Y:S01]  /*eedb0*/  IADD3 R179, R252, 0x1b9, RZ ;  /* 0x000001b9fcb37810 */ /* 0x000fe20007ffe0ff */
[----:B------:R-:W-:-:S04]  /*eedc0*/  IMAD.WIDE R180, R178, 0x4, R4 ;  /* 0x00000004b2b47825 */ /* 0x000fc800078e0204 */
[----:B------:R-:W-:Y:S01]  /*eedd0*/  IMAD.WIDE R2, R182, 0x4, R174 ;  /* 0x00000004b6027825 */ /* 0x000fe200078e02ae */
[----:B------:R-:W-:Y:S02]  /*eede0*/  ISETP.GE.AND P5, PT, R176, c[0x0][0x17c], PT ;  /* 0x00005f00b0007a0c */ /* 0x000fe40003fa6270 */
[----:B------:R-:W-:Y:S01]  /*eedf0*/  ISETP.GE.AND P4, PT, R179, c[0x0][0x17c], PT ;  /* 0x00005f00b3007a0c */ /* 0x000fe20003f86270 */
[----:B------:R-:W-:-:S04]  /*eee00*/  IMAD.WIDE R176, R182, 0x4, R172 ;  /* 0x00000004b6b07825 */ /* 0x000fc800078e02ac */
[----:B------:R-:W-:Y:S01]  /*eee10*/  IMAD.WIDE R178, R182, 0x4, R6 ;  /* 0x00000004b6b27825 */ /* 0x000fe200078e0206 */
[----:B------:R1:W-:Y:S03]  /*eee20*/  @P0 STG.E [R180.64], R249 ;  /* 0x000000f9b4000986 */ /* 0x0003e6000c101904 */
[----:B------:R1:W-:Y:S01]  /*eee30*/  @P6 STG.E [R2.64], R243 ;  /* 0x000000f302006986 */ /* 0x0003e2000c101904 */
[----:B------:R-:W4:Y:S01]  /*eee40*/  LDL.LU R185, [R1+0xe2c] ;  /* 0x000e2c0001b97983 */ /* 0x000f220000300800 */
[----:B------:R-:W-:Y:S01]  /*eee50*/  @P3 STG.E [R176.64], R183 ;  /* 0x000000b7b0003986 */ /* 0x000fe2000c101904 */
[----:B------:R-:W-:Y:S01]  /*eee60*/  ISETP.LT.AND P1, PT, R186, c[0x0][0x178], !P1 ;  /* 0x00005e00ba007a0c */ /* 0x000fe20004f21270 */
[----:B------:R-:W4:Y:S01]  /*eee70*/  LDL.LU R247, [R1+0x1e98] ;  /* 0x001e980001f77983 */ /* 0x000f220000300800 */
[----:B------:R1:W-:Y:S01]  /*eee80*/  @P2 STG.E [R178.64], R246 ;  /* 0x000000f6b2002986 */ /* 0x0003e2000c101904 */
[----:B------:R-:W-:-:S03]  /*eee90*/  ISETP.LT.AND P2, PT, R150, c[0x0][0x178], !P4 ;  /* 0x00005e0096007a0c */ /* 0x000fc60006741270 */
[----:B------:R-:W4:Y:S01]  /*eeea0*/  LDL.LU R184, [R1+0x1df8] ;  /* 0x001df80001b87983 */ /* 0x000f220000300800 */
[----:B------:R-:W4:Y:S02]  /*eeeb0*/  LDL.LU R245, [R1+0x1ad8] ;  /* 0x001ad80001f57983 */ /* 0x000f240000300800 */
[----:B------:R-:W4:Y:S02]  /*eeec0*/  LDL.LU R250, [R1+0xfd8] ;  /* 0x000fd80001fa7983 */ /* 0x000f240000300800 */
[C---:B-1----:R-:W-:Y:S01]  /*eeed0*/  IMAD.WIDE R180, R182.reuse, 0x4, R4 ;  /* 0x00000004b6b47825 */ /* 0x042fe200078e0204 */
[----:B------:R-:W-:Y:S01]  /*eeee0*/  IADD3 R182, R182, c[0x0][0x198], RZ ;  /* 0x00006600b6b67a10 */ /* 0x000fe20007ffe0ff */
[----:B------:R-:W4:Y:S02]  /*eeef0*/  LDL.LU R249, [R1+0x1e9c] ;  /* 0x001e9c0001f97983 */ /* 0x000f240000300800 */
[----:B------:R-:W4:Y:S02]  /*eef00*/  LDL.LU R243, [R1+0x448c] ;  /* 0x00448c0001f37983 */ /* 0x000f240000300800 */
[----:B------:R-:W-:Y:S01]  /*eef10*/  IMAD.WIDE R178, R182, 0x4, R174 ;  /* 0x00000004b6b27825 */ /* 0x000fe200078e02ae */
[----:B------:R-:W-:Y:S01]  /*eef20*/  @P1 STG.E [R180.64], R244 ;  /* 0x000000f4b4001986 */ /* 0x000fe2000c101904 */
[----:B------:R-:W-:-:S02]  /*eef30*/  ISETP.LT.AND P3, PT, R151, c[0x0][0x178], !P4 ;  /* 0x00005e0097007a0c */ /* 0x000fc40006761270 */
[----:B------:R-:W-:Y:S02]  /*eef40*/  ISETP.LT.AND P1, PT, R111, c[0x0][0x178], !P4 ;  /* 0x00005e006f007a0c */ /* 0x000fe40006721270 */
[----:B------:R-:W-:Y:S01]  /*eef50*/  IADD3 R2, R252, 0x1bb, RZ ;  /* 0x000001bbfc027810 */ /* 0x000fe20007ffe0ff */
[----:B------:R-:W-:-:S03]  /*eef60*/  IMAD.WIDE R176, R182, 0x4, R6 ;  /* 0x00000004b6b07825 */ /* 0x000fc600078e0206 */
[----:B------:R-:W-:Y:S01]  /*eef70*/  ISETP.GE.AND P0, PT, R2, c[0x0][0x17c], PT ;  /* 0x00005f0002007a0c */ /* 0x000fe20003f06270 */
[----:B------:R-:W-:Y:S01]  /*eef80*/  IMAD.WIDE R2, R182, 0x4, R172 ;  /* 0x00000004b6027825 */ /* 0x000fe200078e02ac */
[----:B--2---:R1:W-:Y:S04]  /*eef90*/  @P2 STG.E [R178.64], R187 ;  /* 0x000000bbb2002986 */ /* 0x0043e8000c101904 */
[----:B-1----:R-:W2:Y:S01]  /*eefa0*/  LDL.LU R187, [R1+0x1dfc] ;  /* 0x001dfc0001bb7983 */ /* 0x002ea20000300800 */
[----:B---3--:R-:W-:Y:S02]  /*eefb0*/  @P3 STG.E [R2.64], R251 ;  /* 0x000000fb02003986 */ /* 0x008fe4000c101904 */
[----:B----4-:R1:W-:Y:S02]  /*eefc0*/  @P1 STG.E [R176.64], R248 ;  /* 0x000000f8b0001986 */ /* 0x0103e4000c101904 */
[----:B-1----:R-:W3:Y:S01]  /*eefd0*/  LDL.LU R248, [R1+0x1adc] ;  /* 0x001adc0001f87983 */ /* 0x002ee20000300800 */
[----:B------:R-:W-:-:S02]  /*eefe0*/  ISETP.LT.AND P4, PT, R186, c[0x0][0x178], !P4 ;  /* 0x00005e00ba007a0c */ /* 0x000fc40006781270 */
[----:B------:R-:W-:Y:S02]  /*eeff0*/  ISETP.LT.AND P6, PT, R150, c[0x0][0x178], !P5 ;  /* 0x00005e0096007a0c */ /* 0x000fe40006fc1270 */
[C---:B------:R-:W-:Y:S01]  /*ef000*/  IADD3 R180, R182.reuse, c[0x0][0x198], RZ ;  /* 0x00006600b6b47a10 */ /* 0x040fe20007ffe0ff */
[----:B------:R-:W-:Y:S01]  /*ef010*/  IMAD.WIDE R178, R182, 0x4, R4 ;  /* 0x00000004b6b27825 */ /* 0x000fe200078e0204 */
[----:B------:R-:W-:Y:S02]  /*ef020*/  ISETP.LT.AND P1, PT, R151, c[0x0][0x178], !P5 ;  /* 0x00005e0097007a0c */ /* 0x000fe40006f21270 */
[----:B------:R-:W-:Y:S01]  /*ef030*/  ISETP.LT.AND P3, PT, R111, c[0x0][0x178], !P5 ;  /* 0x00005e006f007a0c */ /* 0x000fe20006f61270 */
[----:B------:R-:W-:Y:S01]  /*ef040*/  IMAD.WIDE R2, R180, 0x4, R174 ;  /* 0x00000004b4027825 */ /* 0x000fe200078e02ae */
[----:B------:R-:W-:-:S03]  /*ef050*/  ISETP.LT.AND P5, PT, R186, c[0x0][0x178], !P5 ;  /* 0x00005e00ba007a0c */ /* 0x000fc60006fa1270 */
[----:B------:R-:W-:Y:S01]  /*ef060*/  IMAD.WIDE R176, R180, 0x4, R172 ;  /* 0x00000004b4b07825 */ /* 0x000fe200078e02ac */
[----:B------:R1:W-:Y:S03]  /*ef070*/  @P4 STG.E [R178.64], R185 ;  /* 0x000000b9b2004986 */ /* 0x0003e6000c101904 */
[----:B------:R4:W-:Y:S01]  /*ef080*/  @P6 STG.E [R2.64], R247 ;  /* 0x000000f702006986 */ /* 0x0009e2000c101904 */
[----:B------:R-:W-:Y:S02]  /*ef090*/  ISETP.LT.AND P6, PT, R150, c[0x0][0x178], !P0 ;  /* 0x00005e0096007a0c */ /* 0x000fe400047c1270 */
[----:B------:R-:W-:Y:S01]  /*ef0a0*/  ISETP.LT.AND P4, PT, R151, c[0x0][0x178], !P0 ;  /* 0x00005e0097007a0c */ /* 0x000fe20004781270 */
[----:B------:R4:W-:Y:S04]  /*ef0b0*/  @P1 STG.E [R176.64], R184 ;  /* 0x000000b8b0001986 */ /* 0x0009e8000c101904 */
[----:B-1----:R-:W3:Y:S01]  /*ef0c0*/  LDL.LU R185, [R1+0xfdc] ;  /* 0x000fdc0001b97983 */ /* 0x002ee20000300800 */
[C---:B------:R-:W-:Y:S01]  /*ef0d0*/  IADD3 R178, R180.reuse, c[0x0][0x198], RZ ;  /* 0x00006600b4b27a10 */ /* 0x040fe20007ffe0ff */
[----:B----4-:R-:W-:-:S04]  /*ef0e0*/  IMAD.WIDE R2, R180, 0x4, R6 ;  /* 0x00000004b4027825 */ /* 0x010fc800078e0206 */
[----:B------:R-:W-:-:S04]  /*ef0f0*/  IMAD.WIDE R180, R180, 0x4, R4 ;  /* 0x00000004b4b47825 */ /* 0x000fc800078e0204 */
[C---:B------:R-:W-:Y:S01]  /*ef100*/  IMAD.WIDE R176, R178.reuse, 0x4, R174 ;  /* 0x00000004b2b07825 */ /* 0x040fe200078e02ae */
[----:B------:R-:W4:Y:S04]  /*ef110*/  LDL.LU R246, [R1+0x1eb8] ;  /* 0x001eb80001f67983 */ /* 0x000f280000300800 */
[----:B------:R1:W-:Y:S01]  /*ef120*/  @P3 STG.E [R2.64], R245 ;  /* 0x000000f502003986 */ /* 0x0003e2000c101904 */
[----:B------:R-:W4:Y:S02]  /*ef130*/  LDL.LU R244, [R1+0x1e68] ;  /* 0x001e680001f47983 */ /* 0x000f240000300800 */
[----:B------:R1:W-:Y:S02]  /*ef140*/  @P5 STG.E [R180.64], R250 ;  /* 0x000000fab4005986 */ /* 0x0003e4000c101904 */
[----:B------:R-:W4:Y:S01]  /*ef150*/  LDL.LU R251, [R1+0x1de8] ;  /* 0x001de80001fb7983 */ /* 0x000f220000300800 */
[----:B------:R-:W-:Y:S01]  /*ef160*/  @P6 STG.E [R176.64], R249 ;  /* 0x000000f9b0006986 */ /* 0x000fe2000c101904 */
[----:B-1----:R-:W-:-:S03]  /*ef170*/  IMAD.WIDE R2, R178, 0x4, R172 ;  /* 0x00000004b2027825 */ /* 0x002fc600078e02ac */
[----:B------:R-:W4:Y:S01]  /*ef180*/  LDL.LU R250, [R1+0xfe8] ;  /* 0x000fe80001fa7983 */ /* 0x000f220000300800 */
[----:B------:R-:W-:-:S03]  /*ef190*/  ISETP.LT.AND P5, PT, R111, c[0x0][0x178], !P0 ;  /* 0x00005e006f007a0c */ /* 0x000fc600047a1270 */
[----:B--2---:R1:W-:Y:S04]  /*ef1a0*/  @P4 STG.E [R2.64], R187 ;  /* 0x000000bb02004986 */ /* 0x0043e8000c101904 */
[----:B-1----:R-:W2:Y:S01]  /*ef1b0*/  LDL.LU R187, [R1+0x1ebc] ;  /* 0x001ebc0001bb7983 */ /* 0x002ea20000300800 */
[----:B------:R-:W-:-:S04]  /*ef1c0*/  IMAD.WIDE R2, R178, 0x4, R6 ;  /* 0x00000004b2027825 */ /* 0x000fc800078e0206 */
[----:B------:R-:W2:Y:S01]  /*ef1d0*/  LDL.LU R249, [R1+0x1e6c] ;  /* 0x001e6c0001f97983 */ /* 0x000ea20000300800 */
[----:B---3--:R1:W-:Y:S04]  /*ef1e0*/  @P5 STG.E [R2.64], R248 ;  /* 0x000000f802005986 */ /* 0x0083e8000c101904 */
[----:B-1----:R-:W3:Y:S01]  /*ef1f0*/  LDL.LU R248, [R1+0x1dec] ;  /* 0x001dec0001f87983 */ /* 0x002ee20000300800 */
[----:B------:R-:W-:Y:S02]  /*ef200*/  ISETP.LT.AND P0, PT, R186, c[0x0][0x178], !P0 ;  /* 0x00005e00ba007a0c */ /* 0x000fe40004701270 */
[C---:B------:R-:W-:Y:S02]  /*ef210*/  IADD3 R179, R252.reuse, 0x1bc, RZ ;  /* 0x000001bcfcb37810 */ /* 0x040fe40007ffe0ff */
[----:B------:R-:W-:Y:S01]  /*ef220*/  IADD3 R181, R252, 0x1bd, RZ ;  /* 0x000001bdfcb57810 */ /* 0x000fe20007ffe0ff */
[----:B------:R-:W-:Y:S01]  /*ef230*/  IMAD.WIDE R176, R178, 0x4, R4 ;  /* 0x00000004b2b07825 */ /* 0x000fe200078e0204 */
[----:B------:R-:W-:-:S02]  /*ef240*/  ISETP.GE.AND P2, PT, R179, c[0x0][0x17c], PT ;  /* 0x00005f00b3007a0c */ /* 0x000fc40003f46270 */
[----:B------:R-:W-:Y:S02]  /*ef250*/  ISETP.GE.AND P4, PT, R181, c[0x0][0x17c], PT ;  /* 0x00005f00b5007a0c */ /* 0x000fe40003f86270 */
[----:B------:R-:W-:Y:S02]  /*ef260*/  ISETP.LT.AND P1, PT, R150, c[0x0][0x178], !P2 ;  /* 0x00005e0096007a0c */ /* 0x000fe40005721270 */
[----:B------:R-:W-:Y:S02]  /*ef270*/  ISETP.LT.AND P3, PT, R151, c[0x0][0x178], !P2 ;  /* 0x00005e0097007a0c */ /* 0x000fe40005761270 */
[----:B------:R-:W-:Y:S02]  /*ef280*/  IADD3 R180, R178, c[0x0][0x198], RZ ;  /* 0x00006600b2b47a10 */ /* 0x000fe40007ffe0ff */
[----:B------:R-:W-:Y:S01]  /*ef290*/  ISETP.LT.AND P6, PT, R111, c[0x0][0x178], !P2 ;  /* 0x00005e006f007a0c */ /* 0x000fe200057c1270 */
[----:B------:R1:W-:Y:S01]  /*ef2a0*/  @P0 STG.E [R176.64], R185 ;  /* 0x000000b9b0000986 */ /* 0x0003e2000c101904 */
[----:B------:R-:W-:-:S02]  /*ef2b0*/  ISETP.LT.AND P2, PT, R186, c[0x0][0x178], !P2 ;  /* 0x00005e00ba007a0c */ /* 0x000fc40005741270 */
[----:B------:R-:W-:Y:S02]  /*ef2c0*/  ISETP.LT.AND P0, PT, R150, c[0x0][0x178], !P4 ;  /* 0x00005e0096007a0c */ /* 0x000fe40006701270 */
[----:B------:R-:W-:Y:S01]  /*ef2d0*/  IADD3 R179, R252, 0x1be, RZ ;  /* 0x000001befcb37810 */ /* 0x000fe20007ffe0ff */
[C---:B------:R-:W-:Y:S01]  /*ef2e0*/  IMAD.WIDE R2, R180.reuse, 0x4, R174 ;  /* 0x00000004b4027825 */ /* 0x040fe200078e02ae */
[C---:B------:R-:W-:Y:S01]  /*ef2f0*/  IADD3 R182, R180.reuse, c[0x0][0x198], RZ ;  /* 0x00006600b4b67a10 */ /* 0x040fe20007ffe0ff */
[----:B-1----:R-:W3:Y:S02]  /*ef300*/  LDL.LU R185, [R1+0xfec] ;  /* 0x000fec0001b97983 */ /* 0x002ee40000300800 */
[----:B------:R-:W3:Y:S01]  /*ef310*/  LDL.LU R184, [R1+0x1ec8] ;  /* 0x001ec80001b87983 */ /* 0x000ee20000300800 */
[----:B------:R-:W-:Y:S01]  /*ef320*/  ISETP.GE.AND P5, PT, R179, c[0x0][0x17c], PT ;  /* 0x00005f00b3007a0c */ /* 0x000fe20003fa6270 */
[----:B------:R-:W-:-:S04]  /*ef330*/  IMAD.WIDE R176, R180, 0x4, R172 ;  /* 0x00000004b4b07825 */ /* 0x000fc800078e02ac */
[C---:B------:R-:W-:Y:S01]  /*ef340*/  IMAD.WIDE R178, R180.reuse, 0x4, R6 ;  /* 0x00000004b4b27825 */ /* 0x040fe200078e0206 */
[----:B----4-:R1:W-:Y:S03]  /*ef350*/  @P1 STG.E [R2.64], R246 ;  /* 0x000000f602001986 */ /* 0x0103e6000c101904 */
[----:B------:R-:W-:Y:S01]  /*ef360*/  IMAD.WIDE R180, R180, 0x4, R4 ;  /* 0x00000004b4b47825 */ /* 0x000fe200078e0204 */
[----:B------:R-:W4:Y:S03]  /*ef370*/  LDL.LU R245, [R1+0x1ea8] ;  /* 0x001ea80001f57983 */ /* 0x000f260000300800 */
[----:B------:R1:W-:Y:S02]  /*ef380*/  @P3 STG.E [R176.64], R244 ;  /* 0x000000f4b0003986 */ /* 0x0003e4000c101904 */
[----:B------:R1:W-:Y:S01]  /*ef390*/  @P6 STG.E [R178.64], R251 ;  /* 0x000000fbb2006986 */ /* 0x0003e2000c101904 */
[----:B------:R-:W-:Y:S01]  /*ef3a0*/  @P2 STG.E [R180.64], R250 ;  /* 0x000000fab4002986 */ /* 0x000fe2000c101904 */
[----:B-1----:R-:W-:-:S03]  /*ef3b0*/  IMAD.WIDE R2, R182, 0x4, R174 ;  /* 0x00000004b6027825 */ /* 0x002fc600078e02ae */
[----:B------:R-:W4:Y:S01]  /*ef3c0*/  LDL.LU R244, [R1+0x1e48] ;  /* 0x001e480001f47983 */ /* 0x000f220000300800 */
[----:B------:R-:W4:Y:S01]  /*ef3d0*/  LDL.LU R251, [R1+0x1af8] ;  /* 0x001af80001fb7983 */ /* 0x000f220000300800 */
[----:B------:R-:W-:Y:S02]  /*ef3e0*/  ISETP.LT.AND P1, PT, R151, c[0x0][0x178], !P4 ;  /* 0x00005e0097007a0c */ /* 0x000fe40006721270 */
[----:B------:R-:W-:Y:S02]  /*ef3f0*/  ISETP.LT.AND P6, PT, R111, c[0x0][0x178], !P4 ;  /* 0x00005e006f007a0c */ /* 0x000fe400067c1270 */
[----:B------:R-:W-:-:S04]  /*ef400*/  IADD3 R176, R252, 0x1bf, RZ ;  /* 0x000001bffcb07810 */ /* 0x000fc80007ffe0ff */
[----:B------:R-:W-:Y:S01]  /*ef410*/  ISETP.GE.AND P3, PT, R176, c[0x0][0x17c], PT ;  /* 0x00005f00b0007a0c */ /* 0x000fe20003f66270 */
[C---:B------:R-:W-:Y:S01]  /*ef420*/  IMAD.WIDE R176, R182.reuse, 0x4, R6 ;  /* 0x00000004b6b07825 */ /* 0x040fe200078e0206 */
[----:B--2---:R1:W-:Y:S04]  /*ef430*/  @P0 STG.E [R2.64], R187 ;  /* 0x000000bb02000986 */ /* 0x0043e8000c101904 */
[----:B-1----:R-:W2:Y:S01]  /*ef440*/  LDL.LU R187, [R1+0x1ecc] ;  /* 0x001ecc0001bb7983 */ /* 0x002ea20000300800 */
[----:B------:R-:W-:-:S04]  /*ef450*/  IMAD.WIDE R2, R182, 0x4, R172 ;  /* 0x00000004b6027825 */ /* 0x000fc800078e02ac */
[----:B------:R-:W2:Y:S01]  /*ef460*/  LDL.LU R250, [R1+0x1eac] ;  /* 0x001eac0001fa7983 */ /* 0x000ea20000300800 */
[----:B------:R1:W-:Y:S04]  /*ef470*/  @P1 STG.E [R2.64], R249 ;  /* 0x000000f902001986 */ /* 0x0003e8000c101904 */
[----:B---3--:R3:W-:Y:S04]  /*ef480*/  @P6 STG.E [R176.64], R248 ;  /* 0x000000f8b0006986 */ /* 0x0087e8000c101904 */
[----:B-1----:R-:W2:Y:S04]  /*ef490*/  LDL.LU R249, [R1+0x1e4c] ;  /* 0x001e4c0001f97983 */ /* 0x002ea80000300800 */
[----:B---3--:R-:W3:Y:S01]  /*ef4a0*/  LDL.LU R248, [R1+0x1afc] ;  /* 0x001afc0001f87983 */ /* 0x008ee20000300800 */
[----:B------:R-:W-:-:S02]  /*ef4b0*/  ISETP.LT.AND P4, PT, R186, c[0x0][0x178], !P4 ;  /* 0x00005e00ba007a0c */ /* 0x000fc40006781270 */
[----:B------:R-:W-:Y:S02]  /*ef4c0*/  IADD3 R178, R252, 0x1c0, RZ ;  /* 0x000001c0fcb27810 */ /* 0x000fe40007ffe0ff */
[----:B------:R-:W-:Y:S02]  /*ef4d0*/  ISETP.LT.AND P0, PT, R150, c[0x0][0x178], !P5 ;  /* 0x00005e0096007a0c */ /* 0x000fe40006f01270 */
[----:B------:R-:W-:Y:S02]  /*ef4e0*/  IADD3 R180, R182, c[0x0][0x198], RZ ;  /* 0x00006600b6b47a10 */ /* 0x000fe40007ffe0ff */
[----:B------:R-:W-:Y:S01]  /*ef4f0*/  ISETP.GE.AND P2, PT, R178, c[0x0][0x17c], PT ;  /* 0x00005f00b2007a0c */ /* 0x000fe20003f46270 */
[----:B------:R-:W-:Y:S01]  /*ef500*/  IMAD.WIDE R178, R182, 0x4, R4 ;  /* 0x00000004b6b27825 */ /* 0x000fe200078e0204 */
[----:B------:R-:W-:-:S03]  /*ef510*/  ISETP.LT.AND P1, PT, R151, c[0x0][0x178], !P5 ;  /* 0x00005e0097007a0c */ /* 0x000fc60006f21270 */
[----:B------:R-:W-:Y:S01]  /*ef520*/  IMAD.WIDE R2, R180, 0x4, R174 ;  /* 0x00000004b4027825 */ /* 0x000fe200078e02ae */
[----:B------:R-:W-:-:S03]  /*ef530*/  ISETP.LT.AND P6, PT, R111, c[0x0][0x178], !P5 ;  /* 0x00005e006f007a0c */ /* 0x000fc60006fc1270 */
[----:B------:R-:W-:Y:S01]  /*ef540*/  ISETP.LT.AND P5, PT, R186, c[0x0][0x178], !P5 ;  /* 0x00005e00ba007a0c */ /* 0x000fe20006fa1270 */
[----:B------:R1:W-:Y:S01]  /*ef550*/  @P4 STG.E [R178.64], R185 ;  /* 0x000000b9b2004986 */ /* 0x0003e2000c101904 */
[----:B------:R-:W-:Y:S01]  /*ef560*/  ISETP.LT.AND P4, PT, R150, c[0x0][0x178], !P3 ;  /* 0x00005e0096007a0c */ /* 0x000fe20005f81270 */
[----:B------:R1:W-:Y:S02]  /*ef570*/  @P0 STG.E [R2.64], R184 ;  /* 0x000000b802000986 */ /* 0x0003e4000c101904 */
[----:B------:R-:W-:Y:S01]  /*ef580*/  IMAD.WIDE R176, R180, 0x4, R172 ;  /* 0x00000004b4b07825 */ /* 0x000fe200078e02ac */
[----:B-1----:R-:W-:Y:S01]  /*ef590*/  IADD3 R178, R252, 0x1c1, RZ ;  /* 0x000001c1fcb27810 */ /* 0x002fe20007ffe0ff */
[----:B------:R-:W3:Y:S03]  /*ef5a0*/  LDL.LU R185, [R1+0x4f0] ;  /* 0x0004f00001b97983 */ /* 0x000ee60000300800 */
[----:B------:R-:W-:Y:S01]  /*ef5b0*/  ISETP.GE.AND P0, PT, R178, c[0x0][0x17c], PT ;  /* 0x00005f00b2007a0c */ /* 0x000fe20003f06270 */
[----:B------:R-:W-:-:S02]  /*ef5c0*/  IADD3 R178, R180, c[0x0][0x198], RZ ;  /* 0x00006600b4b27a10 */ /* 0x000fc40007ffe0ff */
[----:B------:R-:W-:-:S04]  /*ef5d0*/  IMAD.WIDE R2, R180, 0x4, R6 ;  /* 0x00000004b4027825 */ /* 0x000fc800078e0206 */
[----:B------:R-:W-:Y:S01]  /*ef5e0*/  IMAD.WIDE R180, R180, 0x4, R4 ;  /* 0x00000004b4b47825 */ /* 0x000fe200078e0204 */
[----:B----4-:R1:W-:Y:S03]  /*ef5f0*/  @P1 STG.E [R176.64], R245 ;  /* 0x000000f5b0001986 */ /* 0x0103e6000c101904 */
[----:B------:R-:W-:Y:S01]  /*ef600*/  @P6 STG.E [R2.64], R244 ;  /* 0x000000f402006986 */ /* 0x000fe2000c101904 */
[----:B------:R4:W-:Y:S01]  /*ef610*/  @P5 STG.E [R180.64], R251 ;  /* 0x000000fbb4005986 */ /* 0x0009e2000c101904 */
[----:B-1----:R-:W-:Y:S01]  /*ef620*/  IMAD.WIDE R176, R178, 0x4, R174 ;  /* 0x00000004b2b07825 */ /* 0x002fe200078e02ae */
[----:B------:R-:W-:Y:S02]  /*ef630*/  ISETP.LT.AND P1, PT, R151, c[0x0][0x178], !P3 ;  /* 0x00005e0097007a0c */ /* 0x000fe40005f21270 */
[----:B------:R-:W-:Y:S01]  /*ef640*/  ISETP.LT.AND P5, PT, R111, c[0x0][0x178], !P3 ;  /* 0x00005e006f007a0c */ /* 0x000fe20005fa1270 */
[----:B------:R-:W-:Y:S01]  /*ef650*/  ISETP.LT.AND P3, PT, R186, c[0x0][0x178], !P3 ;  /* 0x00005e00ba007a0c */ /* 0x000fe20005f61270 */
[C---:B----4-:R-:W-:Y:S01]  /*ef660*/  IADD3 R180, R178.reuse, c[0x0][0x198], RZ ;  /* 0x00006600b2b47a10 */ /* 0x050fe20007ffe0ff */
[C---:B------:R-:W-:Y:S01]  /*ef670*/  IMAD.WIDE R2, R178.reuse, 0x4, R6 ;  /* 0x00000004b2027825 */ /* 0x040fe200078e0206 */
[----:B--2---:R1:W-:Y:S04]  /*ef680*/  @P4 STG.E [R176.64], R187 ;  /* 0x000000bbb0004986 */ /* 0x0043e8000c101904 */
[----:B-1----:R-:W2:Y:S01]  /*ef690*/  LDL.LU R187, [R1+0x4f4] ;  /* 0x0004f40001bb7983 */ /* 0x002ea20000300800 */
[----:B------:R-:W-:-:S04]  /*ef6a0*/  IMAD.WIDE R176, R178, 0x4, R172 ;  /* 0x00000004b2b07825 */ /* 0x000fc800078e02ac */
[----:B------:R-:W-:Y:S01]  /*ef6b0*/  IMAD.WIDE R178, R178, 0x4, R4 ;  /* 0x00000004b2b27825 */ /* 0x000fe200078e0204 */
[----:B------:R-:W-:Y:S04]  /*ef6c0*/  @P1 STG.E [R176.64], R250 ;  /* 0x000000fab0001986 */ /* 0x000fe8000c101904 */
[----:B------:R-:W-:Y:S04]  /*ef6d0*/  @P5 STG.E [R2.64], R249 ;  /* 0x000000f902005986 */ /* 0x000fe8000c101904 */
[----:B---3--:R1:W-:Y:S04]  /*ef6e0*/  @P3 STG.E [R178.64], R248 ;  /* 0x000000f8b2003986 */ /* 0x0083e8000c101904 */
[----:B-1----:R-:W3:Y:S01]  /*ef6f0*/  LDL.LU R248, [R1+0x4fc] ;  /* 0x0004fc0001f87983 */ /* 0x002ee20000300800 */
[----:B------:R-:W4:Y:S01]  /*ef700*/  LDL.LU R249, [R1+0x4f8] ;  /* 0x0004f80001f97983 */ /* 0x000f220000300800 */
[----:B------:R-:W-:-:S02]  /*ef710*/  ISETP.LT.AND P6, PT, R150, c[0x0][0x178], !P2 ;  /* 0x00005e0096007a0c */ /* 0x000fc400057c1270 */
[----:B------:R-:W-:Y:S01]  /*ef720*/  ISETP.LT.AND P4, PT, R151, c[0x0][0x178], !P2 ;  /* 0x00005e0097007a0c */ /* 0x000fe20005781270 */
[----:B------:R-:W-:Y:S01]  /*ef730*/  IMAD.WIDE R176, R180, 0x4, R174 ;  /* 0x00000004b4b07825 */ /* 0x000fe200078e02ae */
[----:B------:R-:W-:-:S03]  /*ef740*/  ISETP.LT.AND P3, PT, R111, c[0x0][0x178], !P2 ;  /* 0x00005e006f007a0c */ /* 0x000fc60005761270 */
[----:B------:R-:W-:Y:S01]  /*ef750*/  IMAD.WIDE R2, R180, 0x4, R172 ;  /* 0x00000004b4027825 */ /* 0x000fe200078e02ac */
[----:B------:R-:W-:Y:S02]  /*ef760*/  ISETP.LT.AND P2, PT, R186, c[0x0][0x178], !P2 ;  /* 0x00005e00ba007a0c */ /* 0x000fe40005741270 */
[----:B------:R-:W-:Y:S02]  /*ef770*/  ISETP.LT.AND P5, PT, R151, c[0x0][0x178], !P0 ;  /* 0x00005e0097007a0c */ /* 0x000fe400047a1270 */
[----:B------:R-:W-:Y:S02]  /*ef780*/  IADD3 R183, R180, c[0x0][0x198], RZ ;  /* 0x00006600b4b77a10 */ /* 0x000fe40007ffe0ff */
[----:B------:R-:W-:Y:S01]  /*ef790*/  IADD3 R181, R252, 0x1c2, RZ ;  /* 0x000001c2fcb57810 */ /* 0x000fe20007ffe0ff */
[----:B------:R1:W-:Y:S01]  /*ef7a0*/  @P6 STG.E [R176.64], R185 ;  /* 0x000000b9b0006986 */ /* 0x0003e2000c101904 */
[----:B------:R-:W-:Y:S01]  /*ef7b0*/  ISETP.LT.AND P6, PT, R150, c[0x0][0x178], !P0 ;  /* 0x00005e0096007a0c */ /* 0x000fe200047c1270 */
[----:B------:R1:W-:Y:S01]  /*ef7c0*/  @P4 STG.E [R2.64], R40 ;  /* 0x0000002802004986 */ /* 0x0003e2000c101904 */
[----:B------:R-:W-:-:S02]  /*ef7d0*/  ISETP.LT.AND P4, PT, R111, c[0x0][0x178], !P0 ;  /* 0x00005e006f007a0c */ /* 0x000fc40004781270 */
[----:B------:R-:W-:Y:S01]  /*ef7e0*/  ISETP.GE.AND P1, PT, R181, c[0x0][0x17c], PT ;  /* 0x00005f00b5007a0c */ /* 0x000fe20003f26270 */
[----:B------:R-:W-:Y:S01]  /*ef7f0*/  IMAD.WIDE R178, R183, 0x4, R174 ;  /* 0x00000004b7b27825 */ /* 0x000fe200078e02ae */
[----:B------:R-:W-:-:S03]  /*ef800*/  ISETP.LT.AND P0, PT, R186, c[0x0][0x178], !P0 ;  /* 0x00005e00ba007a0c */ /* 0x000fc60004701270 */
[----:B-1----:R-:W-:-:S04]  /*ef810*/  IMAD.WIDE R176, R180, 0x4, R4 ;  /* 0x00000004b4b07825 */ /* 0x002fc800078e0204 */
[----:B------:R-:W-:-:S04]  /*ef820*/  IMAD.WIDE R2, R180, 0x4, R6 ;  /* 0x00000004b4027825 */ /* 0x000fc800078e0206 */
[----:B------:R-:W-:-:S04]  /*ef830*/  IMAD.WIDE R180, R183, 0x4, R172 ;  /* 0x00000004b7b47825 */ /* 0x000fc800078e02ac */
[----:B------:R-:W-:Y:S01]  /*ef840*/  IMAD.WIDE R184, R183, 0x4, R6 ;  /* 0x00000004b7b87825 */ /* 0x000fe200078e0206 */
[----:B------:R1:W-:Y:S03]  /*ef850*/  @P3 STG.E [R2.64], R72 ;  /* 0x0000004802003986 */ /* 0x0003e6000c101904 */
[----:B------:R1:W-:Y:S01]  /*ef860*/  @P2 STG.E [R176.64], R104 ;  /* 0x00000068b0002986 */ /* 0x0003e2000c101904 */
[----:B------:R-:W-:Y:S02]  /*ef870*/  ISETP.LT.AND P2, PT, R111, c[0x0][0x178], !P1 ;  /* 0x00005e006f007a0c */ /* 0x000fe40004f41270 */
[----:B------:R-:W-:-:S04]  /*ef880*/  IADD3 R182, R252, 0x1c3, RZ ;  /* 0x000001c3fcb67810 */ /* 0x000fc80007ffe0ff */
[----:B------:R-:W-:Y:S01]  /*ef890*/  ISETP.GE.AND P3, PT, R182, c[0x0][0x17c], PT ;  /* 0x00005f00b6007a0c */ /* 0x000fe20003f66270 */
[C---:B------:R-:W-:Y:S02]  /*ef8a0*/  IADD3 R182, R252.reuse, 0x1c4, RZ ;  /* 0x000001c4fcb67810 */ /* 0x040fe40007ffe0ff */
[----:B-1----:R-:W-:Y:S01]  /*ef8b0*/  IMAD.WIDE R2, R183, 0x4, R4 ;  /* 0x00000004b7027825 */ /* 0x002fe200078e0204 */
[----:B------:R-:W-:Y:S01]  /*ef8c0*/  IADD3 R104, R252, 0x1c5, RZ ;  /* 0x000001c5fc687810 */ /* 0x000fe20007ffe0ff */
[----:B--2---:R1:W-:Y:S02]  /*ef8d0*/  @P6 STG.E [R178.64], R187 ;  /* 0x000000bbb2006986 */ /* 0x0043e4000c101904 */
[----:B------:R2:W-:Y:S01]  /*ef8e0*/  @P5 STG.E [R180.64], R41 ;  /* 0x00000029b4005986 */ /* 0x0005e2000c101904 */
[----:B------:R-:W-:Y:S02]  /*ef8f0*/  ISETP.LT.AND P6, PT, R150, c[0x0][0x178], !P1 ;  /* 0x00005e0096007a0c */ /* 0x000fe40004fc1270 */
[----:B------:R-:W-:Y:S01]  /*ef900*/  ISETP.LT.AND P5, PT, R151, c[0x0][0x178], !P1 ;  /* 0x00005e0097007a0c */ /* 0x000fe20004fa1270 */
[----:B------:R2:W-:Y:S01]  /*ef910*/  @P4 STG.E [R184.64], R73 ;  /* 0x00000049b8004986 */ /* 0x0005e2000c101904 */
[----:B------:R-:W-:-:S02]  /*ef920*/  ISETP.LT.AND P4, PT, R186, c[0x0][0x178], !P1 ;  /* 0x00005e00ba007a0c */ /* 0x000fc40004f81270 */
[----:B-1----:R-:W-:Y:S01]  /*ef930*/  IADD3 R187, R183, c[0x0][0x198], RZ ;  /* 0x00006600b7bb7a10 */ /* 0x002fe20007ffe0ff */
[----:B------:R1:W-:Y:S04]  /*ef940*/  @P0 STG.E [R2.64], R105 ;  /* 0x0000006902000986 */ /* 0x0003e8000c101904 */
[----:B--2---:R-:W-:-:S04]  /*ef950*/  IMAD.WIDE R40, R187, 0x4, R174 ;  /* 0x00000004bb287825 */ /* 0x004fc800078e02ae */
[----:B------:R-:W-:-:S04]  /*ef960*/  IMAD.WIDE R72, R187, 0x4, R172 ;  /* 0x00000004bb487825 */ /* 0x000fc800078e02ac */
[----:B------:R-:W-:-:S04]  /*ef970*/  IMAD.WIDE R176, R187, 0x4, R6 ;  /* 0x00000004bbb07825 */ /* 0x000fc800078e0206 */
[----:B------:R-:W-:Y:S01]  /*ef980*/  IMAD.WIDE R178, R187, 0x4, R4 ;  /* 0x00000004bbb27825 */ /* 0x000fe200078e0204 */
[----:B------:R-:W-:Y:S03]  /*ef990*/  @P6 STG.E [R40.64], R236 ;  /* 0x000000ec28006986 */ /* 0x000fe6000c101904 */
[----:B------:R2:W-:Y:S01]  /*ef9a0*/  @P5 STG.E [R72.64], R36 ;  /* 0x0000002448005986 */ /* 0x0005e2000c101904 */
[----:B------:R-:W-:Y:S02]  /*ef9b0*/  ISETP.GE.AND P1, PT, R182, c[0x0][0x17c], PT ;  /* 0x00005f00b6007a0c */ /* 0x000fe40003f26270 */
[----:B------:R-:W-:Y:S02]  /*ef9c0*/  ISETP.LT.AND P5, PT, R150, c[0x0][0x178], !P3 ;  /* 0x00005e0096007a0c */ /* 0x000fe40005fa1270 */
[----:B------:R-:W-:Y:S01]  /*ef9d0*/  ISETP.LT.AND P0, PT, R151, c[0x0][0x178], !P3 ;  /* 0x00005e0097007a0c */ /* 0x000fe20005f01270 */
[----:B------:R3:W-:Y:S01]  /*ef9e0*/  @P2 STG.E [R176.64], R68 ;  /* 0x00000044b0002986 */ /* 0x0007e2000c101904 */
[----:B------:R-:W-:-:S02]  /*ef9f0*/  ISETP.LT.AND P6, PT, R111, c[0x0][0x178], !P3 ;  /* 0x00005e006f007a0c */ /* 0x000fc40005fc1270 */
[----:B------:R-:W-:Y:S01]  /*efa00*/  IADD3 R187, R187, c[0x0][0x198], RZ ;  /* 0x00006600bbbb7a10 */ /* 0x000fe20007ffe0ff */
[----:B------:R-:W-:Y:S01]  /*efa10*/  ISETP.LT.AND P3, PT, R186, c[0x0][0x178], !P3 ;  /* 0x00005e00ba007a0c */ /* 0x000fe20005f61270 */
[----:B------:R-:W-:Y:S01]  /*efa20*/  @P4 STG.E [R178.64], R100 ;  /* 0x00000064b2004986 */ /* 0x000fe2000c101904 */
[----:B------:R-:W-:Y:S02]  /*efa30*/  ISETP.LT.AND P4, PT, R150, c[0x0][0x178], !P1 ;  /* 0x00005e0096007a0c */ /* 0x000fe40004f81270 */
[----:B------:R-:W-:Y:S02]  /*efa40*/  ISETP.GE.AND P2, PT, R104, c[0x0][0x17c], PT ;  /* 0x00005f0068007a0c */ /* 0x000fe40003f46270 */
[C---:B------:R-:W-:Y:S01]  /*efa50*/  IADD3 R181, R187.reuse, c[0x0][0x198], RZ ;  /* 0x00006600bbb57a10 */ /* 0x040fe20007ffe0ff */
[----:B-1----:R-:W-:-:S04]  /*efa60*/  IMAD.WIDE R104, R187, 0x4, R174 ;  /* 0x00000004bb687825 */ /* 0x002fc800078e02ae */
[----:B--2---:R-:W-:-:S04]  /*efa70*/  IMAD.WIDE R72, R187, 0x4, R172 ;  /* 0x00000004bb487825 */ /* 0x004fc800078e02ac */
[----:B------:R-:W-:-:S04]  /*efa80*/  IMAD.WIDE R40, R187, 0x4, R6 ;  /* 0x00000004bb287825 */ /* 0x000fc800078e0206 */
[----:B------:R-:W-:-:S04]  /*efa90*/  IMAD.WIDE R2, R187, 0x4, R4 ;  /* 0x00000004bb027825 */ /* 0x000fc800078e0204 */
[----:B---3--:R-:W-:Y:S01]  /*efaa0*/  IMAD.WIDE R176, R181, 0x4, R174 ;  /* 0x00000004b5b07825 */ /* 0x008fe200078e02ae */
[----:B------:R1:W-:Y:S03]  /*efab0*/  @P5 STG.E [R104.64], R237 ;  /* 0x000000ed68005986 */ /* 0x0003e6000c101904 */
[----:B------:R2:W-:Y:S02]  /*efac0*/  @P0 STG.E [R72.64], R37 ;  /* 0x0000002548000986 */ /* 0x0005e4000c101904 */
[----:B------:R-:W-:Y:S02]  /*efad0*/  @P6 STG.E [R40.64], R69 ;  /* 0x0000004528006986 */ /* 0x000fe4000c101904 */
[----:B------:R3:W-:Y:S01]  /*efae0*/  @P3 STG.E [R2.64], R101 ;  /* 0x0000006502003986 */ /* 0x0007e2000c101904 */
[----:B------:R-:W-:Y:S01]  /*efaf0*/  ISETP.LT.AND P3, PT, R151, c[0x0][0x178], !P1 ;  /* 0x00005e0097007a0c */ /* 0x000fe20004f61270 */
[----:B------:R4:W-:Y:S01]  /*efb00*/  @P4 STG.E [R176.64], R228 ;  /* 0x000000e4b0004986 */ /* 0x0009e2000c101904 */
[----:B------:R-:W-:-:S02]  /*efb10*/  ISETP.LT.AND P4, PT, R111, c[0x0][0x178], !P1 ;  /* 0x00005e006f007a0c */ /* 0x000fc40004f81270 */
[----:B------:R-:W-:Y:S02]  /*efb20*/  ISETP.LT.AND P0, PT, R186, c[0x0][0x178], !P1 ;  /* 0x00005e00ba007a0c */ /* 0x000fe40004f01270 */
[----:B------:R-:W-:Y:S02]  /*efb30*/  ISETP.LT.AND P6, PT, R150, c[0x0][0x178], !P2 ;  /* 0x00005e0096007a0c */ /* 0x000fe400057c1270 */
[----:B------:R-:W-:Y:S02]  /*efb40*/  ISETP.LT.AND P5, PT, R151, c[0x0][0x178], !P2 ;  /* 0x00005e0097007a0c */ /* 0x000fe400057a1270 */
[----:B------:R-:W-:Y:S02]  /*efb50*/  IADD3 R68, R252, 0x1c6, RZ ;  /* 0x000001c6fc447810 */ /* 0x000fe40007ffe0ff */
[C---:B-1----:R-:W-:Y:S01]  /*efb60*/  IADD3 R105, R181.reuse, c[0x0][0x198], RZ ;  /* 0x00006600b5697a10 */ /* 0x042fe20007ffe0ff */
[----:B--2---:R-:W-:-:S04]  /*efb70*/  IMAD.WIDE R36, R181, 0x4, R172 ;  /* 0x00000004b5247825 */ /* 0x004fc800078e02ac */
[----:B---3--:R-:W-:Y:S01]  /*efb80*/  IMAD.WIDE R2, R181, 0x4, R6 ;  /* 0x00000004b5027825 */ /* 0x008fe200078e0206 */
[----:B------:R-:W-:-:S03]  /*efb90*/  ISETP.GE.AND P1, PT, R68, c[0x0][0x17c], PT ;  /* 0x00005f0044007a0c */ /* 0x000fc60003f26270 */
[----:B------:R-:W-:-:S04]  /*efba0*/  IMAD.WIDE R40, R181, 0x4, R4 ;  /* 0x00000004b5287825 */ /* 0x000fc800078e0204 */
[----:B------:R-:W-:-:S04]  /*efbb0*/  IMAD.WIDE R68, R105, 0x4, R174 ;  /* 0x0000000469447825 */ /* 0x000fc800078e02ae */
[----:B------:R-:W-:Y:S01]  /*efbc0*/  IMAD.WIDE R72, R105, 0x4, R172 ;  /* 0x0000000469487825 */ /* 0x000fe200078e02ac */
[----:B------:R1:W-:Y:S03]  /*efbd0*/  @P3 STG.E [R36.64], R32 ;  /* 0x0000002024003986 */ /* 0x0003e6000c101904 */
[----:B------:R2:W-:Y:S02]  /*efbe0*/  @P4 STG.E [R2.64], R64 ;  /* 0x0000004002004986 */ /* 0x0005e4000c101904 */
[----:B------:R3:W-:Y:S02]  /*efbf0*/  @P0 STG.E [R40.64], R96 ;  /* 0x0000006028000986 */ /* 0x0007e4000c101904 */
[----:B------:R-:W-:Y:S01]  /*efc00*/  @P6 STG.E [R68.64], R229 ;  /* 0x000000e544006986 */ /* 0x000fe2000c101904 */
[----:B------:R-:W-:Y:S01]  /*efc10*/  ISETP.LT.AND P3, PT, R111, c[0x0][0x178], !P2 ;  /* 0x00005e006f007a0c */ /* 0x000fe20005761270 */
[----:B------:R3:W-:Y:S01]  /*efc20*/  @P5 STG.E [R72.64], R33 ;  /* 0x0000002148005986 */ /* 0x0007e2000c101904 */
[----:B------:R-:W-:-:S02]  /*efc30*/  ISETP.LT.AND P2, PT, R186, c[0x0][0x178], !P2 ;  /* 0x00005e00ba007a0c */ /* 0x000fc40005741270 */
[----:B------:R-:W-:Y:S02]  /*efc40*/  ISETP.LT.AND P5, PT, R150, c[0x0][0x178], !P1 ;  /* 0x00005e0096007a0c */ /* 0x000fe40004fa1270 */
[----:B----4-:R-:W-:Y:S02]  /*efc50*/  IADD3 R177, R105, c[0x0][0x198], RZ ;  /* 0x0000660069b17a10 */ /* 0x010fe40007ffe0ff */
[----:B------:R-:W-:Y:S02]  /*efc60*/  IADD3 R101, R252, 0x1c7, RZ ;  /* 0x000001c7fc657810 */ /* 0x000fe40007ffe0ff */
[----:B------:R-:W-:Y:S02]  /*efc70*/  ISETP.LT.AND P0, PT, R151, c[0x0][0x178], !P1 ;  /* 0x00005e0097007a0c */ /* 0x000fe40004f01270 */
[----:B------:R-:W-:Y:S01]  /*efc80*/  ISETP.LT.AND P4, PT, R111, c[0x0][0x178], !P1 ;  /* 0x00005e006f007a0c */ /* 0x000fe20004f81270 */
[----:B-1----:R-:W-:-:S04]  /*efc90*/  IMAD.WIDE R36, R105, 0x4, R4 ;  /* 0x0000000469247825 */ /* 0x002fc800078e0204 */
[----:B--2---:R-:W-:-:S04]  /*efca0*/  IMAD.WIDE R2, R105, 0x4, R6 ;  /* 0x0000000469027825 */ /* 0x004fc800078e0206 */
[----:B---3--:R-:W-:Y:S01]  /*efcb0*/  IMAD.WIDE R40, R177, 0x4, R174 ;  /* 0x00000004b1287825 */ /* 0x008fe200078e02ae */
[----:B------:R-:W-:Y:S02]  /*efcc0*/  ISETP.GE.AND P6, PT, R101, c[0x0][0x17c], PT ;  /* 0x00005f0065007a0c */ /* 0x000fe40003fc6270 */
[----:B------:R-:W-:Y:S01]  /*efcd0*/  ISETP.LT.AND P1, PT, R186, c[0x0][0x178], !P1 ;  /* 0x00005e00ba007a0c */ /* 0x000fe20004f21270 */
[----:B------:R1:W-:Y:S01]  /*efce0*/  @P3 STG.E [R2.64], R65 ;  /* 0x0000004102003986 */ /* 0x0003e2000c101904 */
[----:B------:R2:W-:Y:S02]  /*efcf0*/  @P2 STG.E [R36.64], R97 ;  /* 0x0000006124002986 */ /* 0x0005e4000c101904 */
[----:B------:R3:W-:Y:S01]  /*efd00*/  @P5 STG.E [R40.64], R220 ;  /* 0x000000dc28005986 */ /* 0x0007e2000c101904 */
[----:B------:R-:W-:Y:S01]  /*efd10*/  ISETP.LT.AND P2, PT, R150, c[0x0][0x178], !P6 ;  /* 0x00005e0096007a0c */ /* 0x000fe20007741270 */
[----:B------:R-:W-:Y:S01]  /*efd20*/  IMAD.WIDE R32, R177, 0x4, R172 ;  /* 0x00000004b1207825 */ /* 0x000fe200078e02ac */
[----:B------:R-:W-:-:S03]  /*efd30*/  ISETP.LT.AND P5, PT, R151, c[0x0][0x178], !P6 ;  /* 0x00005e0097007a0c */ /* 0x000fc600077a1270 */
[C---:B------:R-:W-:Y:S01]  /*efd40*/  IMAD.WIDE R68, R177.reuse, 0x4, R6 ;  /* 0x00000004b1447825 */ /* 0x040fe200078e0206 */
[----:B------:R-:W-:Y:S02]  /*efd50*/  IADD3 R73, R177, c[0x0][0x198], RZ ;  /* 0x00006600b1497a10 */ /* 0x000fe40007ffe0ff */
[----:B------:R-:W-:Y:S01]  /*efd60*/  IADD3 R100, R252, 0x1c8, RZ ;  /* 0x000001c8fc647810 */ /* 0x000fe20007ffe0ff */
[----:B------:R4:W-:Y:S01]  /*efd70*/  @P0 STG.E [R32.64], R28 ;  /* 0x0000001c20000986 */ /* 0x0009e2000c101904 */
[----:B------:R-:W-:Y:S01]  /*efd80*/  @P4 STG.E [R68.64], R60 ;  /* 0x0000003c44004986 */ /* 0x000fe2000c101904 */
[----:B------:R-:W-:Y:S01]  /*efd90*/  ISETP.LT.AND P4, PT, R111, c[0x0][0x178], !P6 ;  /* 0x00005e006f007a0c */ /* 0x000fe20007781270 */
[----:B-1----:R-:W-:-:S04]  /*efda0*/  IMAD.WIDE R2, R177, 0x4, R4 ;  /* 0x00000004b1027825 */ /* 0x002fc800078e0204 */
[----:B--2---:R-:W-:-:S04]  /*efdb0*/  IMAD.WIDE R36, R73, 0x4, R174 ;  /* 0x0000000449247825 */ /* 0x004fc800078e02ae */
[----:B---3--:R-:W-:Y:S01]  /*efdc0*/  IMAD.WIDE R40, R73, 0x4, R172 ;  /* 0x0000000449287825 */ /* 0x008fe200078e02ac */
[----:B------:R-:W-:Y:S02]  /*efdd0*/  ISETP.LT.AND P6, PT, R186, c[0x0][0x178], !P6 ;  /* 0x00005e00ba007a0c */ /* 0x000fe400077c1270 */
[----:B------:R-:W-:Y:S02]  /*efde0*/  ISETP.GE.AND P3, PT, R100, c[0x0][0x17c], PT ;  /* 0x00005f0064007a0c */ /* 0x000fe40003f66270 */
[----:B------:R-:W-:Y:S01]  /*efdf0*/  IADD3 R64, R252, 0x1c9, RZ ;  /* 0x000001c9fc407810 */ /* 0x000fe20007ffe0ff */
[----:B------:R1:W-:Y:S01]  /*efe00*/  @P1 STG.E [R2.64], R92 ;  /* 0x0000005c02001986 */ /* 0x0003e2000c101904 */
[----:B------:R-:W-:Y:S02]  /*efe10*/  @P2 STG.E [R36.64], R221 ;  /* 0x000000dd24002986 */ /* 0x000fe4000c101904 */
[----:B------:R2:W-:Y:S01]  /*efe20*/  @P5 STG.E [R40.64], R29 ;  /* 0x0000001d28005986 */ /* 0x0005e2000c101904 */
[----:B------:R-:W-:-:S02]  /*efe30*/  ISETP.LT.AND P5, PT, R150, c[0x0][0x178], !P3 ;  /* 0x00005e0096007a0c */ /* 0x000fc40005fa1270 */
[----:B------:R-:W-:Y:S01]  /*efe40*/  ISETP.GE.AND P0, PT, R64, c[0x0][0x17c], PT ;  /* 0x00005f0040007a0c */ /* 0x000fe20003f06270 */
[----:B----4-:R-:W-:Y:S01]  /*efe50*/  IMAD.WIDE R32, R73, 0x4, R6 ;  /* 0x0000000449207825 */ /* 0x010fe200078e0206 */
[----:B------:R-:W-:-:S03]  /*efe60*/  ISETP.LT.AND P1, PT, R151, c[0x0][0x178], !P3 ;  /* 0x00005e0097007a0c */ /* 0x000fc60005f21270 */
[----:B------:R-:W-:Y:S01]  /*efe70*/  IMAD.WIDE R64, R73, 0x4, R4 ;  /* 0x0000000449407825 */ /* 0x000fe200078e0204 */
[----:B------:R-:W-:Y:S02]  /*efe80*/  ISETP.LT.AND P2, PT, R111, c[0x0][0x178], !P3 ;  /* 0x00005e006f007a0c */ /* 0x000fe40005f41270 */
[----:B------:R-:W-:Y:S02]  /*efe90*/  IADD3 R73, R73, c[0x0][0x198], RZ ;  /* 0x0000660049497a10 */ /* 0x000fe40007ffe0ff */
[----:B------:R-:W-:Y:S01]  /*efea0*/  IADD3 R28, R252, 0x1ca, RZ ;  /* 0x000001cafc1c7810 */ /* 0x000fe20007ffe0ff */
[----:B------:R3:W-:Y:S01]  /*efeb0*/  @P4 STG.E [R32.64], R61 ;  /* 0x0000003d20004986 */ /* 0x0007e2000c101904 */
[----:B------:R-:W-:Y:S01]  /*efec0*/  @P6 STG.E [R64.64], R93 ;  /* 0x0000005d40006986 */ /* 0x000fe2000c101904 */
[----:B------:R-:W-:Y:S02]  /*efed0*/  ISETP.LT.AND P3, PT, R186, c[0x0][0x178], !P3 ;  /* 0x00005e00ba007a0c */ /* 0x000fe40005f61270 */
[----:B------:R-:W-:Y:S01]  /*efee0*/  ISETP.GE.AND P4, PT, R28, c[0x0][0x17c], PT ;  /* 0x00005f001c007a0c */ /* 0x000fe20003f86270 */
[----:B-1----:R-:W-:Y:S01]  /*efef0*/  IMAD.WIDE R2, R73, 0x4, R174 ;  /* 0x0000000449027825 */ /* 0x002fe200078e02ae */
[----:B------:R-:W-:-:S03]  /*eff00*/  ISETP.LT.AND P6, PT, R150, c[0x0][0x178], !P0 ;  /* 0x00005e0096007a0c */ /* 0x000fc600047c1270 */
[----:B--2---:R-:W-:-:S04]  /*eff10*/  IMAD.WIDE R28, R73, 0x4, R172 ;  /* 0x00000004491c7825 */ /* 0x004fc800078e02ac */
[C---:B------:R-:W-:Y:S01]  /*eff20*/  IMAD.WIDE R36, R73.reuse, 0x4, R6 ;  /* 0x0000000449247825 */ /* 0x040fe200078e0206 */
[----:B------:R-:W-:Y:S01]  /*eff30*/  IADD3 R69, R73, c[0x0][0x198], RZ ;  /* 0x0000660049457a10 */ /* 0x000fe20007ffe0ff */
[----:B------:R1:W-:Y:S02]  /*eff40*/  @P5 STG.E [R2.64], R240 ;  /* 0x000000f002005986 */ /* 0x0003e4000c101904 */
[----:B------:R2:W-:Y:S01]  /*eff50*/  @P1 STG.E [R28.64], R24 ;  /* 0x000000181c001986 */ /* 0x0005e2000c101904 */
[----:B------:R-:W-:Y:S01]  /*eff60*/  ISETP.LT.AND P5, PT, R151, c[0x0][0x178], !P0 ;  /* 0x00005e0097007a0c */ /* 0x000fe200047a1270 */
[----:B------:R-:W-:Y:S02]  /*eff70*/  @P2 STG.E [R36.64], R56 ;  /* 0x0000003824002986 */ /* 0x000fe4000c101904 */
[----:B---3--:R-:W-:-:S04]  /*eff80*/  IMAD.WIDE R32, R73, 0x4, R4 ;  /* 0x0000000449207825 */ /* 0x008fc800078e0204 */
[----:B------:R-:W-:Y:S01]  /*eff90*/  IMAD.WIDE R40, R69, 0x4, R174 ;  /* 0x0000000445287825 */ /* 0x000fe200078e02ae */
[----:B------:R-:W-:-:S03]  /*effa0*/  ISETP.LT.AND P2, PT, R111, c[0x0][0x178], !P0 ;  /* 0x00005e006f007a0c */ /* 0x000fc60004741270 */
[----:B------:R-:W-:Y:S01]  /*effb0*/  ISETP.LT.AND P0, PT, R186, c[0x0][0x178], !P0 ;  /* 0x00005e00ba007a0c */ /* 0x000fe20004701270 */
[----:B------:R3:W-:Y:S01]  /*effc0*/  @P3 STG.E [R32.64], R88 ;  /* 0x0000005820003986 */ /* 0x0007e2000c101904 */
[----:B------:R-:W-:Y:S01]  /*effd0*/  @P6 STG.E [R40.64], R241 ;  /* 0x000000f128006986 */ /* 0x000fe2000c101904 */
[----:B------:R-:W-:Y:S01]  /*effe0*/  ISETP.LT.AND P6, PT, R150, c[0x0][0x178], !P4 ;  /* 0x00005e0096007a0c */ /* 0x000fe200067c1270 */
[----:B------:R-:W-:Y:S01]  /*efff0*/  IMAD.WIDE R60, R69, 0x4, R172 ;  /* 0x00000004453c7825 */ /* 0x000fe200078e02ac */
[----:B------:R-:W-:-:S03]  /*f0000*/  ISETP.LT.AND P3, PT, R151, c[0x0][0x178], !P4 ;  /* 0x00005e0097007a0c */ /* 0x000fc60006761270 */
[C---:B-1----:R-:W-:Y:S01]  /*f0010*/  IMAD.WIDE R2, R69.reuse, 0x4, R6 ;  /* 0x0000000445027825 */ /* 0x042fe200078e0206 */
[----:B------:R-:W-:Y:S02]  /*f0020*/  IADD3 R65, R69, c[0x0][0x198], RZ ;  /* 0x0000660045417a10 */ /* 0x000fe40007ffe0ff */
[C---:B--2---:R-:W-:Y:S02]  /*f0030*/  IADD3 R24, R252.reuse, 0x1cc, RZ ;  /* 0x000001ccfc187810 */ /* 0x044fe40007ffe0ff */
[----:B------:R-:W-:Y:S01]  /*f0040*/  IADD3 R64, R252, 0x1cb, RZ ;  /* 0x000001cbfc407810 */ /* 0x000fe20007ffe0ff */
[----:B------:R1:W-:Y:S01]  /*f0050*/  @P5 STG.E [R60.64], R25 ;  /* 0x000000193c005986 */ /* 0x0003e2000c101904 */
[----:B------:R-:W-:Y:S01]  /*f0060*/  ISETP.LT.AND P5, PT, R111, c[0x0][0x178], !P4 ;  /* 0x00005e006f007a0c */ /* 0x000fe200067a1270 */
[----:B------:R-:W-:-:S04]  /*f0070*/  IMAD.WIDE R28, R69, 0x4, R4 ;  /* 0x00000004451c7825 */ /* 0x000fc800078e0204 */
[----:B------:R2:W-:Y:S01]  /*f0080*/  @P2 STG.E [R2.64], R57 ;  /* 0x0000003902002986 */ /* 0x0005e2000c101904 */
[----:B------:R-:W-:Y:S01]  /*f0090*/  ISETP.LT.AND P4, PT, R186, c[0x0][0x178], !P4 ;  /* 0x00005e00ba007a0c */ /* 0x000fe20006781270 */
[C---:B---3--:R-:W-:Y:S01]  /*f00a0*/  IMAD.WIDE R32, R65.reuse, 0x4, R174 ;  /* 0x0000000441207825 */ /* 0x048fe200078e02ae */
[----:B------:R-:W-:Y:S02]  /*f00b0*/  ISETP.GE.AND P2, PT, R24, c[0x0][0x17c], PT ;  /* 0x00005f0018007a0c */ /* 0x000fe40003f46270 */
[----:B------:R-:W-:Y:S01]  /*f00c0*/  ISETP.GE.AND P1, PT, R64, c[0x0][0x17c], PT ;  /* 0x00005f0040007a0c */ /* 0x000fe20003f26270 */
[----:B------:R3:W-:Y:S01]  /*f00d0*/  @P0 STG.E [R28.64], R89 ;  /* 0x000000591c000986 */ /* 0x0007e2000c101904 */
[----:B-1----:R-:W-:-:S03]  /*f00e0*/  IMAD.WIDE R24, R65, 0x4, R172 ;  /* 0x0000000441187825 */ /* 0x002fc600078e02ac */
[----:B------:R-:W-:Y:S01]  /*f00f0*/  @P6 STG.E [R32.64], R232 ;  /* 0x000000e820006986 */ /* 0x000fe2000c101904 */
[----:B------:R-:W-:Y:S01]  /*f0100*/  ISETP.LT.AND P0, PT, R150, c[0x0][0x178], !P1 ;  /* 0x00005e0096007a0c */ /* 0x000fe20004f01270 */
[----:B------:R-:W-:-:S04]  /*f0110*/  IMAD.WIDE R36, R65, 0x4, R6 ;  /* 0x0000000441247825 */ /* 0x000fc800078e0206 */
[----:B------:R-:W-:Y:S01]  /*f0120*/  IMAD.WIDE R40, R65, 0x4, R4 ;  /* 0x0000000441287825 */ /* 0x000fe200078e0204 */
[----:B------:R1:W-:Y:S01]  /*f0130*/  @P3 STG.E [R24.64], R20 ;  /* 0x0000001418003986 */ /* 0x0003e2000c101904 */
[----:B------:R-:W-:Y:S02]  /*f0140*/  ISETP.LT.AND P3, PT, R151, c[0x0][0x178], !P1 ;  /* 0x00005e0097007a0c */ /* 0x000fe40004f61270 */
[----:B------:R-:W-:Y:S01]  /*f0150*/  IADD3 R65, R65, c[0x0][0x198], RZ ;  /* 0x0000660041417a10 */ /* 0x000fe20007ffe0ff */
[----:B------:R4:W-:Y:S01]  /*f0160*/  @P5 STG.E [R36.64], R52 ;  /* 0x0000003424005986 */ /* 0x0009e2000c101904 */
[----:B------:R-:W-:Y:S01]  /*f0170*/  ISETP.LT.AND P6, PT, R111, c[0x0][0x178], !P1 ;  /* 0x00005e006f007a0c */ /* 0x000fe20004fc1270 */
[----:B------:R4:W-:Y:S01]  /*f0180*/  @P4 STG.E [R40.64], R84 ;  /* 0x0000005428004986 */ /* 0x0009e2000c101904 */
[----:B------:R-:W-:Y:S01]  /*f0190*/  ISETP.LT.AND P1, PT, R186, c[0x0][0x178], !P1 ;  /* 0x00005e00ba007a0c */ /* 0x000fe20004f21270 */
[----:B--2---:R-:W-:Y:S01]  /*f01a0*/  IMAD.WIDE R2, R65, 0x4, R174 ;  /* 0x0000000441027825 */ /* 0x004fe200078e02ae */
[----:B------:R-:W-:-:S02]  /*f01b0*/  ISETP.LT.AND P4, PT, R150, c[0x0][0x178], !P2 ;  /* 0x00005e0096007a0c */ /* 0x000fc40005781270 */
[----:B---3--:R-:W-:Y:S02]  /*f01c0*/  IADD3 R28, R252, 0x1cd, RZ ;  /* 0x000001cdfc1c7810 */ /* 0x008fe40007ffe0ff */
[----:B------:R-:W-:Y:S01]  /*f01d0*/  ISETP.LT.AND P5, PT, R151, c[0x0][0x178], !P2 ;  /* 0x00005e0097007a0c */ /* 0x000fe200057a1270 */
[C---:B-1----:R-:W-:Y:S01]  /*f01e0*/  IMAD.WIDE R24, R65.reuse, 0x4, R172 ;  /* 0x0000000441187825 */ /* 0x042fe200078e02ac */
[C---:B------:R-:W-:Y:S01]  /*f01f0*/  IADD3 R57, R65.reuse, c[0x0][0x198], RZ ;  /* 0x0000660041397a10 */ /* 0x040fe20007ffe0ff */
[----:B------:R1:W-:Y:S01]  /*f0200*/  @P0 STG.E [R2.64], R233 ;  /* 0x000000e902000986 */ /* 0x0003e2000c101904 */
[----:B------:R-:W-:Y:S01]  /*f0210*/  ISETP.GE.AND P0, PT, R28, c[0x0][0x17c], PT ;  /* 0x00005f001c007a0c */ /* 0x000fe20003f06270 */
[----:B------:R-:W-:-:S04]  /*f0220*/  IMAD.WIDE R28, R65, 0x4, R6 ;  /* 0x00000004411c7825 */ /* 0x000fc800078e0206 */
[----:B------:R-:W-:Y:S02]  /*f0230*/  @P3 STG.E [R24.64], R21 ;  /* 0x0000001518003986 */ /* 0x000fe4000c101904 */
[----:B------:R-:W-:Y:S01]  /*f0240*/  IMAD.WIDE R32, R65, 0x4, R4 ;  /* 0x0000000441207825 */ /* 0x000fe200078e0204 */
[----:B------:R-:W-:-:S03]  /*f0250*/  ISETP.LT.AND P3, PT, R111, c[0x0][0x178], !P2 ;  /* 0x00005e006f007a0c */ /* 0x000fc60005761270 */
[----:B----4-:R-:W-:-:S04]  /*f0260*/  IMAD.WIDE R36, R57, 0x4, R174 ;  /* 0x0000000439247825 */ /* 0x010fc800078e02ae */
[----:B------:R-:W-:Y:S01]  /*f0270*/  IMAD.WIDE R40, R57, 0x4, R172 ;  /* 0x0000000439287825 */ /* 0x000fe200078e02ac */
[----:B------:R2:W-:Y:S03]  /*f0280*/  @P6 STG.E [R28.64], R53 ;  /* 0x000000351c006986 */ /* 0x0005e6000c101904 */
[----:B------:R3:W-:Y:S01]  /*f0290*/  @P1 STG.E [R32.64], R85 ;  /* 0x0000005520001986 */ /* 0x0007e2000c101904 */
[----:B------:R-:W-:Y:S01]  /*f02a0*/  ISETP.LT.AND P2, PT, R186, c[0x0][0x178], !P2 ;  /* 0x00005e00ba007a0c */ /* 0x000fe20005741270 */
[----:B------:R4:W-:Y:S01]  /*f02b0*/  @P4 STG.E [R36.64], R224 ;  /* 0x000000e024004986 */ /* 0x0009e2000c101904 */
[----:B------:R-:W-:Y:S01]  /*f02c0*/  ISETP.LT.AND P6, PT, R150, c[0x0][0x178], !P0 ;  /* 0x00005e0096007a0c */ /* 0x000fe200047c1270 */
[----:B------:R-:W-:Y:S01]  /*f02d0*/  @P5 STG.E [R40.64], R16 ;  /* 0x0000001028005986 */ /* 0x000fe2000c101904 */
[----:B------:R-:W-:Y:S02]  /*f02e0*/  ISETP.LT.AND P4, PT, R151, c[0x0][0x178], !P0 ;  /* 0x00005e0097007a0c */ /* 0x000fe40004781270 */
[----:B------:R-:W-:Y:S01]  /*f02f0*/  IADD3 R20, R252, 0x1ce, RZ ;  /* 0x000001cefc147810 */ /* 0x000fe20007ffe0ff */
[----:B-1----:R-:W-:Y:S01]  /*f0300*/  IMAD.WIDE R2, R57, 0x4, R6 ;  /* 0x0000000439027825 */ /* 0x002fe200078e0206 */
[----:B------:R-:W-:-:S02]  /*f0310*/  ISETP.LT.AND P5, PT, R111, c[0x0][0x178], !P0 ;  /* 0x00005e006f007a0c */ /* 0x000fc400047a1270 */
[C---:B--2---:R-:W-:Y:S02]  /*f0320*/  IADD3 R53, R57.reuse, c[0x0][0x198], RZ ;  /* 0x0000660039357a10 */ /* 0x044fe40007ffe0ff */
[----:B------:R-:W-:Y:S02]  /*f0330*/  IADD3 R28, R252, 0x1cf, RZ ;  /* 0x000001cffc1c7810 */ /* 0x000fe40007ffe0ff */
[----:B------:R-:W-:Y:S01]  /*f0340*/  ISETP.GE.AND P1, PT, R20, c[0x0][0x17c], PT ;  /* 0x00005f0014007a0c */ /* 0x000fe20003f26270 */
[----:B------:R1:W-:Y:S01]  /*f0350*/  @P3 STG.E [R2.64], R48 ;  /* 0x0000003002003986 */ /* 0x0003e2000c101904 */
[----:B------:R-:W-:-:S04]  /*f0360*/  IMAD.WIDE R20, R57, 0x4, R4 ;  /* 0x0000000439147825 */ /* 0x000fc800078e0204 */
[----:B------:R-:W-:Y:S01]  /*f0370*/  IMAD.WIDE R24, R53, 0x4, R174 ;  /* 0x0000000435187825 */ /* 0x000fe200078e02ae */
[----:B------:R-:W-:-:S03]  /*f0380*/  ISETP.GE.AND P3, PT, R28, c[0x0][0x17c], PT ;  /* 0x00005f001c007a0c */ /* 0x000fc60003f66270 */
[----:B------:R-:W-:-:S04]  /*f0390*/  IMAD.WIDE R28, R53, 0x4, R172 ;  /* 0x00000004351c7825 */ /* 0x000fc800078e02ac */
[----:B---3--:R-:W-:Y:S01]  /*f03a0*/  IMAD.WIDE R32, R53, 0x4, R6 ;  /* 0x0000000435207825 */ /* 0x008fe200078e0206 */
[----:B------:R2:W-:Y:S03]  /*f03b0*/  @P2 STG.E [R20.64], R80 ;  /* 0x0000005014002986 */ /* 0x0005e6000c101904 */
[----:B------:R-:W-:Y:S01]  /*f03c0*/  @P6 STG.E [R24.64], R225 ;  /* 0x000000e118006986 */ /* 0x000fe2000c101904 */
[----:B------:R-:W-:Y:S01]  /*f03d0*/  ISETP.LT.AND P0, PT, R186, c[0x0][0x178], !P0 ;  /* 0x00005e00ba007a0c */ /* 0x000fe20004701270 */
[----:B------:R3:W-:Y:S01]  /*f03e0*/  @P4 STG.E [R28.64], R17 ;  /* 0x000000111c004986 */ /* 0x0007e2000c101904 */
[----:B------:R3:W-:Y:S01]  /*f03f0*/  @P5 STG.E [R32.64], R49 ;  /* 0x0000003120005986 */ /* 0x0007e2000c101904 */
[----:B------:R-:W-:Y:S02]  /*f0400*/  ISETP.LT.AND P4, PT, R150, c[0x0][0x178], !P1 ;  /* 0x00005e0096007a0c */ /* 0x000fe40004f81270 */
[----:B------:R-:W-:-:S02]  /*f0410*/  ISETP.LT.AND P5, PT, R151, c[0x0][0x178], !P1 ;  /* 0x00005e0097007a0c */ /* 0x000fc40004fa1270 */
[----:B----4-:R-:W-:Y:S02]  /*f0420*/  IADD3 R37, R53, c[0x0][0x198], RZ ;  /* 0x0000660035257a10 */ /* 0x010fe40007ffe0ff */
[----:B------:R-:W-:Y:S01]  /*f0430*/  ISETP.LT.AND P2, PT, R111, c[0x0][0x178], !P1 ;  /* 0x00005e006f007a0c */ /* 0x000fe20004f41270 */
[----:B-1----:R-:W-:Y:S01]  /*f0440*/  IMAD.WIDE R2, R53, 0x4, R4 ;  /* 0x0000000435027825 */ /* 0x002fe200078e0204 */
[----:B------:R-:W-:Y:S02]  /*f0450*/  ISETP.LT.AND P1, PT, R186, c[0x0][0x178], !P1 ;  /* 0x00005e00ba007a0c */ /* 0x000fe40004f21270 */
[----:B------:R-:W-:Y:S01]  /*f0460*/  ISETP.LT.AND P6, PT, R150, c[0x0][0x178], !P3 ;  /* 0x00005e0096007a0c */ /* 0x000fe20005fc1270 */
[----:B--2---:R-:W-:-:S04]  /*f0470*/  IMAD.WIDE R20, R37, 0x4, R174 ;  /* 0x0000000425147825 */ /* 0x004fc800078e02ae */
[C---:B---3--:R-:W-:Y:S01]  /*f0480*/  IMAD.WIDE R16, R37.reuse, 0x4, R172 ;  /* 0x0000000425107825 */ /* 0x048fe200078e02ac */
[C---:B------:R-:W-:Y:S01]  /*f0490*/  IADD3 R41, R37.reuse, c[0x0][0x198], RZ ;  /* 0x0000660025297a10 */ /* 0x040fe20007ffe0ff */
[----:B------:R1:W-:Y:S02]  /*f04a0*/  @P0 STG.E [R2.64], R81 ;  /* 0x0000005102000986 */ /* 0x0003e4000c101904 */
[----:B------:R-:W-:Y:S01]  /*f04b0*/  @P4 STG.E [R20.64], R8 ;  /* 0x0000000814004986 */ /* 0x000fe2000c101904 */
[----:B------:R-:W-:Y:S01]  /*f04c0*/  IADD3 R36, R252, 0x1d0, RZ ;  /* 0x000001d0fc247810 */ /* 0x000fe20007ffe0ff */
[C---:B------:R-:W-:Y:S01]  /*f04d0*/  IMAD.WIDE R24, R37.reuse, 0x4, R6 ;  /* 0x0000000425187825 */ /* 0x040fe200078e0206 */
[----:B------:R2:W-:Y:S03]  /*f04e0*/  @P5 STG.E [R16.64], R12 ;  /* 0x0000000c10005986 */ /* 0x0005e6000c101904 */
[----:B------:R-:W-:Y:S01]  /*f04f0*/  IMAD.WIDE R28, R37, 0x4, R4 ;  /* 0x00000004251c7825 */ /* 0x000fe200078e0204 */
[----:B------:R-:W-:-:S03]  /*f0500*/  ISETP.LT.AND P5, PT, R151, c[0x0][0x178], !P3 ;  /* 0x00005e0097007a0c */ /* 0x000fc60005fa1270 */
[----:B------:R-:W-:Y:S01]  /*f0510*/  IMAD.WIDE R32, R41, 0x4, R174 ;  /* 0x0000000429207825 */ /* 0x000fe200078e02ae */
[----:B------:R-:W-:Y:S01]  /*f0520*/  ISETP.GE.AND P0, PT, R36, c[0x0][0x17c], PT ;  /* 0x00005f0024007a0c */ /* 0x000fe20003f06270 */
[----:B------:R-:W-:Y:S01]  /*f0530*/  @P2 STG.E [R24.64], R44 ;  /* 0x0000002c18002986 */ /* 0x000fe2000c101904 */
[----:B------:R-:W-:Y:S01]  /*f0540*/  ISETP.LT.AND P4, PT, R111, c[0x0][0x178], !P3 ;  /* 0x00005e006f007a0c */ /* 0x000fe20005f81270 */
[----:B------:R-:W-:Y:S02]  /*f0550*/  @P1 STG.E [R28.64], R76 ;  /* 0x0000004c1c001986 */ /* 0x000fe4000c101904 */
[----:B------:R3:W-:Y:S01]  /*f0560*/  @P6 STG.E [R32.64], R9 ;  /* 0x0000000920006986 */ /* 0x0007e2000c101904 */
[----:B------:R-:W-:Y:S02]  /*f0570*/  ISETP.LT.AND P3, PT, R186, c[0x0][0x178], !P3 ;  /* 0x00005e00ba007a0c */ /* 0x000fe40005f61270 */
[----:B------:R-:W-:Y:S01]  /*f0580*/  ISETP.LT.AND P6, PT, R150, c[0x0][0x178], !P0 ;  /* 0x00005e0096007a0c */ /* 0x000fe200047c1270 */
[----:B-1----:R-:W-:Y:S01]  /*f0590*/  IMAD.WIDE R2, R41, 0x4, R172 ;  /* 0x0000000429027825 */ /* 0x002fe200078e02ac */
[----:B------:R-:W-:-:S02]  /*f05a0*/  ISETP.LT.AND P2, PT, R151, c[0x0][0x178], !P0 ;  /* 0x00005e0097007a0c */ /* 0x000fc40004741270 */
[C---:B------:R-:W-:Y:S02]  /*f05b0*/  IADD3 R37, R41.reuse, c[0x0][0x198], RZ ;  /* 0x0000660029257a10 */ /* 0x040fe40007ffe0ff */
[----:B------:R-:W-:Y:S01]  /*f05c0*/  IADD3 R36, R252, 0x1d1, RZ ;  /* 0x000001d1fc247810 */ /* 0x000fe20007ffe0ff */
[----:B--2---:R-:W-:Y:S01]  /*f05d0*/  IMAD.WIDE R16, R41, 0x4, R6 ;  /* 0x0000000429107825 */ /* 0x004fe200078e0206 */
[----:B------:R1:W-:Y:S01]  /*f05e0*/  @P5 STG.E [R2.64], R13 ;  /* 0x0000000d02005986 */ /* 0x0003e2000c101904 */
[----:B------:R-:W-:Y:S02]  /*f05f0*/  ISETP.LT.AND P5, PT, R111, c[0x0][0x178], !P0 ;  /* 0x00005e006f007a0c */ /* 0x000fe400047a1270 */
[----:B------:R-:W-:-:S04]  /*f0600*/  IMAD.WIDE R20, R37, 0x4, R174 ;  /* 0x0000000425147825 */ /* 0x000fc800078e02ae */
[----:B---3--:R-:W-:Y:S01]  /*f0610*/  IMAD.WIDE R8, R41, 0x4, R4 ;  /* 0x0000000429087825 */ /* 0x008fe200078e0204 */
[----:B------:R-:W-:-:S03]  /*f0620*/  ISETP.GE.AND P1, PT, R36, c[0x0][0x17c], PT ;  /* 0x00005f0024007a0c */ /* 0x000fc60003f26270 */
[C---:B------:R-:W-:Y:S01]  /*f0630*/  IMAD.WIDE R24, R37.reuse, 0x4, R172 ;  /* 0x0000000425187825 */ /* 0x040fe200078e02ac */
[----:B------:R-:W-:Y:S01]  /*f0640*/  @P4 STG.E [R16.64], R45 ;  /* 0x0000002d10004986 */ /* 0x000fe2000c101904 */
[----:B------:R-:W-:Y:S02]  /*f0650*/  IADD3 R12, R252, 0x1d2, RZ ;  /* 0x000001d2fc0c7810 */ /* 0x000fe40007ffe0ff */
[----:B------:R2:W-:Y:S02]  /*f0660*/  @P3 STG.E [R8.64], R77 ;  /* 0x0000004d08003986 */ /* 0x0005e4000c101904 */
[----:B------:R3:W-:Y:S01]  /*f0670*/  @P6 STG.E [R20.64], R249 ;  /* 0x000000f914006986 */ /* 0x0007e2000c101904 */
[----:B------:R-:W-:Y:S02]  /*f0680*/  ISETP.LT.AND P0, PT, R186, c[0x0][0x178], !P0 ;  /* 0x00005e00ba007a0c */ /* 0x000fe40004701270 */
[----:B------:R-:W-:Y:S01]  /*f0690*/  ISETP.LT.AND P6, PT, R150, c[0x0][0x178], !P1 ;  /* 0x00005e0096007a0c */ /* 0x000fe20004fc1270 */
[----:B------:R4:W-:Y:S01]  /*f06a0*/  @P2 STG.E [R24.64], R42 ;  /* 0x0000002a18002986 */ /* 0x0009e2000c101904 */
[----:B-1----:R-:W-:Y:S01]  /*f06b0*/  IMAD.WIDE R2, R37, 0x4, R6 ;  /* 0x0000000425027825 */ /* 0x002fe200078e0206 */
[----:B------:R-:W-:-:S02]  /*f06c0*/  ISETP.LT.AND P3, PT, R151, c[0x0][0x178], !P1 ;  /* 0x00005e0097007a0c */ /* 0x000fc40004f61270 */
[----:B------:R-:W-:Y:S02]  /*f06d0*/  ISETP.GE.AND P4, PT, R12, c[0x0][0x17c], PT ;  /* 0x00005f000c007a0c */ /* 0x000fe40003f86270 */
[----:B------:R-:W-:Y:S01]  /*f06e0*/  ISETP.LT.AND P2, PT, R111, c[0x0][0x178], !P1 ;  /* 0x00005e006f007a0c */ /* 0x000fe20004f41270 */
[----:B------:R-:W-:Y:S01]  /*f06f0*/  IADD3 R12, R252, 0x1d3, RZ ;  /* 0x000001d3fc0c7810 */ /* 0x000fe20007ffe0ff */
[C---:B------:R-:W-:Y:S02]  /*f0700*/  IADD3 R29, R37.reuse, c[0x0][0x198], RZ ;  /* 0x00006600251d7a10 */ /* 0x040fe40007ffe0ff */
[----:B------:R-:W-:Y:S01]  /*f0710*/  ISETP.LT.AND P1, PT, R186, c[0x0][0x178], !P1 ;  /* 0x00005e00ba007a0c */ /* 0x000fe20004f21270 */
[----:B------:R1:W-:Y:S01]  /*f0720*/  @P5 STG.E [R2.64], R74 ;  /* 0x0000004a02005986 */ /* 0x0003e2000c101904 */
[----:B--2---:R-:W-:Y:S01]  /*f0730*/  IMAD.WIDE R8, R37, 0x4, R4 ;  /* 0x0000000425087825 */ /* 0x004fe200078e0204 */
[----:B------:R-:W-:-:S03]  /*f0740*/  ISETP.GE.AND P5, PT, R12, c[0x0][0x17c], PT ;  /* 0x00005f000c007a0c */ /* 0x000fc60003fa6270 */
[----:B------:R-:W-:-:S04]  /*f0750*/  IMAD.WIDE R12, R29, 0x4, R174 ;  /* 0x000000041d0c7825 */ /* 0x000fc800078e02ae */
[----:B------:R-:W-:-:S04]  /*f0760*/  IMAD.WIDE R16, R29, 0x4, R172 ;  /* 0x000000041d107825 */ /* 0x000fc800078e02ac */
[C---:B---3--:R-:W-:Y:S01]  /*f0770*/  IMAD.WIDE R20, R29.reuse, 0x4, R6 ;  /* 0x000000041d147825 */ /* 0x048fe200078e0206 */
[----:B------:R2:W-:Y:S03]  /*f0780*/  @P0 STG.E [R8.64], R106 ;  /* 0x0000006a08000986 */ /* 0x0005e6000c101904 */
[----:B----4-:R-:W-:-:S04]  /*f0790*/  IMAD.WIDE R24, R29, 0x4, R4 ;  /* 0x000000041d187825 */ /* 0x010fc800078e0204 */
[----:B------:R3:W-:Y:S02]  /*f07a0*/  @P6 STG.E [R12.64], R248 ;  /* 0x000000f80c006986 */ /* 0x0007e4000c101904 */
[----:B------:R4:W-:Y:S01]  /*f07b0*/  @P3 STG.E [R16.64], R43 ;  /* 0x0000002b10003986 */ /* 0x0009e2000c101904 */
[----:B------:R3:W-:Y:S01]  /*f07c0*/  @P2 STG.E [R20.64], R75 ;  /* 0x0000004b14002986 */ /* 0x0007e2000c101904 */
[----:B------:R-:W-:Y:S01]  /*f07d0*/  ISETP.LT.AND P2, PT, R150, c[0x0][0x178], !P4 ;  /* 0x00005e0096007a0c */ /* 0x000fe20006741270 */
[----:B------:R-:W-:Y:S01]  /*f07e0*/  @P1 STG.E [R24.64], R107 ;  /* 0x0000006b18001986 */ /* 0x000fe2000c101904 */
[----:B------:R-:W-:Y:S02]  /*f07f0*/  ISETP.LT.AND P3, PT, R151, c[0x0][0x178], !P4 ;  /* 0x00005e0097007a0c */ /* 0x000fe40006761270 */
[----:B------:R-:W-:Y:S02]  /*f0800*/  ISETP.LT.AND P1, PT, R111, c[0x0][0x178], !P4 ;  /* 0x00005e006f007a0c */ /* 0x000fe40006721270 */
[----:B------:R-:W-:Y:S01]  /*f0810*/  IADD3 R29, R29, c[0x0][0x198], RZ ;  /* 0x000066001d1d7a10 */ /* 0x000fe20007ffe0ff */
[----:B------:R-:W-:Y:S01]  /*f0820*/  ISETP.LT.AND P4, PT, R186, c[0x0][0x178], !P4 ;  /* 0x00005e00ba007a0c */ /* 0x000fe20006781270 */
[----:B------:R-:W-:-:S03]  /*f0830*/  ISETP.LT.AND P6, PT, R150, c[0x0][0x178], !P5 ;  /* 0x00005e0096007a0c */ /* 0x000fc60006fc1270 */
[----:B-1----:R-:W-:-:S04]  /*f0840*/  IMAD.WIDE R2, R29, 0x4, R174 ;  /* 0x000000041d027825 */ /* 0x002fc800078e02ae */
[----:B--2---:R-:W-:-:S04]  /*f0850*/  IMAD.WIDE R8, R29, 0x4, R172 ;  /* 0x000000041d087825 */ /* 0x004fc800078e02ac */
[C---:B---3--:R-:W-:Y:S01]  /*f0860*/  IMAD.WIDE R12, R29.reuse, 0x4, R6 ;  /* 0x000000041d0c7825 */ /* 0x048fe200078e0206 */
[C---:B------:R-:W-:Y:S02]  /*f0870*/  IADD3 R33, R29.reuse, c[0x0][0x198], RZ ;  /* 0x000066001d217a10 */ /* 0x040fe40007ffe0ff */
[----:B------:R-:W-:Y:S01]  /*f0880*/  IADD3 R28, R252, 0x1d4, RZ ;  /* 0x000001d4fc1c7810 */ /* 0x000fe20007ffe0ff */
[----:B------:R1:W-:Y:S01]  /*f0890*/  @P2 STG.E [R2.64], R238 ;  /* 0x000000ee02002986 */ /* 0x0003e2000c101904 */
[----:B------:R2:W-:Y:S02]  /*f08a0*/  @P3 STG.E [R8.64], R38 ;  /* 0x0000002608003986 */ /* 0x0005e4000c101904 */
[----:B----4-:R-:W-:-:S04]  /*f08b0*/  IMAD.WIDE R16, R29, 0x4, R4 ;  /* 0x000000041d107825 */ /* 0x010fc800078e0204 */
[----:B------:R3:W-:Y:S02]  /*f08c0*/  @P1 STG.E [R12.64], R70 ;  /* 0x000000460c001986 */ /* 0x0007e4000c101904 */
[----:B------:R-:W-:Y:S01]  /*f08d0*/  IMAD.WIDE R20, R33, 0x4, R174 ;  /* 0x0000000421147825 */ /* 0x000fe200078e02ae */
[----:B------:R-:W-:Y:S02]  /*f08e0*/  ISETP.LT.AND P1, PT, R151, c[0x0][0x178], !P5 ;  /* 0x00005e0097007a0c */ /* 0x000fe40006f21270 */
[----:B------:R-:W-:Y:S02]  /*f08f0*/  ISETP.LT.AND P3, PT, R111, c[0x0][0x178], !P5 ;  /* 0x00005e006f007a0c */ /* 0x000fe40006f61270 */
[----:B------:R-:W-:Y:S01]  /*f0900*/  ISETP.GE.AND P0, PT, R28, c[0x0][0x17c], PT ;  /* 0x00005f001c007a0c */ /* 0x000fe20003f06270 */
[----:B------:R-:W-:Y:S01]  /*f0910*/  ISETP.LT.AND P5, PT, R186, c[0x0][0x178], !P5 ;  /* 0x00005e00ba007a0c */ /* 0x000fe20006fa1270 */
[----:B------:R4:W-:Y:S01]  /*f0920*/  @P4 STG.E [R16.64], R102 ;  /* 0x0000006610004986 */ /* 0x0009e2000c101904 */
[----:B------:R4:W-:Y:S01]  /*f0930*/  @P6 STG.E [R20.64], R239 ;  /* 0x000000ef14006986 */ /* 0x0009e2000c101904 */
[----:B------:R-:W-:Y:S01]  /*f0940*/  ISETP.LT.AND P6, PT, R150, c[0x0][0x178], !P0 ;  /* 0x00005e0096007a0c */ /* 0x000fe200047c1270 */
[C---:B-1----:R-:W-:Y:S01]  /*f0950*/  IMAD.WIDE R2, R33.reuse, 0x4, R172 ;  /* 0x0000000421027825 */ /* 0x042fe200078e02ac */
[----:B------:R-:W-:-:S03]  /*f0960*/  IADD3 R29, R33, c[0x0][0x198], RZ ;  /* 0x00006600211d7a10 */ /* 0x000fc60007ffe0ff */
[----:B--2---:R-:W-:Y:S01]  /*f0970*/  IMAD.WIDE R8, R33, 0x4, R6 ;  /* 0x0000000421087825 */ /* 0x004fe200078e0206 */
[----:B------:R-:W-:-:S03]  /*f0980*/  IADD3 R24, R252, 0x1d5, RZ ;  /* 0x000001d5fc187810 */ /* 0x000fc60007ffe0ff */
[----:B---3--:R-:W-:Y:S01]  /*f0990*/  IMAD.WIDE R12, R33, 0x4, R4 ;  /* 0x00000004210c7825 */ /* 0x008fe200078e0204 */
[----:B------:R-:W-:Y:S01]  /*f09a0*/  ISETP.LT.AND P4, PT, R151, c[0x0][0x178], !P0 ;  /* 0x00005e0097007a0c */ /* 0x000fe20004781270 */
[----:B------:R1:W-:Y:S01]  /*f09b0*/  @P1 STG.E [R2.64], R39 ;  /* 0x0000002702001986 */ /* 0x0003e2000c101904 */
[----:B------:R-:W-:Y:S01]  /*f09c0*/  ISETP.GE.AND P2, PT, R24, c[0x0][0x17c], PT ;  /* 0x00005f0018007a0c */ /* 0x000fe20003f46270 */
[----:B------:R2:W-:Y:S02]  /*f09d0*/  @P3 STG.E [R8.64], R71 ;  /* 0x0000004708003986 */ /* 0x0005e4000c101904 */
[----:B----4-:R-:W-:Y:S01]  /*f09e0*/  IMAD.WIDE R16, R29, 0x4, R174 ;  /* 0x000000041d107825 */ /* 0x010fe200078e02ae */
[----:B------:R3:W-:Y:S01]  /*f09f0*/  @P5 STG.E [R12.64], R103 ;  /* 0x000000670c005986 */ /* 0x0007e2000c101904 */
[----:B------:R-:W-:Y:S02]  /*f0a00*/  ISETP.LT.AND P5, PT, R111, c[0x0][0x178], !P0 ;  /* 0x00005e006f007a0c */ /* 0x000fe400047a1270 */
[----:B------:R-:W-:Y:S01]  /*f0a10*/  ISETP.LT.AND P0, PT, R186, c[0x0][0x178], !P0 ;  /* 0x00005e00ba007a0c */ /* 0x000fe20004701270 */
[----:B------:R-:W-:Y:S01]  /*f0a20*/  ISETP.LT.AND P1, PT, R150, c[0x0][0x178], !P2 ;  /* 0x00005e0096007a0c */ /* 0x000fe20005721270 */
[----:B------:R4:W-:Y:S01]  /*f0a30*/  @P6 STG.E [R16.64], R230 ;  /* 0x000000e610006986 */ /* 0x0009e2000c101904 */
[----:B------:R-:W-:Y:S01]  /*f0a40*/  ISETP.LT.AND P3, PT, R151, c[0x0][0x178], !P2 ;  /* 0x00005e0097007a0c */ /* 0x000fe20005761270 */
[----:B------:R-:W-:-:S04]  /*f0a50*/  IMAD.WIDE R20, R29, 0x4, R172 ;  /* 0x000000041d147825 */ /* 0x000fc800078e02ac */
[----:B-1----:R-:W-:Y:S01]  /*f0a60*/  IMAD.WIDE R2, R29, 0x4, R6 ;  /* 0x000000041d027825 */ /* 0x002fe200078e0206 */
[----:B------:R-:W-:-:S03]  /*f0a70*/  ISETP.LT.AND P6, PT, R111, c[0x0][0x178], !P2 ;  /* 0x00005e006f007a0c */ /* 0x000fc600057c1270 */
[C---:B--2---:R-:W-:Y:S01]  /*f0a80*/  IMAD.WIDE R8, R29.reuse, 0x4, R4 ;  /* 0x000000041d087825 */ /* 0x044fe200078e0204 */
[----:B------:R-:W-:Y:S02]  /*f0a90*/  IADD3 R29, R29, c[0x0][0x198], RZ ;  /* 0x000066001d1d7a10 */ /* 0x000fe40007ffe0ff */
[----:B------:R-:W-:Y:S01]  /*f0aa0*/  IADD3 R25, R252, 0x1d6, RZ ;  /* 0x000001d6fc197810 */ /* 0x000fe20007ffe0ff */
[----:B------:R1:W-:Y:S02]  /*f0ab0*/  @P4 STG.E [R20.64], R34 ;  /* 0x0000002214004986 */ /* 0x0003e4000c101904 */
[----:B---3--:R-:W-:-:S04]  /*f0ac0*/  IMAD.WIDE R12, R29, 0x4, R174 ;  /* 0x000000041d0c7825 */ /* 0x008fc800078e02ae */
[----:B----4-:R-:W-:Y:S01]  /*f0ad0*/  IMAD.WIDE R16, R29, 0x4, R172 ;  /* 0x000000041d107825 */ /* 0x010fe200078e02ac */
[----:B------:R-:W-:Y:S01]  /*f0ae0*/  ISETP.GE.AND P4, PT, R25, c[0x0][0x17c], PT ;  /* 0x00005f0019007a0c */ /* 0x000fe20003f86270 */
[----:B------:R2:W-:Y:S02]  /*f0af0*/  @P5 STG.E [R2.64], R66 ;  /* 0x0000004202005986 */ /* 0x0005e4000c101904 */
[----:B------:R3:W-:Y:S01]  /*f0b00*/  @P0 STG.E [R8.64], R98 ;  /* 0x0000006208000986 */ /* 0x0007e2000c101904 */
[----:B------:R-:W-:Y:S01]  /*f0b10*/  ISETP.LT.AND P2, PT, R186, c[0x0][0x178], !P2 ;  /* 0x00005e00ba007a0c */ /* 0x000fe20005741270 */
[----:B------:R4:W-:Y:S02]  /*f0b20*/  @P1 STG.E [R12.64], R231 ;  /* 0x000000e70c001986 */ /* 0x0009e4000c101904 */
[----:B-1----:R-:W-:Y:S01]  /*f0b30*/  IMAD.WIDE R20, R29, 0x4, R6 ;  /* 0x000000041d147825 */ /* 0x002fe200078e0206 */
[----:B------:R-:W-:Y:S01]  /*f0b40*/  ISETP.LT.AND P0, PT, R150, c[0x0][0x178], !P4 ;  /* 0x00005e0096007a0c */ /* 0x000fe20006701270 */
[----:B------:R1:W-:Y:S03]  /*f0b50*/  @P3 STG.E [R16.64], R35 ;  /* 0x0000002310003986 */ /* 0x0003e6000c101904 */
[----:B------:R1:W-:Y:S01]  /*f0b60*/  @P6 STG.E [R20.64], R67 ;  /* 0x0000004314006986 */ /* 0x0003e2000c101904 */
[----:B------:R-:W-:-:S02]  /*f0b70*/  ISETP.LT.AND P1, PT, R151, c[0x0][0x178], !P4 ;  /* 0x00005e0097007a0c */ /* 0x000fc40006721270 */
[----:B------:R-:W-:Y:S02]  /*f0b80*/  ISETP.LT.AND P6, PT, R111, c[0x0][0x178], !P4 ;  /* 0x00005e006f007a0c */ /* 0x000fe400067c1270 */
[C---:B------:R-:W-:Y:S02]  /*f0b90*/  IADD3 R25, R29.reuse, c[0x0][0x198], RZ ;  /* 0x000066001d197a10 */ /* 0x040fe40007ffe0ff */
[----:B------:R-:W-:Y:S01]  /*f0ba0*/  IADD3 R24, R252, 0x1d7, RZ ;  /* 0x000001d7fc187810 */ /* 0x000fe20007ffe0ff */
[----:B--2---:R-:W-:-:S04]  /*f0bb0*/  IMAD.WIDE R2, R29, 0x4, R4 ;  /* 0x000000041d027825 */ /* 0x004fc800078e0204 */
[----:B---3--:R-:W-:-:S04]  /*f0bc0*/  IMAD.WIDE R8, R25, 0x4, R174 ;  /* 0x0000000419087825 */ /* 0x008fc800078e02ae */
[----:B----4-:R-:W-:Y:S01]  /*f0bd0*/  IMAD.WIDE R12, R25, 0x4, R172 ;  /* 0x00000004190c7825 */ /* 0x010fe200078e02ac */
[----:B------:R-:W-:-:S03]  /*f0be0*/  ISETP.GE.AND P5, PT, R24, c[0x0][0x17c], PT ;  /* 0x00005f0018007a0c */ /* 0x000fc60003fa6270 */
[----:B-1----:R-:W-:Y:S01]  /*f0bf0*/  IMAD.WIDE R16, R25, 0x4, R6 ;  /* 0x0000000419107825 */ /* 0x002fe200078e0206 */
[----:B------:R1:W-:Y:S01]  /*f0c00*/  @P2 STG.E [R2.64], R99 ;  /* 0x0000006302002986 */ /* 0x0003e2000c101904 */
[----:B------:R-:W-:Y:S02]  /*f0c10*/  ISETP.LT.AND P4, PT, R186, c[0x0][0x178], !P4 ;  /* 0x00005e00ba007a0c */ /* 0x000fe40006781270 */
[----:B------:R2:W-:Y:S01]  /*f0c20*/  @P0 STG.E [R8.64], R222 ;  /* 0x000000de08000986 */ /* 0x0005e2000c101904 */
[----:B------:R-:W-:Y:S01]  /*f0c30*/  ISETP.LT.AND P0, PT, R150, c[0x0][0x178], !P5 ;  /* 0x00005e0096007a0c */ /* 0x000fe20006f01270 */
[----:B------:R3:W-:Y:S01]  /*f0c40*/  @P1 STG.E [R12.64], R30 ;  /* 0x0000001e0c001986 */ /* 0x0007e2000c101904 */
[----:B------:R4:W-:Y:S01]  /*f0c50*/  @P6 STG.E [R16.64], R62 ;  /* 0x0000003e10006986 */ /* 0x0009e2000c101904 */
[----:B------:R-:W-:Y:S02]  /*f0c60*/  ISETP.LT.AND P1, PT, R151, c[0x0][0x178], !P5 ;  /* 0x00005e0097007a0c */ /* 0x000fe40006f21270 */
[----:B------:R-:W-:-:S02]  /*f0c70*/  ISETP.LT.AND P6, PT, R111, c[0x0][0x178], !P5 ;  /* 0x00005e006f007a0c */ /* 0x000fc40006fc1270 */
[C---:B------:R-:W-:Y:S01]  /*f0c80*/  IADD3 R29, R25.reuse, c[0x0][0x198], RZ ;  /* 0x00006600191d7a10 */ /* 0x040fe20007ffe0ff */
[----:B------:R-:W-:Y:S01]  /*f0c90*/  ISETP.LT.AND P5, PT, R186, c[0x0][0x178], !P5 ;  /* 0x00005e00ba007a0c */ /* 0x000fe20006fa1270 */
[----:B------:R-:W-:Y:S01]  /*f0ca0*/  IADD3 R24, R252, 0x1d8, RZ ;  /* 0x000001d8fc187810 */ /* 0x000fe20007ffe0ff */
[----:B------:R-:W-:-:S04]  /*f0cb0*/  IMAD.WIDE R20, R25, 0x4, R4 ;  /* 0x0000000419147825 */ /* 0x000fc800078e0204 */
[----:B-1----:R-:W-:-:S04]  /*f0cc0*/  IMAD.WIDE R2, R29, 0x4, R174 ;  /* 0x000000041d027825 */ /* 0x002fc800078e02ae */
[----:B--2---:R-:W-:-:S04]  /*f0cd0*/  IMAD.WIDE R8, R29, 0x4, R172 ;  /* 0x000000041d087825 */ /* 0x004fc800078e02ac */
[----:B---3--:R-:W-:Y:S01]  /*f0ce0*/  IMAD.WIDE R12, R29, 0x4, R6 ;  /* 0x000000041d0c7825 */ /* 0x008fe200078e0206 */
[----:B------:R-:W-:-:S03]  /*f0cf0*/  ISETP.GE.AND P3, PT, R24, c[0x0][0x17c], PT ;  /* 0x00005f0018007a0c */ /* 0x000fc60003f66270 */
[----:B----4-:R-:W-:Y:S01]  /*f0d00*/  IMAD.WIDE R16, R29, 0x4, R4 ;  /* 0x000000041d107825 */ /* 0x010fe200078e0204 */
[----:B------:R-:W-:Y:S01]  /*f0d10*/  IADD3 R24, R252, 0x1d9, RZ ;  /* 0x000001d9fc187810 */ /* 0x000fe20007ffe0ff */
[----:B------:R1:W-:Y:S02]  /*f0d20*/  @P4 STG.E [R20.64], R94 ;  /* 0x0000005e14004986 */ /* 0x0003e4000c101904 */
[----:B------:R2:W-:Y:S02]  /*f0d30*/  @P0 STG.E [R2.64], R223 ;  /* 0x000000df02000986 */ /* 0x0005e4000c101904 */
[----:B------:R3:W-:Y:S01]  /*f0d40*/  @P1 STG.E [R8.64], R31 ;  /* 0x0000001f08001986 */ /* 0x0007e2000c101904 */
[----:B------:R-:W-:Y:S01]  /*f0d50*/  ISETP.LT.AND P4, PT, R150, c[0x0][0x178], !P3 ;  /* 0x00005e0096007a0c */ /* 0x000fe20005f81270 */
[----:B------:R4:W-:Y:S01]  /*f0d60*/  @P6 STG.E [R12.64], R63 ;  /* 0x0000003f0c006986 */ /* 0x0009e2000c101904 */
[----:B------:R-:W-:Y:S02]  /*f0d70*/  ISETP.GE.AND P2, PT, R24, c[0x0][0x17c], PT ;  /* 0x00005f0018007a0c */ /* 0x000fe40003f46270 */
[----:B------:R-:W-:Y:S01]  /*f0d80*/  ISETP.LT.AND P1, PT, R151, c[0x0][0x178], !P3 ;  /* 0x00005e0097007a0c */ /* 0x000fe20005f21270 */
[----:B------:R4:W-:Y:S01]  /*f0d90*/  @P5 STG.E [R16.64], R95 ;  /* 0x0000005f10005986 */ /* 0x0009e2000c101904 */
[----:B------:R-:W-:-:S02]  /*f0da0*/  ISETP.LT.AND P5, PT, R111, c[0x0][0x178], !P3 ;  /* 0x00005e006f007a0c */ /* 0x000fc40005fa1270 */
[----:B------:R-:W-:Y:S01]  /*f0db0*/  IADD3 R25, R29, c[0x0][0x198], RZ ;  /* 0x000066001d197a10 */ /* 0x000fe20007ffe0ff */
[----:B------:R-:W-:Y:S01]  /*f0dc0*/  ISETP.LT.AND P3, PT, R186, c[0x0][0x178], !P3 ;  /* 0x00005e00ba007a0c */ /* 0x000fe20005f61270 */
[----:B------:R-:W-:Y:S02]  /*f0dd0*/  ISETP.LT.AND P6, PT, R150, c[0x0][0x178], !P2 ;  /* 0x00005e0096007a0c */ /* 0x000fe400057c1270 */
[C---:B------:R-:W-:Y:S01]  /*f0de0*/  IADD3 R29, R25.reuse, c[0x0][0x198], RZ ;  /* 0x00006600191d7a10 */ /* 0x040fe20007ffe0ff */
[----:B-1----:R-:W-:-:S04]  /*f0df0*/  IMAD.WIDE R20, R25, 0x4, R174 ;  /* 0x0000000419147825 */ /* 0x002fc800078e02ae */
[----:B--2---:R-:W-:-:S04]  /*f0e00*/  IMAD.WIDE R2, R25, 0x4, R172 ;  /* 0x0000000419027825 */ /* 0x004fc800078e02ac */
[----:B---3--:R-:W-:Y:S01]  /*f0e10*/  IMAD.WIDE R8, R25, 0x4, R6 ;  /* 0x0000000419087825 */ /* 0x008fe200078e0206 */
[----:B------:R-:W-:-:S03]  /*f0e20*/  IADD3 R24, R252, 0x1da, RZ ;  /* 0x000001dafc187810 */ /* 0x000fc60007ffe0ff */
[----:B----4-:R-:W-:Y:S01]  /*f0e30*/  IMAD.WIDE R12, R25, 0x4, R4 ;  /* 0x00000004190c7825 */ /* 0x010fe200078e0204 */
[----:B------:R1:W-:Y:S03]  /*f0e40*/  @P4 STG.E [R20.64], R242 ;  /* 0x000000f214004986 */ /* 0x0003e6000c101904 */
[----:B------:R-:W-:-:S04]  /*f0e50*/  IMAD.WIDE R16, R29, 0x4, R174 ;  /* 0x000000041d107825 */ /* 0x000fc800078e02ae */
[----:B------:R2:W-:Y:S01]  /*f0e60*/  @P1 STG.E [R2.64], R26 ;  /* 0x0000001a02001986 */ /* 0x0005e2000c101904 */
[----:B------:R-:W-:Y:S01]  /*f0e70*/  ISETP.GE.AND P0, PT, R24, c[0x0][0x17c], PT ;  /* 0x00005f0018007a0c */ /* 0x000fe20003f06270 */
[----:B------:R3:W-:Y:S01]  /*f0e80*/  @P5 STG.E [R8.64], R58 ;  /* 0x0000003a08005986 */ /* 0x0007e2000c101904 */
[----:B------:R-:W-:Y:S01]  /*f0e90*/  ISETP.LT.AND P4, PT, R151, c[0x0][0x178], !P2 ;  /* 0x00005e0097007a0c */ /* 0x000fe20005781270 */
[----:B------:R4:W-:Y:S01]  /*f0ea0*/  @P3 STG.E [R12.64], R90 ;  /* 0x0000005a0c003986 */ /* 0x0009e2000c101904 */
[----:B------:R-:W-:Y:S01]  /*f0eb0*/  ISETP.LT.AND P3, PT, R111, c[0x0][0x178], !P2 ;  /* 0x00005e006f007a0c */ /* 0x000fe20005761270 */
[----:B------:R4:W-:Y:S01]  /*f0ec0*/  @P6 STG.E [R16.64], R243 ;  /* 0x000000f310006986 */ /* 0x0009e2000c101904 */
[----:B------:R-:W-:Y:S02]  /*f0ed0*/  ISETP.LT.AND P2, PT, R186, c[0x0][0x178], !P2 ;  /* 0x00005e00ba007a0c */ /* 0x000fe40005741270 */
[----:B------:R-:W-:Y:S02]  /*f0ee0*/  ISETP.LT.AND P6, PT, R150, c[0x0][0x178], !P0 ;  /* 0x00005e0096007a0c */ /* 0x000fe400047c1270 */
[----:B------:R-:W-:-:S02]  /*f0ef0*/  ISETP.LT.AND P5, PT, R151, c[0x0][0x178], !P0 ;  /* 0x00005e0097007a0c */ /* 0x000fc400047a1270 */
[C---:B------:R-:W-:Y:S01]  /*f0f00*/  IADD3 R25, R29.reuse, c[0x0][0x198], RZ ;  /* 0x000066001d197a10 */ /* 0x040fe20007ffe0ff */
[----:B-1----:R-:W-:Y:S01]  /*f0f10*/  IMAD.WIDE R20, R29, 0x4, R172 ;  /* 0x000000041d147825 */ /* 0x002fe200078e02ac */
[----:B------:R-:W-:-:S03]  /*f0f20*/  IADD3 R24, R252, 0x1db, RZ ;  /* 0x000001dbfc187810 */ /* 0x000fc60007ffe0ff */
[----:B--2---:R-:W-:-:S04]  /*f0f30*/  IMAD.WIDE R2, R29, 0x4, R6 ;  /* 0x000000041d027825 */ /* 0x004fc800078e0206 */
[----:B---3--:R-:W-:-:S04]  /*f0f40*/  IMAD.WIDE R8, R29, 0x4, R4 ;  /* 0x000000041d087825 */ /* 0x008fc800078e0204 */
[----:B----4-:R-:W-:-:S04]  /*f0f50*/  IMAD.WIDE R12, R25, 0x4, R174 ;  /* 0x00000004190c7825 */ /* 0x010fc800078e02ae */
[----:B------:R-:W-:Y:S01]  /*f0f60*/  IMAD.WIDE R16, R25, 0x4, R172 ;  /* 0x0000000419107825 */ /* 0x000fe200078e02ac */
[----:B------:R-:W-:Y:S01]  /*f0f70*/  ISETP.GE.AND P1, PT, R24, c[0x0][0x17c], PT ;  /* 0x00005f0018007a0c */ /* 0x000fe20003f26270 */
[----:B------:R1:W-:Y:S02]  /*f0f80*/  @P4 STG.E [R20.64], R27 ;  /* 0x0000001b14004986 */ /* 0x0003e4000c101904 */
[----:B------:R2:W-:Y:S01]  /*f0f90*/  @P3 STG.E [R2.64], R59 ;  /* 0x0000003b02003986 */ /* 0x0005e2000c101904 */
[----:B------:R-:W-:Y:S01]  /*f0fa0*/  ISETP.LT.AND P4, PT, R111, c[0x0][0x178], !P0 ;  /* 0x00005e006f007a0c */ /* 0x000fe20004781270 */
[----:B------:R3:W-:Y:S01]  /*f0fb0*/  @P2 STG.E [R8.64], R91 ;  /* 0x0000005b08002986 */ /* 0x0007e2000c101904 */
[----:B------:R4:W-:Y:S01]  /*f0fc0*/  @P6 STG.E [R12.64], R234 ;  /* 0x000000ea0c006986 */ /* 0x0009e2000c101904 */
[----:B------:R-:W-:Y:S01]  /*f0fd0*/  ISETP.LT.AND P0, PT, R186, c[0x0][0x178], !P0 ;  /* 0x00005e00ba007a0c */ /* 0x000fe20004701270 */
[----:B------:R4:W-:Y:S01]  /*f0fe0*/  @P5 STG.E [R16.64], R22 ;  /* 0x0000001610005986 */ /* 0x0009e2000c101904 */
[----:B------:R-:W-:-:S02]  /*f0ff0*/  ISETP.LT.AND P6, PT, R150, c[0x0][0x178], !P1 ;  /* 0x00005e0096007a0c */ /* 0x000fc40004fc1270 */
[----:B------:R-:W-:Y:S02]  /*f1000*/  ISETP.LT.AND P5, PT, R151, c[0x0][0x178], !P1 ;  /* 0x00005e0097007a0c */ /* 0x000fe40004fa1270 */
[----:B------:R-:W-:Y:S02]  /*f1010*/  ISETP.LT.AND P2, PT, R111, c[0x0][0x178], !P1 ;  /* 0x00005e006f007a0c */ /* 0x000fe40004f41270 */
[C---:B-1----:R-:W-:Y:S01]  /*f1020*/  IADD3 R27, R25.reuse, c[0x0][0x198], RZ ;  /* 0x00006600191b7a10 */ /* 0x042fe20007ffe0ff */
[----:B------:R-:W-:-:S04]  /*f1030*/  IMAD.WIDE R20, R25, 0x4, R6 ;  /* 0x0000000419147825 */ /* 0x000fc800078e0206 */
[----:B--2---:R-:W-:Y:S01]  /*f1040*/  IMAD.WIDE R2, R25, 0x4, R4 ;  /* 0x0000000419027825 */ /* 0x004fe200078e0204 */
[----:B------:R-:W-:-:S03]  /*f1050*/  IADD3 R24, R252, 0x1dc, RZ ;  /* 0x000001dcfc187810 */ /* 0x000fc60007ffe0ff */
[----:B---3--:R-:W-:-:S04]  /*f1060*/  IMAD.WIDE R8, R27, 0x4, R174 ;  /* 0x000000041b087825 */ /* 0x008fc800078e02ae */
[----:B----4-:R-:W-:-:S04]  /*f1070*/  IMAD.WIDE R12, R27, 0x4, R172 ;  /* 0x000000041b0c7825 */ /* 0x010fc800078e02ac */
[----:B------:R-:W-:Y:S01]  /*f1080*/  IMAD.WIDE R16, R27, 0x4, R6 ;  /* 0x000000041b107825 */ /* 0x000fe200078e0206 */
[----:B------:R1:W-:Y:S01]  /*f1090*/  @P4 STG.E [R20.64], R54 ;  /* 0x0000003614004986 */ /* 0x0003e2000c101904 */
[----:B------:R-:W-:Y:S02]  /*f10a0*/  ISETP.GE.AND P3, PT, R24, c[0x0][0x17c], PT ;  /* 0x00005f0018007a0c */ /* 0x000fe40003f66270 */
[----:B------:R2:W-:Y:S01]  /*f10b0*/  @P0 STG.E [R2.64], R86 ;  /* 0x0000005602000986 */ /* 0x0005e2000c101904 */
[----:B------:R-:W-:Y:S01]  /*f10c0*/  ISETP.LT.AND P4, PT, R186, c[0x0][0x178], !P1 ;  /* 0x00005e00ba007a0c */ /* 0x000fe20004f81270 */
[----:B------:R3:W-:Y:S01]  /*f10d0*/  @P6 STG.E [R8.64], R235 ;  /* 0x000000eb08006986 */ /* 0x0007e2000c101904 */
[----:B------:R4:W-:Y:S02]  /*f10e0*/  @P5 STG.E [R12.64], R23 ;  /* 0x000000170c005986 */ /* 0x0009e4000c101904 */
[----:B------:R2:W-:Y:S01]  /*f10f0*/  @P2 STG.E [R16.64], R55 ;  /* 0x0000003710002986 */ /* 0x0005e2000c101904 */
[----:B------:R-:W-:-:S02]  /*f1100*/  ISETP.LT.AND P2, PT, R150, c[0x0][0x178], !P3 ;  /* 0x00005e0096007a0c */ /* 0x000fc40005f41270 */
[----:B------:R-:W-:Y:S02]  /*f1110*/  IADD3 R24, R252, 0x1dd, RZ ;  /* 0x000001ddfc187810 */ /* 0x000fe40007ffe0ff */
[----:B------:R-:W-:Y:S01]  /*f1120*/  ISETP.LT.AND P0, PT, R151, c[0x0][0x178], !P3 ;  /* 0x00005e0097007a0c */ /* 0x000fe20005f01270 */
[C---:B-1----:R-:W-:Y:S01]  /*f1130*/  IMAD.WIDE R20, R27.reuse, 0x4, R4 ;  /* 0x000000041b147825 */ /* 0x042fe200078e0204 */
[----:B------:R-:W-:Y:S02]  /*f1140*/  IADD3 R27, R27, c[0x0][0x198], RZ ;  /* 0x000066001b1b7a10 */ /* 0x000fe40007ffe0ff */
[----:B------:R-:W-:Y:S01]  /*f1150*/  ISETP.LT.AND P5, PT, R111, c[0x0][0x178], !P3 ;  /* 0x00005e006f007a0c */ /* 0x000fe20005fa1270 */
[----:B------:R-:W-:Y:S01]  /*f1160*/  ISETP.LT.AND P3, PT, R186, c[0x0][0x178], !P3 ;  /* 0x00005e00ba007a0c */ /* 0x000fe20005f61270 */
[----:B------:R-:W-:Y:S01]  /*f1170*/  ISETP.GE.AND P1, PT, R24, c[0x0][0x17c], PT ;  /* 0x00005f0018007a0c */ /* 0x000fe20003f26270 */
[C---:B--2---:R-:W-:Y:S01]  /*f1180*/  IMAD.WIDE R2, R27.reuse, 0x4, R174 ;  /* 0x000000041b027825 */ /* 0x044fe200078e02ae */
[----:B------:R-:W-:Y:S02]  /*f1190*/  @P4 STG.E [R20.64], R87 ;  /* 0x0000005714004986 */ /* 0x000fe4000c101904 */
[----:B------:R-:W-:Y:S01]  /*f11a0*/  ISETP.LT.AND P4, PT, R150, c[0x0][0x178], !P1 ;  /* 0x00005e0096007a0c */ /* 0x000fe20004f81270 */
[----:B---3--:R-:W-:-:S04]  /*f11b0*/  IMAD.WIDE R8, R27, 0x4, R172 ;  /* 0x000000041b087825 */ /* 0x008fc800078e02ac */
[C---:B----4-:R-:W-:Y:S01]  /*f11c0*/  IMAD.WIDE R12, R27.reuse, 0x4, R6 ;  /* 0x000000041b0c7825 */ /* 0x050fe200078e0206 */
[----:B------:R1:W-:Y:S01]  /*f11d0*/  @P2 STG.E [R2.64], R226 ;  /* 0x000000e202002986 */ /* 0x0003e2000c101904 */
[----:B------:R-:W-:Y:S02]  /*f11e0*/  IADD3 R22, R252, 0x1de, RZ ;  /* 0x000001defc167810 */ /* 0x000fe40007ffe0ff */
[C---:B------:R-:W-:Y:S01]  /*f11f0*/  IADD3 R25, R27.reuse, c[0x0][0x198], RZ ;  /* 0x000066001b197a10 */ /* 0x040fe20007ffe0ff */
[----:B------:R-:W-:Y:S01]  /*f1200*/  IMAD.WIDE R16, R27, 0x4, R4 ;  /* 0x000000041b107825 */ /* 0x000fe200078e0204 */
[----:B------:R-:W-:Y:S01]  /*f1210*/  ISETP.LT.AND P2, PT, R151, c[0x0][0x178], !P1 ;  /* 0x00005e0097007a0c */ /* 0x000fe20004f41270 */
[----:B------:R2:W-:Y:S01]  /*f1220*/  @P0 STG.E [R8.64], R18 ;  /* 0x0000001208000986 */ /* 0x0005e2000c101904 */
[----:B------:R-:W-:Y:S01]  /*f1230*/  ISETP.GE.AND P6, PT, R22, c[0x0][0x17c], PT ;  /* 0x00005f0016007a0c */ /* 0x000fe20003fc6270 */
[----:B------:R3:W-:Y:S02]  /*f1240*/  @P5 STG.E [R12.64], R50 ;  /* 0x000000320c005986 */ /* 0x0007e4000c101904 */
[----:B------:R-:W-:Y:S01]  /*f1250*/  IMAD.WIDE R22, R25, 0x4, R174 ;  /* 0x0000000419167825 */ /* 0x000fe200078e02ae */
[----:B------:R-:W-:Y:S01]  /*f1260*/  @P3 STG.E [R16.64], R82 ;  /* 0x0000005210003986 */ /* 0x000fe2000c101904 */
[----:B------:R-:W-:-:S02]  /*f1270*/  ISETP.LT.AND P3, PT, R111, c[0x0][0x178], !P1 ;  /* 0x00005e006f007a0c */ /* 0x000fc40004f61270 */
[----:B------:R-:W-:Y:S02]  /*f1280*/  ISETP.LT.AND P1, PT, R186, c[0x0][0x178], !P1 ;  /* 0x00005e00ba007a0c */ /* 0x000fe40004f21270 */
[----:B-1----:R-:W-:Y:S01]  /*f1290*/  IMAD.WIDE R2, R25, 0x4, R172 ;  /* 0x0000000419027825 */ /* 0x002fe200078e02ac */
[----:B------:R1:W-:Y:S01]  /*f12a0*/  @P4 STG.E [R22.64], R227 ;  /* 0x000000e316004986 */ /* 0x0003e2000c101904 */
[----:B------:R-:W-:Y:S02]  /*f12b0*/  ISETP.LT.AND P5, PT, R150, c[0x0][0x178], !P6 ;  /* 0x00005e0096007a0c */ /* 0x000fe400077a1270 */
[----:B------:R-:W-:Y:S02]  /*f12c0*/  ISETP.LT.AND P4, PT, R151, c[0x0][0x178], !P6 ;  /* 0x00005e0097007a0c */ /* 0x000fe40007781270 */
[----:B------:R-:W-:Y:S02]  /*f12d0*/  IADD3 R20, R252, 0x1df, RZ ;  /* 0x000001dffc147810 */ /* 0x000fe40007ffe0ff */
[C---:B------:R-:W-:Y:S01]  /*f12e0*/  IADD3 R27, R25.reuse, c[0x0][0x198], RZ ;  /* 0x00006600191b7a10 */ /* 0x040fe20007ffe0ff */
[----:B------:R4:W-:Y:S01]  /*f12f0*/  @P2 STG.E [R2.64], R19 ;  /* 0x0000001302002986 */ /* 0x0009e2000c101904 */
[----:B--2---:R-:W-:-:S04]  /*f1300*/  IMAD.WIDE R8, R25, 0x4, R6 ;  /* 0x0000000419087825 */ /* 0x004fc800078e0206 */
[----:B------:R-:W2:Y:S04]  /*f1310*/  LDS.128 R16, [R0] ;  /* 0x0000000000107984 */ /* 0x000ea80000000c00 */
[----:B---3--:R-:W-:Y:S01]  /*f1320*/  IMAD.WIDE R12, R25, 0x4, R4 ;  /* 0x00000004190c7825 */ /* 0x008fe200078e0204 */
[----:B------:R-:W-:-:S03]  /*f1330*/  ISETP.GE.AND P0, PT, R20, c[0x0][0x17c], PT ;  /* 0x00005f0014007a0c */ /* 0x000fc60003f06270 */
[----:B------:R-:W-:-:S04]  /*f1340*/  IMAD.WIDE R20, R27, 0x4, R174 ;  /* 0x000000041b147825 */ /* 0x000fc800078e02ae */
[----:B-1----:R-:W-:Y:S01]  /*f1350*/  IMAD.WIDE R22, R27, 0x4, R172 ;  /* 0x000000041b167825 */ /* 0x002fe200078e02ac */
[----:B------:R1:W-:Y:S03]  /*f1360*/  @P3 STG.E [R8.64], R51 ;  /* 0x0000003308003986 */ /* 0x0003e6000c101904 */
[----:B------:R3:W-:Y:S01]  /*f1370*/  @P1 STG.E [R12.64], R83 ;  /* 0x000000530c001986 */ /* 0x0007e2000c101904 */
[----:B------:R-:W-:Y:S01]  /*f1380*/  ISETP.LT.AND P1, PT, R111, c[0x0][0x178], !P6 ;  /* 0x00005e006f007a0c */ /* 0x000fe20007721270 */
[----:B------:R-:W-:Y:S01]  /*f1390*/  ISETP.LT.AND P6, PT, R186, c[0x0][0x178], !P6 ;  /* 0x00005e00ba007a0c */ /* 0x000fe200077c1270 */
[----:B------:R3:W-:Y:S01]  /*f13a0*/  @P5 STG.E [R20.64], R10 ;  /* 0x0000000a14005986 */ /* 0x0007e2000c101904 */
[----:B------:R-:W-:Y:S01]  /*f13b0*/  ISETP.LT.AND P3, PT, R150, c[0x0][0x178], !P0 ;  /* 0x00005e0096007a0c */ /* 0x000fe20004761270 */
[----:B------:R3:W-:Y:S01]  /*f13c0*/  @P4 STG.E [R22.64], R14 ;  /* 0x0000000e16004986 */ /* 0x0007e2000c101904 */
[----:B------:R-:W-:-:S02]  /*f13d0*/  ISETP.LT.AND P4, PT, R151, c[0x0][0x178], !P0 ;  /* 0x00005e0097007a0c */ /* 0x000fc40004781270 */
[----:B------:R-:W-:Y:S02]  /*f13e0*/  IADD3 R29, R27, c[0x0][0x198], RZ ;  /* 0x000066001b1d7a10 */ /* 0x000fe40007ffe0ff */
[----:B------:R-:W-:Y:S02]  /*f13f0*/  ISETP.LT.AND P2, PT, R111, c[0x0][0x178], !P0 ;  /* 0x00005e006f007a0c */ /* 0x000fe40004741270 */
[----:B------:R-:W-:Y:S01]  /*f1400*/  IADD3 R25, R252, 0x1e0, RZ ;  /* 0x000001e0fc197810 */ /* 0x000fe20007ffe0ff */
[----:B----4-:R-:W-:Y:S01]  /*f1410*/  IMAD.WIDE R2, R27, 0x4, R6 ;  /* 0x000000041b027825 */ /* 0x010fe200078e0206 */
[----:B------:R-:W-:-:S03]  /*f1420*/  ISETP.LT.AND P0, PT, R186, c[0x0][0x178], !P0 ;  /* 0x00005e00ba007a0c */ /* 0x000fc60004701270 */
[----:B-1----:R-:W-:-:S04]  /*f1430*/  IMAD.WIDE R8, R27, 0x4, R4 ;  /* 0x000000041b087825 */ /* 0x002fc800078e0204 */
[----:B---3--:R-:W-:Y:S01]  /*f1440*/  IMAD.WIDE R12, R29, 0x4, R174 ;  /* 0x000000041d0c7825 */ /* 0x008fe200078e02ae */
[----:B------:R-:W-:-:S03]  /*f1450*/  ISETP.GE.AND P5, PT, R25, c[0x0][0x17c], PT ;  /* 0x00005f0019007a0c */ /* 0x000fc60003fa6270 */
[C---:B------:R-:W-:Y:S01]  /*f1460*/  IMAD.WIDE R20, R29.reuse, 0x4, R172 ;  /* 0x000000041d147825 */ /* 0x040fe200078e02ac */
[----:B------:R1:W-:Y:S03]  /*f1470*/  @P1 STG.E [R2.64], R46 ;  /* 0x0000002e02001986 */ /* 0x0003e6000c101904 */
[----:B------:R-:W-:Y:S02]  /*f1480*/  @P6 STG.E [R8.64], R78 ;  /* 0x0000004e08006986 */ /* 0x000fe4000c101904 */
[----:B------:R-:W-:-:S04]  /*f1490*/  IMAD.WIDE R22, R29, 0x4, R6 ;  /* 0x000000041d167825 */ /* 0x000fc800078e0206 */
[----:B------:R3:W-:Y:S01]  /*f14a0*/  @P3 STG.E [R12.64], R11 ;  /* 0x0000000b0c003986 */ /* 0x0007e2000c101904 */
[----:B------:R-:W-:Y:S01]  /*f14b0*/  ISETP.LT.AND P3, PT, R150, c[0x0][0x178], !P5 ;  /* 0x00005e0096007a0c */ /* 0x000fe20006f61270 */
[----:B------:R4:W-:Y:S01]  /*f14c0*/  @P4 STG.E [R20.64], R15 ;  /* 0x0000000f14004986 */ /* 0x0009e2000c101904 */
[----:B------:R-:W-:Y:S02]  /*f14d0*/  IADD3 R10, R252, 0x1e3, RZ ;  /* 0x000001e3fc0a7810 */ /* 0x000fe40007ffe0ff */
[----:B------:R-:W-:Y:S02]  /*f14e0*/  ISETP.LT.AND P4, PT, R151, c[0x0][0x178], !P5 ;  /* 0x00005e0097007a0c */ /* 0x000fe40006f81270 */
[----:B------:R-:W-:Y:S02]  /*f14f0*/  LOP3.LUT R250, R0, 0x20, RZ, 0x3c, !PT ;  /* 0x0000002000fa7812 */ /* 0x000fe400078e3cff */
[----:B------:R-:W-:Y:S01]  /*f1500*/  IADD3 R24, R252, 0x1e1, RZ ;  /* 0x000001e1fc187810 */ /* 0x000fe20007ffe0ff */
[C---:B-1----:R-:W-:Y:S01]  /*f1510*/  IMAD.WIDE R2, R29.reuse, 0x4, R4 ;  /* 0x000000041d027825 */ /* 0x042fe200078e0204 */
[----:B------:R-:W-:-:S02]  /*f1520*/  IADD3 R27, R29, c[0x0][0x198], RZ ;  /* 0x000066001d1b7a10 */ /* 0x000fc40007ffe0ff */
[----:B------:R-:W-:Y:S01]  /*f1530*/  ISETP.LT.AND P6, PT, R111, c[0x0][0x178], !P5 ;  /* 0x00005e006f007a0c */ /* 0x000fe20006fc1270 */
[----:B------:R-:W-:Y:S01]  /*f1540*/  @P2 STG.E [R22.64], R47 ;  /* 0x0000002f16002986 */ /* 0x000fe2000c101904 */
[----:B------:R-:W-:Y:S01]  /*f1550*/  ISETP.LT.AND P5, PT, R186, c[0x0][0x178], !P5 ;  /* 0x00005e00ba007a0c */ /* 0x000fe20006fa1270 */
[----:B------:R1:W-:Y:S01]  /*f1560*/  @P0 STG.E [R2.64], R79 ;  /* 0x0000004f02000986 */ /* 0x0003e2000c101904 */
[----:B------:R-:W-:Y:S02]  /*f1570*/  IADD3 R14, R252, 0x1e2, RZ ;  /* 0x000001e2fc0e7810 */ /* 0x000fe40007ffe0ff */
[----:B------:R-:W-:Y:S02]  /*f1580*/  ISETP.GE.AND P0, PT, R10, c[0x0][0x17c], PT ;  /* 0x00005f000a007a0c */ /* 0x000fe40003f06270 */
[----:B------:R-:W-:Y:S01]  /*f1590*/  ISETP.GE.AND P1, PT, R24, c[0x0][0x17c], PT ;  /* 0x00005f0018007a0c */ /* 0x000fe20003f26270 */
[----:B------:R-:W1:Y:S01]  /*f15a0*/  LDS.128 R8, [R250] ;  /* 0x00000000fa087984 */ /* 0x000e620000000c00 */
[----:B------:R-:W-:Y:S01]  /*f15b0*/  IMAD.WIDE R24, R27, 0x4, R174 ;  /* 0x000000041b187825 */ /* 0x000fe200078e02ae */
[----:B------:R-:W-:-:S03]  /*f15c0*/  ISETP.GE.AND P2, PT, R14, c[0x0][0x17c], PT ;  /* 0x00005f000e007a0c */ /* 0x000fc60003f46270 */
[----:B---3--:R-:W-:-:S04]  /*f15d0*/  IMAD.WIDE R12, R27, 0x4, R172 ;  /* 0x000000041b0c7825 */ /* 0x008fc800078e02ac */
[----:B----4-:R-:W-:-:S04]  /*f15e0*/  IMAD.WIDE R14, R27, 0x4, R6 ;  /* 0x000000041b0e7825 */ /* 0x010fc800078e0206 */
[C---:B------:R-:W-:Y:S01]  /*f15f0*/  IMAD.WIDE R20, R27.reuse, 0x4, R4 ;  /* 0x000000041b147825 */ /* 0x040fe200078e0204 */
[----:B------:R3:W-:Y:S01]  /*f1600*/  @P3 STG.E [R24.64], R136 ;  /* 0x0000008818003986 */ /* 0x0007e2000c101904 */
[----:B------:R-:W-:Y:S02]  /*f1610*/  ISETP.LT.AND P3, PT, R150, c[0x0][0x178], !P1 ;  /* 0x00005e0096007a0c */ /* 0x000fe40004f61270 */
[----:B------:R-:W-:Y:S02]  /*f1620*/  @P4 STG.E [R12.64], R168 ;  /* 0x000000a80c004986 */ /* 0x000fe4000c101904 */
[----:B------:R-:W-:Y:S01]  /*f1630*/  @P6 STG.E [R14.64], R188 ;  /* 0x000000bc0e006986 */ /* 0x000fe2000c101904 */
[----:B------:R-:W-:Y:S02]  /*f1640*/  IADD3 R29, R27, c[0x0][0x198], RZ ;  /* 0x000066001b1d7a10 */ /* 0x000fe40007ffe0ff */
[----:B------:R-:W-:Y:S01]  /*f1650*/  ISETP.LT.AND P4, PT, R151, c[0x0][0x178], !P1 ;  /* 0x00005e0097007a0c */ /* 0x000fe20004f81270 */
[----:B--2---:R2:W-:Y:S01]  /*f1660*/  @P5 STG.E [R20.64], R16 ;  /* 0x0000001014005986 */ /* 0x0045e2000c101904 */
[----:B------:R-:W-:Y:S01]  /*f1670*/  ISETP.LT.AND P5, PT, R111, c[0x0][0x178], !P1 ;  /* 0x00005e006f007a0c */ /* 0x000fe20004fa1270 */
[----:B------:R-:W-:-:S02]  /*f1680*/  ISETP.LT.AND P1, PT, R186, c[0x0][0x178], !P1 ;  /* 0x00005e00ba007a0c */ /* 0x000fc40004f21270 */
[C---:B-1----:R-:W-:Y:S01]  /*f1690*/  IMAD.WIDE R2, R29.reuse, 0x4, R174 ;  /* 0x000000041d027825 */ /* 0x042fe200078e02ae */
[----:B------:R-:W-:Y:S02]  /*f16a0*/  ISETP.LT.AND P6, PT, R150, c[0x0][0x178], !P2 ;  /* 0x00005e0096007a0c */ /* 0x000fe400057c1270 */
[C---:B------:R-:W-:Y:S01]  /*f16b0*/  IADD3 R31, R29.reuse, c[0x0][0x198], RZ ;  /* 0x000066001d1f7a10 */ /* 0x040fe20007ffe0ff */
[----:B------:R-:W-:-:S04]  /*f16c0*/  IMAD.WIDE R22, R29, 0x4, R172 ;  /* 0x000000041d167825 */ /* 0x000fc800078e02ac */
[C---:B---3--:R-:W-:Y:S01]  /*f16d0*/  IMAD.WIDE R24, R29.reuse, 0x4, R6 ;  /* 0x000000041d187825 */ /* 0x048fe200078e0206 */
[----:B------:R1:W-:Y:S03]  /*f16e0*/  @P3 STG.E [R2.64], R137 ;  /* 0x0000008902003986 */ /* 0x0003e6000c101904 */
[----:B------:R-:W-:Y:S01]  /*f16f0*/  IMAD.WIDE R26, R29, 0x4, R4 ;  /* 0x000000041d1a7825 */ /* 0x000fe200078e0204 */
[----:B------:R-:W-:Y:S02]  /*f1700*/  ISETP.LT.AND P3, PT, R151, c[0x0][0x178], !P2 ;  /* 0x00005e0097007a0c */ /* 0x000fe40005761270 */
[----:B------:R-:W-:Y:S01]  /*f1710*/  LOP3.LUT R249, R0, 0x40, RZ, 0x3c, !PT ;  /* 0x0000004000f97812 */ /* 0x000fe200078e3cff */
[----:B--2---:R-:W-:Y:S01]  /*f1720*/  IMAD.WIDE R20, R31, 0x4, R174 ;  /* 0x000000041f147825 */ /* 0x004fe200078e02ae */
[----:B------:R-:W-:Y:S03]  /*f1730*/  @P4 STG.E [R22.64], R169 ;  /* 0x000000a916004986 */ /* 0x000fe6000c101904 */
[----:B------:R-:W-:Y:S02]  /*f1740*/  @P5 STG.E [R24.64], R189 ;  /* 0x000000bd18005986 */ /* 0x000fe4000c101904 */
[----:B------:R2:W-:Y:S01]  /*f1750*/  @P1 STG.E [R26.64], R17 ;  /* 0x000000111a001986 */ /* 0x0005e2000c101904 */
[----:B------:R-:W-:Y:S01]  /*f1760*/  ISETP.LT.AND P1, PT, R111, c[0x0][0x178], !P2 ;  /* 0x00005e006f007a0c */ /* 0x000fe20005721270 */
[----:B------:R-:W-:Y:S01]  /*f1770*/  ISETP.LT.AND P2, PT, R186, c[0x0][0x178], !P2 ;  /* 0x00005e00ba007a0c */ /* 0x000fe20005741270 */
[----:B------:R-:W3:Y:S04]  /*f1780*/  LDS.128 R12, [R249] ;  /* 0x00000000f90c7984 */ /* 0x000ee80000000c00 */
[----:B------:R4:W-:Y:S01]  /*f1790*/  @P6 STG.E [R20.64], R132 ;  /* 0x0000008414006986 */ /* 0x0009e2000c101904 */
[----:B------:R-:W-:Y:S01]  /*f17a0*/  ISETP.LT.AND P5, PT, R150, c[0x0][0x178], !P0 ;  /* 0x00005e0096007a0c */ /* 0x000fe200047a1270 */
[----:B-1----:R-:W-:Y:S01]  /*f17b0*/  IMAD.WIDE R2, R31, 0x4, R172 ;  /* 0x000000041f027825 */ /* 0x002fe200078e02ac */
[----:B------:R-:W-:-:S02]  /*f17c0*/  ISETP.LT.AND P6, PT, R151, c[0x0][0x178], !P0 ;  /* 0x00005e0097007a0c */ /* 0x000fc400047c1270 */
[C---:B------:R-:W-:Y:S02]  /*f17d0*/  IADD3 R29, R31.reuse, c[0x0][0x198], RZ ;  /* 0x000066001f1d7a10 */ /* 0x040fe40007ffe0ff */
[----:B------:R-:W-:Y:S01]  /*f17e0*/  IADD3 R28, R252, 0x1e4, RZ ;  /* 0x000001e4fc1c7810 */ /* 0x000fe20007ffe0ff */
[----:B------:R1:W-:Y:S01]  /*f17f0*/  @P3 STG.E [R2.64], R164 ;  /* 0x000000a402003986 */ /* 0x0003e2000c101904 */
[----:B--2---:R-:W-:Y:S01]  /*f1800*/  IMAD.WIDE R16, R31, 0x4, R6 ;  /* 0x000000041f107825 */ /* 0x004fe200078e0206 */
[----:B------:R-:W-:-:S03]  /*f1810*/  ISETP.LT.AND P3, PT, R111, c[0x0][0x178], !P0 ;  /* 0x00005e006f007a0c */ /* 0x000fc60004761270 */
[----:B------:R-:W-:-:S04]  /*f1820*/  IMAD.WIDE R22, R29, 0x4, R174 ;  /* 0x000000041d167825 */ /* 0x000fc800078e02ae */
[----:B----4-:R-:W-:Y:S01]  /*f1830*/  IMAD.WIDE R20, R31, 0x4, R4 ;  /* 0x000000041f147825 */ /* 0x010fe200078e0204 */
[----:B------:R-:W-:-:S03]  /*f1840*/  ISETP.GE.AND P4, PT, R28, c[0x0][0x17c], PT ;  /* 0x00005f001c007a0c */ /* 0x000fc60003f86270 */
[----:B------:R-:W-:Y:S01]  /*f1850*/  IMAD.WIDE R24, R29, 0x4, R172 ;  /* 0x000000041d187825 */ /* 0x000fe200078e02ac */
[----:B------:R2:W-:Y:S03]  /*f1860*/  @P1 STG.E [R16.64], R196 ;  /* 0x000000c410001986 */ /* 0x0005e6000c101904 */
[----:B------:R-:W-:Y:S01]  /*f1870*/  @P2 STG.E [R20.64], R8 ;  /* 0x0000000814002986 */ /* 0x000fe2000c101904 */
[----:B------:R-:W-:Y:S02]  /*f1880*/  ISETP.LT.AND P0, PT, R186, c[0x0][0x178], !P0 ;  /* 0x00005e00ba007a0c */ /* 0x000fe40004701270 */
[----:B------:R-:W-:Y:S01]  /*f1890*/  LOP3.LUT R248, R0, 0x60, RZ, 0x3c, !PT ;  /* 0x0000006000f87812 */ /* 0x000fe200078e3cff */
[----:B------:R-:W-:Y:S01]  /*f18a0*/  @P5 STG.E [R22.64], R133 ;  /* 0x0000008516005986 */ /* 0x000fe2000c101904 */
[----:B------:R-:W-:Y:S01]  /*f18b0*/  ISETP.LT.AND P2, PT, R150, c[0x0][0x178], !P4 ;  /* 0x00005e0096007a0c */ /* 0x000fe20006741270 */
[----:B------:R4:W-:Y:S01]  /*f18c0*/  @P6 STG.E [R24.64], R165 ;  /* 0x000000a518006986 */ /* 0x0009e2000c101904 */
[----:B------:R-:W-:Y:S01]  /*f18d0*/  ISETP.LT.AND P5, PT, R151, c[0x0][0x178], !P4 ;  /* 0x00005e0097007a0c */ /* 0x000fe200067a1270 */
[----:B-1----:R-:W-:Y:S01]  /*f18e0*/  IMAD.WIDE R2, R29, 0x4, R6 ;  /* 0x000000041d027825 */ /* 0x002fe200078e0206 */
[----:B------:R-:W-:-:S02]  /*f18f0*/  ISETP.LT.AND P6, PT, R111, c[0x0][0x178], !P4 ;  /* 0x00005e006f007a0c */ /* 0x000fc400067c1270 */
[----:B------:R-:W-:Y:S02]  /*f1900*/  IADD3 R31, R29, c[0x0][0x198], RZ ;  /* 0x000066001d1f7a10 */ /* 0x000fe40007ffe0ff */
[C---:B------:R-:W-:Y:S01]  /*f1910*/  IADD3 R26, R252.reuse, 0x1e6, RZ ;  /* 0x000001e6fc1a7810 */ /* 0x040fe20007ffe0ff */
[----:B------:R-:W1:Y:S01]  /*f1920*/  LDS.128 R20, [R248] ;  /* 0x00000000f8147984 */ /* 0x000e620000000c00 */
[----:B------:R-:W-:-:S03]  /*f1930*/  IADD3 R28, R252, 0x1e5, RZ ;  /* 0x000001e5fc1c7810 */ /* 0x000fc60007ffe0ff */
[----:B------:R3:W-:Y:S01]  /*f1940*/  @P3 STG.E [R2.64], R197 ;  /* 0x000000c502003986 */ /* 0x0007e2000c101904 */
[----:B--2---:R-:W-:Y:S01]  /*f1950*/  IMAD.WIDE R16, R29, 0x4, R4 ;  /* 0x000000041d107825 */ /* 0x004fe200078e0204 */
[----:B------:R-:W-:-:S03]  /*f1960*/  ISETP.GE.AND P3, PT, R26, c[0x0][0x17c], PT ;  /* 0x00005f001a007a0c */ /* 0x000fc60003f66270 */
[----:B----4-:R-:W-:Y:S01]  /*f1970*/  IMAD.WIDE R24, R31, 0x4, R174 ;  /* 0x000000041f187825 */ /* 0x010fe200078e02ae */
[----:B------:R-:W-:-:S03]  /*f1980*/  ISETP.GE.AND P1, PT, R28, c[0x0][0x17c], PT ;  /* 0x00005f001c007a0c */ /* 0x000fc60003f26270 */
[----:B------:R-:W-:-:S04]  /*f1990*/  IMAD.WIDE R26, R31, 0x4, R172 ;  /* 0x000000041f1a7825 */ /* 0x000fc800078e02ac */
[----:B------:R-:W-:Y:S01]  /*f19a0*/  IMAD.WIDE R28, R31, 0x4, R6 ;  /* 0x000000041f1c7825 */ /* 0x000fe200078e0206 */
[----:B------:R2:W-:Y:S01]  /*f19b0*/  @P0 STG.E [R16.64], R9 ;  /* 0x0000000910000986 */ /* 0x0005e2000c101904 */
[----:B------:R-:W-:Y:S02]  /*f19c0*/  ISETP.LT.AND P4, PT, R186, c[0x0][0x178], !P4 ;  /* 0x00005e00ba007a0c */ /* 0x000fe40006781270 */
[----:B------:R-:W-:Y:S02]  /*f19d0*/  @P2 STG.E [R24.64], R124 ;  /* 0x0000007c18002986 */ /* 0x000fe4000c101904 */
[----:B------:R-:W-:Y:S01]  /*f19e0*/  @P5 STG.E [R26.64], R140 ;  /* 0x0000008c1a005986 */ /* 0x000fe2000c101904 */
[----:B------:R-:W-:Y:S01]  /*f19f0*/  ISETP.LT.AND P0, PT, R150, c[0x0][0x178], !P1 ;  /* 0x00005e0096007a0c */ /* 0x000fe20004f01270 */
[----:B------:R4:W-:Y:S01]  /*f1a00*/  @P6 STG.E [R28.64], R204 ;  /* 0x000000cc1c006986 */ /* 0x0009e2000c101904 */
[----:B------:R-:W-:Y:S01]  /*f1a10*/  ISETP.LT.AND P5, PT, R151, c[0x0][0x178], !P1 ;  /* 0x00005e0097007a0c */ /* 0x000fe20004fa1270 */
[----:B---3--:R-:W-:Y:S01]  /*f1a20*/  IMAD.WIDE R2, R31, 0x4, R4 ;  /* 0x000000041f027825 */ /* 0x008fe200078e0204 */
[----:B------:R-:W-:-:S02]  /*f1a30*/  ISETP.LT.AND P6, PT, R111, c[0x0][0x178], !P1 ;  /* 0x00005e006f007a0c */ /* 0x000fc40004fc1270 */
[----:B------:R-:W-:Y:S02]  /*f1a40*/  IADD3 R8, R252, 0x1e7, RZ ;  /* 0x000001e7fc087810 */ /* 0x000fe40007ffe0ff */
[----:B------:R-:W-:Y:S02]  /*f1a50*/  IADD3 R31, R31, c[0x0][0x198], RZ ;  /* 0x000066001f1f7a10 */ /* 0x000fe40007ffe0ff */
[----:B------:R-:W-:-:S03]  /*f1a60*/  ISETP.GE.AND P2, PT, R8, c[0x0][0x17c], PT ;  /* 0x00005f0008007a0c */ /* 0x000fc60003f46270 */
[----:B--2---:R-:W-:-:S04]  /*f1a70*/  IMAD.WIDE R8, R31, 0x4, R174 ;  /* 0x000000041f087825 */ /* 0x004fc800078e02ae */
[----:B------:R-:W-:-:S04]  /*f1a80*/  IMAD.WIDE R16, R31, 0x4, R172 ;  /* 0x000000041f107825 */ /* 0x000fc800078e02ac */
[----:B----4-:R-:W-:Y:S01]  /*f1a90*/  IMAD.WIDE R28, R31, 0x4, R6 ;  /* 0x000000041f1c7825 */ /* 0x010fe200078e0206 */
        /* <DEDUP_REMOVED lines=9> */
[----:B------:R-:W-:Y:S02]  /*f1b30*/  ISETP.LT.AND P3, PT, R186, c[0x0][0x178], !P3 ;  /* 0x00005e00ba007a0c */ /* 0x000fe40005f61270 */
[----:B--2---:R-:W-:-:S04]  /*f1b40*/  IMAD.WIDE R2, R31, 0x4, R4 ;  /* 0x000000041f027825 */ /* 0x004fc800078e0204 */
[----:B------:R-:W-:-:S04]  /*f1b50*/  IMAD.WIDE R30, R33, 0x4, R174 ;  /* 0x00000004211e7825 */ /* 0x000fc800078e02ae */
[----:B---3--:R-:W-:Y:S01]  /*f1b60*/  IMAD.WIDE R8, R33, 0x4, R172 ;  /* 0x0000000421087825 */ /* 0x008fe200078e02ac */
[----:B------:R-:W-:-:S03]  /*f1b70*/  IADD3 R24, R252, 0x1e8, RZ ;  /* 0x000001e8fc187810 */ /* 0x000fc60007ffe0ff */
[----:B----4-:R-:W-:-:S04]  /*f1b80*/  IMAD.WIDE R16, R33, 0x4, R6 ;  /* 0x0000000421107825 */ /* 0x010fc800078e0206 */
[----:B-1----:R-:W-:Y:S01]  /*f1b90*/  IMAD.WIDE R28, R33, 0x4, R4 ;  /* 0x00000004211c7825 */ /* 0x002fe200078e0204 */
[----:B------:R1:W-:Y:S03]  /*f1ba0*/  @P1 STG.E [R2.64], R13 ;  /* 0x0000000d02001986 */ /* 0x0003e6000c101904 */
[----:B------:R-:W-:Y:S02]  /*f1bb0*/  @P4 STG.E [R30.64], R128 ;  /* 0x000000801e004986 */ /* 0x000fe4000c101904 */
[----:B------:R2:W-:Y:S01]  /*f1bc0*/  @P5 STG.E [R8.64], R156 ;  /* 0x0000009c08005986 */ /* 0x0005e2000c101904 */
[----:B------:R-:W-:Y:S01]  /*f1bd0*/  ISETP.GE.AND P0, PT, R24, c[0x0][0x17c], PT ;  /* 0x00005f0018007a0c */ /* 0x000fe20003f06270 */
[----:B------:R3:W-:Y:S01]  /*f1be0*/  @P6 STG.E [R16.64], R212 ;  /* 0x000000d410006986 */ /* 0x0007e2000c101904 */
[----:B------:R-:W-:-:S03]  /*f1bf0*/  ISETP.LT.AND P4, PT, R150, c[0x0][0x178], !P2 ;  /* 0x00005e0096007a0c */ /* 0x000fc60005781270 */
[----:B------:R-:W4:Y:S01]  /*f1c00*/  LDS.128 R24, [R0+0x800] ;  /* 0x0008000000187984 */ /* 0x000f220000000c00 */
[----:B------:R-:W-:Y:S01]  /*f1c10*/  @P3 STG.E [R28.64], R20 ;  /* 0x000000141c003986 */ /* 0x000fe2000c101904 */
[----:B------:R-:W-:Y:S02]  /*f1c20*/  ISETP.LT.AND P3, PT, R151, c[0x0][0x178], !P2 ;  /* 0x00005e0097007a0c */ /* 0x000fe40005761270 */
[----:B------:R-:W-:Y:S02]  /*f1c30*/  ISETP.LT.AND P5, PT, R111, c[0x0][0x178], !P2 ;  /* 0x00005e006f007a0c */ /* 0x000fe400057a1270 */
[----:B------:R-:W-:Y:S02]  /*f1c40*/  IADD3 R33, R33, c[0x0][0x198], RZ ;  /* 0x0000660021217a10 */ /* 0x000fe40007ffe0ff */
[----:B------:R-:W-:Y:S02]  /*f1c50*/  IADD3 R12, R252, 0x1e9, RZ ;  /* 0x000001e9fc0c7810 */ /* 0x000fe40007ffe0ff */
[----:B------:R-:W-:Y:S01]  /*f1c60*/  ISETP.LT.AND P6, PT, R150, c[0x0][0x178], !P0 ;  /* 0x00005e0096007a0c */ /* 0x000fe200047c1270 */
[----:B------:R-:W4:Y:S01]  /*f1c70*/  LDS.128 R28, [R250+0x800] ;  /* 0x00080000fa1c7984 */ /* 0x000f220000000c00 */
[----:B-1----:R-:W-:Y:S01]  /*f1c80*/  IMAD.WIDE R2, R33, 0x4, R174 ;  /* 0x0000000421027825 */ /* 0x002fe200078e02ae */
[----:B------:R-:W-:-:S03]  /*f1c90*/  ISETP.GE.AND P1, PT, R12, c[0x0][0x17c], PT ;  /* 0x00005f000c007a0c */ /* 0x000fc60003f26270 */
[----:B--2---:R-:W-:-:S04]  /*f1ca0*/  IMAD.WIDE R8, R33, 0x4, R172 ;  /* 0x0000000421087825 */ /* 0x004fc800078e02ac */
[----:B------:R-:W-:Y:S01]  /*f1cb0*/  IMAD.WIDE R12, R33, 0x4, R6 ;  /* 0x00000004210c7825 */ /* 0x000fe200078e0206 */
[----:B------:R-:W-:Y:S01]  /*f1cc0*/  ISETP.LT.AND P2, PT, R186, c[0x0][0x178], !P2 ;  /* 0x00005e00ba007a0c */ /* 0x000fe20005741270 */
[----:B------:R1:W-:Y:S02]  /*f1cd0*/  @P4 STG.E [R2.64], R129 ;  /* 0x0000008102004986 */ /* 0x0003e4000c101904 */
[----:B------:R2:W-:Y:S01]  /*f1ce0*/  @P3 STG.E [R8.64], R157 ;  /* 0x0000009d08003986 */ /* 0x0005e2000c101904 */
[----:B------:R-:W-:Y:S01]  /*f1cf0*/  ISETP.LT.AND P3, PT, R151, c[0x0][0x178], !P0 ;  /* 0x00005e0097007a0c */ /* 0x000fe20004761270 */
[----:B------:R2:W-:Y:S01]  /*f1d00*/  @P5 STG.E [R12.64], R213 ;  /* 0x000000d50c005986 */ /* 0x0005e2000c101904 */
[----:B------:R-:W-:Y:S02]  /*f1d10*/  ISETP.LT.AND P5, PT, R111, c[0x0][0x178], !P0 ;  /* 0x00005e006f007a0c */ /* 0x000fe400047a1270 */
[C---:B------:R-:W-:Y:S01]  /*f1d20*/  IADD3 R35, R33.reuse, c[0x0][0x198], RZ ;  /* 0x0000660021237a10 */ /* 0x040fe20007ffe0ff */
[----:B---3--:R-:W-:-:S04]  /*f1d30*/  IMAD.WIDE R16, R33, 0x4, R4 ;  /* 0x0000000421107825 */ /* 0x008fc800078e0204 */
[----:B------:R-:W-:-:S04]  /*f1d40*/  IMAD.WIDE R32, R35, 0x4, R174 ;  /* 0x0000000423207825 */ /* 0x000fc800078e02ae */
[----:B-1----:R-:W-:-:S04]  /*f1d50*/  IMAD.WIDE R2, R35, 0x4, R172 ;  /* 0x0000000423027825 */ /* 0x002fc800078e02ac */
[----:B--2---:R-:W-:Y:S01]  /*f1d60*/  IMAD.WIDE R8, R35, 0x4, R6 ;  /* 0x0000000423087825 */ /* 0x004fe200078e0206 */
[----:B------:R1:W-:Y:S03]  /*f1d70*/  @P2 STG.E [R16.64], R21 ;  /* 0x0000001510002986 */ /* 0x0003e6000c101904 */
[----:B------:R-:W-:Y:S01]  /*f1d80*/  @P6 STG.E [R32.64], R120 ;  /* 0x0000007820006986 */ /* 0x000fe2000c101904 */
[----:B------:R-:W-:Y:S02]  /*f1d90*/  ISETP.LT.AND P0, PT, R186, c[0x0][0x178], !P0 ;  /* 0x00005e00ba007a0c */ /* 0x000fe40004701270 */
[----:B------:R-:W-:Y:S01]  /*f1da0*/  ISETP.LT.AND P6, PT, R150, c[0x0][0x178], !P1 ;  /* 0x00005e0096007a0c */ /* 0x000fe20004fc1270 */
[----:B------:R2:W-:Y:S01]  /*f1db0*/  @P3 STG.E [R2.64], R152 ;  /* 0x0000009802003986 */ /* 0x0005e2000c101904 */
[----:B------:R-:W-:Y:S01]  /*f1dc0*/  ISETP.LT.AND P3, PT, R151, c[0x0][0x178], !P1 ;  /* 0x00005e0097007a0c */ /* 0x000fe20004f61270 */
[----:B------:R3:W-:Y:S01]  /*f1dd0*/  @P5 STG.E [R8.64], R192 ;  /* 0x000000c008005986 */ /* 0x0007e2000c101904 */
[----:B------:R-:W-:-:S02]  /*f1de0*/  ISETP.LT.AND P5, PT, R111, c[0x0][0x178], !P1 ;  /* 0x00005e006f007a0c */ /* 0x000fc40004fa1270 */
[C---:B------:R-:W-:Y:S01]  /*f1df0*/  IADD3 R37, R35.reuse, c[0x0][0x198], RZ ;  /* 0x0000660023257a10 */ /* 0x040fe20007ffe0ff */
[----:B------:R-:W-:Y:S01]  /*f1e00*/  ISETP.LT.AND P1, PT, R186, c[0x0][0x178], !P1 ;  /* 0x00005e00ba007a0c */ /* 0x000fe20004f21270 */
[----:B------:R-:W-:Y:S01]  /*f1e10*/  IADD3 R0, R252, 0x1ea, RZ ;  /* 0x000001eafc007810 */ /* 0x000fe20007ffe0ff */
[----:B------:R-:W-:-:S04]  /*f1e20*/  IMAD.WIDE R12, R35, 0x4, R4 ;  /* 0x00000004230c7825 */ /* 0x000fc800078e0204 */
[----:B-1----:R-:W-:-:S04]  /*f1e30*/  IMAD.WIDE R16, R37, 0x4, R174 ;  /* 0x0000000425107825 */ /* 0x002fc800078e02ae */
[----:B------:R-:W-:-:S04]  /*f1e40*/  IMAD.WIDE R20, R37, 0x4, R6 ;  /* 0x0000000425147825 */ /* 0x000fc800078e0206 */
[----:B--2---:R-:W-:Y:S01]  /*f1e50*/  IMAD.WIDE R2, R37, 0x4, R172 ;  /* 0x0000000425027825 */ /* 0x004fe200078e02ac */
[----:B------:R-:W-:-:S03]  /*f1e60*/  ISETP.GE.AND P4, PT, R0, c[0x0][0x17c], PT ;  /* 0x00005f0000007a0c */ /* 0x000fc60003f86270 */
[----:B------:R-:W-:Y:S01]  /*f1e70*/  IADD3 R0, R252, 0x1eb, RZ ;  /* 0x000001ebfc007810 */ /* 0x000fe20007ffe0ff */
[----:B----4-:R1:W-:Y:S01]  /*f1e80*/  @P0 STG.E [R12.64], R24 ;  /* 0x000000180c000986 */ /* 0x0103e2000c101904 */
[----:B---3--:R-:W-:-:S04]  /*f1e90*/  IMAD.WIDE R8, R37, 0x4, R4 ;  /* 0x0000000425087825 */ /* 0x008fc800078e0204 */
[----:B------:R2:W-:Y:S02]  /*f1ea0*/  @P6 STG.E [R16.64], R121 ;  /* 0x0000007910006986 */ /* 0x0005e4000c101904 */
[----:B------:R3:W-:Y:S01]  /*f1eb0*/  @P3 STG.E [R2.64], R153 ;  /* 0x0000009902003986 */ /* 0x0007e2000c101904 */
[----:B------:R-:W-:Y:S02]  /*f1ec0*/  ISETP.GE.AND P2, PT, R0, c[0x0][0x17c], PT ;  /* 0x00005f0000007a0c */ /* 0x000fe40003f46270 */
[----:B------:R-:W-:Y:S01]  /*f1ed0*/  ISETP.LT.AND P0, PT, R150, c[0x0][0x178], !P4 ;  /* 0x00005e0096007a0c */ /* 0x000fe20006701270 */
[----:B------:R-:W-:Y:S01]  /*f1ee0*/  @P5 STG.E [R20.64], R193 ;  /* 0x000000c114005986 */ /* 0x000fe2000c101904 */
[----:B------:R-:W-:Y:S01]  /*f1ef0*/  ISETP.LT.AND P6, PT, R151, c[0x0][0x178], !P4 ;  /* 0x00005e0097007a0c */ /* 0x000fe200067c1270 */
[----:B------:R4:W-:Y:S01]  /*f1f00*/  @P1 STG.E [R8.64], R25 ;  /* 0x0000001908001986 */ /* 0x0009e2000c101904 */
[----:B------:R-:W-:Y:S02]  /*f1f10*/  ISETP.LT.AND P1, PT, R111, c[0x0][0x178], !P4 ;  /* 0x00005e006f007a0c */ /* 0x000fe40006721270 */
[----:B------:R-:W-:Y:S01]  /*f1f20*/  IADD3 R39, R37, c[0x0][0x198], RZ ;  /* 0x0000660025277a10 */ /* 0x000fe20007ffe0ff */
[----:B------:R-:W-:Y:S01]  /*f1f30*/  ISETP.LT.AND P4, PT, R186, c[0x0][0x178], !P4 ;  /* 0x00005e00ba007a0c */ /* 0x000fe20006781270 */
[----:B------:R-:W-:Y:S01]  /*f1f40*/  ISETP.LT.AND P5, PT, R150, c[0x0][0x178], !P2 ;  /* 0x00005e0096007a0c */ /* 0x000fe200057a1270 */
[----:B------:R-:W4:Y:S01]  /*f1f50*/  LDS.128 R32, [R249+0x800] ;  /* 0x00080000f9207984 */ /* 0x000f220000000c00 */
[C---:B------:R-:W-:Y:S01]  /*f1f60*/  IADD3 R37, R39.reuse, c[0x0][0x198], RZ ;  /* 0x0000660027257a10 */ /* 0x040fe20007ffe0ff */
[----:B-1----:R-:W-:-:S04]  /*f1f70*/  IMAD.WIDE R12, R39, 0x4, R174 ;  /* 0x00000004270c7825 */ /* 0x002fc800078e02ae */
        /* <DEDUP_REMOVED lines=16> */
[C---:B------:R-:W-:Y:S01]  /*f2080*/  IADD3 R25, R37.reuse, c[0x0][0x198], RZ ;  /* 0x0000660025197a10 */ /* 0x040fe20007ffe0ff */
[----:B-1----:R-:W-:-:S04]  /*f2090*/  IMAD.WIDE R12, R37, 0x4, R172 ;  /* 0x00000004250c7825 */ /* 0x002fc800078e02ac */
[----:B--2---:R-:W-:-:S04]  /*f20a0*/  IMAD.WIDE R16, R37, 0x4, R6 ;  /* 0x0000000425107825 */ /* 0x004fc800078e0206 */
[----:B---3--:R-:W-:Y:S01]  /*f20b0*/  IMAD.WIDE R2, R37, 0x4, R4 ;  /* 0x0000000425027825 */ /* 0x008fe200078e0204 */
[----:B------:R-:W-:Y:S01]  /*f20c0*/  IADD3 R0, R252, 0x1ed, RZ ;  /* 0x000001edfc007810 */ /* 0x000fe20007ffe0ff */
[----:B------:R-:W1:Y:S02]  /*f20d0*/  LDS.128 R36, [R248+0x800] ;  /* 0x00080000f8247984 */ /* 0x000e640000000c00 */
[----:B----4-:R-:W-:-:S04]  /*f20e0*/  IMAD.WIDE R8, R25, 0x4, R174 ;  /* 0x0000000419087825 */ /* 0x010fc800078e02ae */
[----:B------:R-:W-:Y:S01]  /*f20f0*/  IMAD.WIDE R20, R25, 0x4, R172 ;  /* 0x0000000419147825 */ /* 0x000fe200078e02ac */
[----:B------:R-:W-:Y:S01]  /*f2100*/  ISETP.GE.AND P0, PT, R0, c[0x0][0x17c], PT ;  /* 0x00005f0000007a0c */ /* 0x000fe20003f06270 */
[----:B------:R2:W-:Y:S02]  /*f2110*/  @P6 STG.E [R12.64], R161 ;  /* 0x000000a10c006986 */ /* 0x0005e4000c101904 */
[----:B------:R-:W-:Y:S01]  /*f2120*/  @P1 STG.E [R16.64], R201 ;  /* 0x000000c910001986 */ /* 0x000fe2000c101904 */
        /* <DEDUP_REMOVED lines=8> */
[C---:B------:R-:W-:Y:S02]  /*f21b0*/  IADD3 R41, R25.reuse, c[0x0][0x198], RZ ;  /* 0x0000660019297a10 */ /* 0x040fe40007ffe0ff */
[----:B------:R-:W-:Y:S01]  /*f21c0*/  IADD3 R0, R252, 0x1ee, RZ ;  /* 0x000001eefc007810 */ /* 0x000fe20007ffe0ff */
[----:B--2---:R-:W-:-:S04]  /*f21d0*/  IMAD.WIDE R12, R25, 0x4, R6 ;  /* 0x00000004190c7825 */ /* 0x004fc800078e0206 */
[----:B---3--:R-:W-:-:S04]  /*f21e0*/  IMAD.WIDE R2, R25, 0x4, R4 ;  /* 0x0000000419027825 */ /* 0x008fc800078e0204 */
[----:B----4-:R-:W-:-:S04]  /*f21f0*/  IMAD.WIDE R8, R41, 0x4, R174 ;  /* 0x0000000429087825 */ /* 0x010fc800078e02ae */
[----:B------:R-:W-:-:S04]  /*f2200*/  IMAD.WIDE R16, R41, 0x4, R172 ;  /* 0x0000000429107825 */ /* 0x000fc800078e02ac */
[----:B------:R-:W-:Y:S01]  /*f2210*/  IMAD.WIDE R20, R41, 0x4, R6 ;  /* 0x0000000429147825 */ /* 0x000fe200078e0206 */
[----:B------:R-:W-:Y:S01]  /*f2220*/  ISETP.GE.AND P6, PT, R0, c[0x0][0x17c], PT ;  /* 0x00005f0000007a0c */ /* 0x000fe20003fc6270 */
[----:B------:R-:W-:Y:S01]  /*f2230*/  @P1 STG.E [R12.64], R208 ;  /* 0x000000d00c001986 */ /* 0x000fe2000c101904 */
[----:B------:R-:W-:Y:S01]  /*f2240*/  IADD3 R0, R252, 0x1ef, RZ ;  /* 0x000001effc007810 */ /* 0x000fe20007ffe0ff */
[----:B------:R2:W-:Y:S02]  /*f2250*/  @P3 STG.E [R2.64], R32 ;  /* 0x0000002002003986 */ /* 0x0005e4000c101904 */
[----:B------:R3:W-:Y:S01]  /*f2260*/  @P5 STG.E [R8.64], R113 ;  /* 0x0000007108005986 */ /* 0x0007e2000c101904 */
[----:B------:R4:W-:Y:S01]  /*f2270*/  @P4 STG.E [R16.64], R145 ;  /* 0x0000009110004986 */ /* 0x0009e2000c101904 */
[----:B------:R-:W-:Y:S01]  /*f2280*/  ISETP.LT.AND P0, PT, R186, c[0x0][0x178], !P0 ;  /* 0x00005e00ba007a0c */ /* 0x000fe20004701270 */
[----:B------:R1:W-:Y:S01]  /*f2290*/  @P2 STG.E [R20.64], R209 ;  /* 0x000000d114002986 */ /* 0x0003e2000c101904 */
[----:B------:R-:W-:-:S02]  /*f22a0*/  ISETP.GE.AND P1, PT, R0, c[0x0][0x17c], PT ;  /* 0x00005f0000007a0c */ /* 0x000fc40003f26270 */
[----:B------:R-:W-:Y:S02]  /*f22b0*/  ISETP.LT.AND P2, PT, R150, c[0x0][0x178], !P6 ;  /* 0x00005e0096007a0c */ /* 0x000fe40007741270 */
[----:B------:R-:W-:Y:S01]  /*f22c0*/  ISETP.LT.AND P4, PT, R151, c[0x0][0x178], !P6 ;  /* 0x00005e0097007a0c */ /* 0x000fe20007781270 */
[----:B------:R-:W-:Y:S01]  /*f22d0*/  IMAD.WIDE R24, R41, 0x4, R4 ;  /* 0x0000000429187825 */ /* 0x000fe200078e0204 */
[----:B------:R-:W-:Y:S02]  /*f22e0*/  ISETP.LT.AND P3, PT, R111, c[0x0][0x178], !P6 ;  /* 0x00005e006f007a0c */ /* 0x000fe40007761270 */
[----:B------:R-:W-:Y:S01]  /*f22f0*/  IADD3 R41, R41, c[0x0][0x198], RZ ;  /* 0x0000660029297a10 */ /* 0x000fe20007ffe0ff */
[----:B------:R-:W-:Y:S01]  /*f2300*/  ISETP.LT.AND P6, PT, R186, c[0x0][0x178], !P6 ;  /* 0x00005e00ba007a0c */ /* 0x000fe200077c1270 */
[----:B------:R-:W-:Y:S02]  /*f2310*/  ISETP.LT.AND P5, PT, R150, c[0x0][0x178], !P1 ;  /* 0x00005e0096007a0c */ /* 0x000fe40004fa1270 */
[C---:B------:R-:W-:Y:S01]  /*f2320*/  IADD3 R29, R41.reuse, c[0x0][0x198], RZ ;  /* 0x00006600291d7a10 */ /* 0x040fe20007ffe0ff */
[----:B--2---:R-:W-:-:S04]  /*f2330*/  IMAD.WIDE R2, R41, 0x4, R174 ;  /* 0x0000000429027825 */ /* 0x004fc800078e02ae */
[----:B---3--:R-:W-:-:S04]  /*f2340*/  IMAD.WIDE R8, R41, 0x4, R172 ;  /* 0x0000000429087825 */ /* 0x008fc800078e02ac */
[----:B------:R-:W-:Y:S01]  /*f2350*/  IMAD.WIDE R12, R41, 0x4, R6 ;  /* 0x00000004290c7825 */ /* 0x000fe200078e0206 */
[----:B------:R-:W-:-:S03]  /*f2360*/  IADD3 R0, R252, 0x1f0, RZ ;  /* 0x000001f0fc007810 */ /* 0x000fc60007ffe0ff */
[----:B----4-:R-:W-:Y:S01]  /*f2370*/  IMAD.WIDE R16, R41, 0x4, R4 ;  /* 0x0000000429107825 */ /* 0x010fe200078e0204 */
[----:B------:R2:W-:Y:S03]  /*f2380*/  @P0 STG.E [R24.64], R33 ;  /* 0x0000002118000986 */ /* 0x0005e6000c101904 */
[----:B-1----:R-:W-:-:S04]  /*f2390*/  IMAD.WIDE R20, R29, 0x4, R174 ;  /* 0x000000041d147825 */ /* 0x002fc800078e02ae */
[----:B------:R1:W-:Y:S02]  /*f23a0*/  @P2 STG.E [R2.64], R108 ;  /* 0x0000006c02002986 */ /* 0x0003e4000c101904 */
        /* <DEDUP_REMOVED lines=8> */
[----:B------:R-:W-:Y:S01]  /*f2430*/  ISETP.LT.AND P6, PT, R150, c[0x0][0x178], !P0 ;  /* 0x00005e0096007a0c */ /* 0x000fe200047c1270 */
[----:B------:R-:W-:Y:S01]  /*f2440*/  ISETP.LT.AND P1, PT, R151, c[0x0][0x178], !P0 ;  /* 0x00005e0097007a0c */ /* 0x000fe20004721270 */
[C---:B--2---:R-:W-:Y:S01]  /*f2450*/  IADD3 R25, R29.reuse, c[0x0][0x198], RZ ;  /* 0x000066001d197a10 */ /* 0x044fe20007ffe0ff */
[----:B-1----:R-:W-:-:S04]  /*f2460*/  IMAD.WIDE R2, R29, 0x4, R172 ;  /* 0x000000041d027825 */ /* 0x002fc800078e02ac */
[----:B---3--:R-:W-:Y:S01]  /*f2470*/  IMAD.WIDE R8, R29, 0x4, R6 ;  /* 0x000000041d087825 */ /* 0x008fe200078e0206 */
[----:B------:R-:W-:-:S03]  /*f2480*/  IADD3 R0, R252, 0x1f1, RZ ;  /* 0x000001f1fc007810 */ /* 0x000fc60007ffe0ff */
[----:B----4-:R-:W-:-:S04]  /*f2490*/  IMAD.WIDE R12, R29, 0x4, R4 ;  /* 0x000000041d0c7825 */ /* 0x010fc800078e0204 */
[----:B------:R-:W-:-:S04]  /*f24a0*/  IMAD.WIDE R16, R25, 0x4, R174 ;  /* 0x0000000419107825 */ /* 0x000fc800078e02ae */
[----:B------:R-:W-:Y:S01]  /*f24b0*/  IMAD.WIDE R20, R25, 0x4, R172 ;  /* 0x0000000419147825 */ /* 0x000fe200078e02ac */
[----:B------:R1:W-:Y:S01]  /*f24c0*/  @P3 STG.E [R2.64], R149 ;  /* 0x0000009502003986 */ /* 0x0003e2000c101904 */
[----:B------:R-:W-:Y:S02]  /*f24d0*/  ISETP.GE.AND P2, PT, R0, c[0x0][0x17c], PT ;  /* 0x00005f0000007a0c */ /* 0x000fe40003f46270 */
[----:B------:R2:W-:Y:S02]  /*f24e0*/  @P4 STG.E [R8.64], R217 ;  /* 0x000000d908004986 */ /* 0x0005e4000c101904 */
[----:B------:R3:W-:Y:S01]  /*f24f0*/  @P5 STG.E [R12.64], R37 ;  /* 0x000000250c005986 */ /* 0x0007e2000c101904 */
[----:B------:R-:W-:Y:S01]  /*f2500*/  ISETP.LT.AND P5, PT, R111, c[0x0][0x178], !P0 ;  /* 0x00005e006f007a0c */ /* 0x000fe200047a1270 */
[----:B------:R4:W-:Y:S01]  /*f2510*/  @P6 STG.E [R16.64], R138 ;  /* 0x0000008a10006986 */ /* 0x0009e2000c101904 */
[----:B------:R-:W-:Y:S01]  /*f2520*/  ISETP.LT.AND P0, PT, R186, c[0x0][0x178], !P0 ;  /* 0x00005e00ba007a0c */ /* 0x000fe20004701270 */
[----:B------:R3:W-:Y:S01]  /*f2530*/  @P1 STG.E [R20.64], R170 ;  /* 0x000000aa14001986 */ /* 0x0007e2000c101904 */
[----:B------:R-:W-:-:S02]  /*f2540*/  ISETP.LT.AND P1, PT, R150, c[0x0][0x178], !P2 ;  /* 0x00005e0096007a0c */ /* 0x000fc40005721270 */
[----:B------:R-:W-:Y:S02]  /*f2550*/  ISETP.LT.AND P3, PT, R151, c[0x0][0x178], !P2 ;  /* 0x00005e0097007a0c */ /* 0x000fe40005761270 */
[----:B------:R-:W-:Y:S01]  /*f2560*/  ISETP.LT.AND P6, PT, R111, c[0x0][0x178], !P2 ;  /* 0x00005e006f007a0c */ /* 0x000fe200057c1270 */
[----:B-1----:R-:W-:-:S04]  /*f2570*/  IMAD.WIDE R2, R25, 0x4, R6 ;  /* 0x0000000419027825 */ /* 0x002fc800078e0206 */
[C---:B--2---:R-:W-:Y:S01]  /*f2580*/  IMAD.WIDE R8, R25.reuse, 0x4, R4 ;  /* 0x0000000419087825 */ /* 0x044fe200078e0204 */
[----:B------:R-:W-:Y:S02]  /*f2590*/  IADD3 R25, R25, c[0x0][0x198], RZ ;  /* 0x0000660019197a10 */ /* 0x000fe40007ffe0ff */
[----:B------:R-:W-:-:S03]  /*f25a0*/  IADD3 R24, R252, 0x1f2, RZ ;  /* 0x000001f2fc187810 */ /* 0x000fc60007ffe0ff */
[----:B---3--:R-:W-:-:S04]  /*f25b0*/  IMAD.WIDE R12, R25, 0x4, R174 ;  /* 0x00000004190c7825 */ /* 0x008fc800078e02ae */
[----:B----4-:R-:W-:Y:S01]  /*f25c0*/  IMAD.WIDE R16, R25, 0x4, R172 ;  /* 0x0000000419107825 */ /* 0x010fe200078e02ac */
[----:B------:R-:W-:-:S03]  /*f25d0*/  ISETP.GE.AND P4, PT, R24, c[0x0][0x17c], PT ;  /* 0x00005f0018007a0c */ /* 0x000fc60003f86270 */
[----:B------:R-:W-:Y:S01]  /*f25e0*/  IMAD.WIDE R20, R25, 0x4, R6 ;  /* 0x0000000419147825 */ /* 0x000fe200078e0206 */
[----:B------:R1:W-:Y:S03]  /*f25f0*/  @P5 STG.E [R2.64], R190 ;  /* 0x000000be02005986 */ /* 0x0003e6000c101904 */
[----:B------:R2:W-:Y:S01]  /*f2600*/  @P0 STG.E [R8.64], R18 ;  /* 0x0000001208000986 */ /* 0x0005e2000c101904 */
[----:B------:R-:W-:Y:S01]  /*f2610*/  ISETP.LT.AND P2, PT, R186, c[0x0][0x178], !P2 ;  /* 0x00005e00ba007a0c */ /* 0x000fe20005741270 */
[----:B------:R3:W-:Y:S01]  /*f2620*/  @P1 STG.E [R12.64], R139 ;  /* 0x0000008b0c001986 */ /* 0x0007e2000c101904 */
[----:B------:R-:W-:Y:S01]  /*f2630*/  ISETP.LT.AND P0, PT, R150, c[0x0][0x178], !P4 ;  /* 0x00005e0096007a0c */ /* 0x000fe20006701270 */
[----:B------:R4:W-:Y:S01]  /*f2640*/  @P3 STG.E [R16.64], R171 ;  /* 0x000000ab10003986 */ /* 0x0009e2000c101904 */
[----:B------:R4:W-:Y:S01]  /*f2650*/  @P6 STG.E [R20.64], R191 ;  /* 0x000000bf14006986 */ /* 0x0009e2000c101904 */
[----:B------:R-:W-:-:S02]  /*f2660*/  ISETP.LT.AND P1, PT, R151, c[0x0][0x178], !P4 ;  /* 0x00005e0097007a0c */ /* 0x000fc40006721270 */
[----:B------:R-:W-:Y:S02]  /*f2670*/  ISETP.LT.AND P6, PT, R111, c[0x0][0x178], !P4 ;  /* 0x00005e006f007a0c */ /* 0x000fe400067c1270 */
[C---:B------:R-:W-:Y:S02]  /*f2680*/  IADD3 R29, R25.reuse, c[0x0][0x198], RZ ;  /* 0x00006600191d7a10 */ /* 0x040fe40007ffe0ff */
[----:B------:R-:W-:Y:S01]  /*f2690*/  IADD3 R0, R252, 0x1f3, RZ ;  /* 0x000001f3fc007810 */ /* 0x000fe20007ffe0ff */
[----:B-1----:R-:W-:-:S04]  /*f26a0*/  IMAD.WIDE R2, R25, 0x4, R4 ;  /* 0x0000000419027825 */ /* 0x002fc800078e0204 */
[----:B--2---:R-:W-:-:S04]  /*f26b0*/  IMAD.WIDE R8, R29, 0x4, R174 ;  /* 0x000000041d087825 */ /* 0x004fc800078e02ae */
[----:B---3--:R-:W-:Y:S01]  /*f26c0*/  IMAD.WIDE R12, R29, 0x4, R172 ;  /* 0x000000041d0c7825 */ /* 0x008fe200078e02ac */
[----:B------:R-:W-:-:S03]  /*f26d0*/  ISETP.GE.AND P5, PT, R0, c[0x0][0x17c], PT ;  /* 0x00005f0000007a0c */ /* 0x000fc60003fa6270 */
        /* <DEDUP_REMOVED lines=31> */
[C---:B-1----:R-:W-:Y:S01]  /*f28d0*/  IADD3 R21, R29.reuse, c[0x0][0x198], RZ ;  /* 0x000066001d157a10 */ /* 0x042fe20007ffe0ff */
[----:B------:R-:W-:-:S04]  /*f28e0*/  IMAD.WIDE R18, R29, 0x4, R174 ;  /* 0x000000041d127825 */ /* 0x000fc800078e02ae */
[----:B--2---:R-:W-:-:S04]  /*f28f0*/  IMAD.WIDE R2, R29, 0x4, R172 ;  /* 0x000000041d027825 */ /* 0x004fc800078e02ac */
[----:B---3--:R-:W-:Y:S01]  /*f2900*/  IMAD.WIDE R8, R29, 0x4, R6 ;  /* 0x000000041d087825 */ /* 0x008fe200078e0206 */
[----:B------:R-:W-:-:S03]  /*f2910*/  IADD3 R0, R252, 0x1f6, RZ ;  /* 0x000001f6fc007810 */ /* 0x000fc60007ffe0ff */
[----:B----4-:R-:W-:Y:S01]  /*f2920*/  IMAD.WIDE R12, R29, 0x4, R4 ;  /* 0x000000041d0c7825 */ /* 0x010fe200078e0204 */
[----:B------:R1:W-:Y:S03]  /*f2930*/  @P4 STG.E [R18.64], R126 ;  /* 0x0000007e12004986 */ /* 0x0003e6000c101904 */
[----:B------:R-:W-:-:S04]  /*f2940*/  IMAD.WIDE R10, R21, 0x4, R174 ;  /* 0x00000004150a7825 */ /* 0x000fc800078e02ae */
[----:B------:R2:W-:Y:S01]  /*f2950*/  @P1 STG.E [R2.64], R142 ;  /* 0x0000008e02001986 */ /* 0x0005e2000c101904 */
[----:B------:R-:W-:Y:S02]  /*f2960*/  ISETP.GE.AND P0, PT, R0, c[0x0][0x17c], PT ;  /* 0x00005f0000007a0c */ /* 0x000fe40003f06270 */
[----:B------:R-:W-:Y:S01]  /*f2970*/  ISETP.LT.AND P4, PT, R151, c[0x0][0x178], !P2 ;  /* 0x00005e0097007a0c */ /* 0x000fe20005781270 */
[----:B------:R3:W-:Y:S01]  /*f2980*/  @P5 STG.E [R8.64], R206 ;  /* 0x000000ce08005986 */ /* 0x0007e2000c101904 */
[----:B------:R4:W-:Y:S01]  /*f2990*/  @P3 STG.E [R12.64], R14 ;  /* 0x0000000e0c003986 */ /* 0x0009e2000c101904 */
[----:B------:R-:W-:Y:S01]  /*f29a0*/  ISETP.LT.AND P3, PT, R111, c[0x0][0x178], !P2 ;  /* 0x00005e006f007a0c */ /* 0x000fe20005761270 */
[----:B------:R4:W-:Y:S01]  /*f29b0*/  @P6 STG.E [R10.64], R127 ;  /* 0x0000007f0a006986 */ /* 0x0009e2000c101904 */
[----:B------:R-:W-:Y:S02]  /*f29c0*/  ISETP.LT.AND P2, PT, R186, c[0x0][0x178], !P2 ;  /* 0x00005e00ba007a0c */ /* 0x000fe40005741270 */
[----:B------:R-:W-:-:S02]  /*f29d0*/  ISETP.LT.AND P6, PT, R150, c[0x0][0x178], !P0 ;  /* 0x00005e0096007a0c */ /* 0x000fc400047c1270 */
[----:B------:R-:W-:Y:S02]  /*f29e0*/  ISETP.LT.AND P5, PT, R151, c[0x0][0x178], !P0 ;  /* 0x00005e0097007a0c */ /* 0x000fe400047a1270 */
[C---:B-1----:R-:W-:Y:S01]  /*f29f0*/  IADD3 R19, R21.reuse, c[0x0][0x198], RZ ;  /* 0x0000660015137a10 */ /* 0x042fe20007ffe0ff */
[----:B------:R-:W-:Y:S01]  /*f2a00*/  IMAD.WIDE R16, R21, 0x4, R172 ;  /* 0x0000000415107825 */ /* 0x000fe200078e02ac */
[----:B------:R-:W-:-:S03]  /*f2a10*/  IADD3 R0, R252, 0x1f7, RZ ;  /* 0x000001f7fc007810 */ /* 0x000fc60007ffe0ff */
[----:B--2---:R-:W-:-:S04]  /*f2a20*/  IMAD.WIDE R2, R21, 0x4, R6 ;  /* 0x0000000415027825 */ /* 0x004fc800078e0206 */
[----:B---3--:R-:W-:-:S04]  /*f2a30*/  IMAD.WIDE R8, R21, 0x4, R4 ;  /* 0x0000000415087825 */ /* 0x008fc800078e0204 */
[C---:B----4-:R-:W-:Y:S01]  /*f2a40*/  IMAD.WIDE R12, R19.reuse, 0x4, R174 ;  /* 0x00000004130c7825 */ /* 0x050fe200078e02ae */
[----:B------:R1:W-:Y:S03]  /*f2a50*/  @P4 STG.E [R16.64], R143 ;  /* 0x0000008f10004986 */ /* 0x0003e6000c101904 */
[----:B------:R-:W-:Y:S01]  /*f2a60*/  IMAD.WIDE R10, R19, 0x4, R172 ;  /* 0x00000004130a7825 */ /* 0x000fe200078e02ac */
[----:B------:R-:W-:Y:S02]  /*f2a70*/  ISETP.GE.AND P1, PT, R0, c[0x0][0x17c], PT ;  /* 0x00005f0000007a0c */ /* 0x000fe40003f26270 */
[----:B------:R-:W-:Y:S01]  /*f2a80*/  ISETP.LT.AND P4, PT, R111, c[0x0][0x178], !P0 ;  /* 0x00005e006f007a0c */ /* 0x000fe20004781270 */
[----:B------:R2:W-:Y:S01]  /*f2a90*/  @P3 STG.E [R2.64], R207 ;  /* 0x000000cf02003986 */ /* 0x0005e2000c101904 */
[----:B------:R3:W-:Y:S02]  /*f2aa0*/  @P2 STG.E [R8.64], R15 ;  /* 0x0000000f08002986 */ /* 0x0007e4000c101904 */
        /* <DEDUP_REMOVED lines=8> */
[----:B--2---:R-:W-:Y:S01]  /*f2b30*/  IMAD.WIDE R2, R19, 0x4, R4 ;  /* 0x0000000413027825 */ /* 0x004fe200078e0204 */
[----:B------:R-:W-:-:S03]  /*f2b40*/  IADD3 R0, R252, 0x1f8, RZ ;  /* 0x000001f8fc007810 */ /* 0x000fc60007ffe0ff */
[----:B---3--:R-:W-:-:S04]  /*f2b50*/  IMAD.WIDE R8, R21, 0x4, R174 ;  /* 0x0000000415087825 */ /* 0x008fc800078e02ae */
[C---:B----4-:R-:W-:Y:S01]  /*f2b60*/  IMAD.WIDE R12, R21.reuse, 0x4, R6 ;  /* 0x00000004150c7825 */ /* 0x050fe200078e0206 */
[----:B------:R-:W-:Y:S03]  /*f2b70*/  @P4 STG.E [R16.64], R214 ;  /* 0x000000d610004986 */ /* 0x000fe6000c101904 */
[----:B------:R-:W-:Y:S01]  /*f2b80*/  IMAD.WIDE R10, R21, 0x4, R172 ;  /* 0x00000004150a7825 */ /* 0x000fe200078e02ac */
[----:B------:R-:W-:Y:S02]  /*f2b90*/  ISETP.LT.AND P4, PT, R186, c[0x0][0x178], !P1 ;  /* 0x00005e00ba007a0c */ /* 0x000fe40004f81270 */
[----:B------:R-:W-:Y:S01]  /*f2ba0*/  ISETP.GE.AND P3, PT, R0, c[0x0][0x17c], PT ;  /* 0x00005f0000007a0c */ /* 0x000fe20003f66270 */
[----:B------:R1:W-:Y:S01]  /*f2bb0*/  @P0 STG.E [R2.64], R22 ;  /* 0x0000001602000986 */ /* 0x0003e2000c101904 */
[----:B------:R2:W-:Y:S02]  /*f2bc0*/  @P6 STG.E [R8.64], R131 ;  /* 0x0000008308006986 */ /* 0x0005e4000c101904 */
[----:B------:R3:W-:Y:S02]  /*f2bd0*/  @P5 STG.E [R10.64], R159 ;  /* 0x0000009f0a005986 */ /* 0x0007e4000c101904 */
[----:B------:R4:W-:Y:S01]  /*f2be0*/  @P2 STG.E [R12.64], R215 ;  /* 0x000000d70c002986 */ /* 0x0009e2000c101904 */
[----:B------:R-:W-:-:S02]  /*f2bf0*/  IADD3 R0, R252, 0x1f9, RZ ;  /* 0x000001f9fc007810 */ /* 0x000fc40007ffe0ff */
[----:B------:R-:W-:Y:S02]  /*f2c00*/  ISETP.LT.AND P2, PT, R150, c[0x0][0x178], !P3 ;  /* 0x00005e0096007a0c */ /* 0x000fe40005f41270 */
[----:B------:R-:W-:Y:S01]  /*f2c10*/  ISETP.LT.AND P0, PT, R151, c[0x0][0x178], !P3 ;  /* 0x00005e0097007a0c */ /* 0x000fe20005f01270 */
[C---:B------:R-:W-:Y:S01]  /*f2c20*/  IMAD.WIDE R14, R21.reuse, 0x4, R4 ;  /* 0x00000004150e7825 */ /* 0x040fe200078e0204 */
[----:B------:R-:W-:Y:S02]  /*f2c30*/  IADD3 R21, R21, c[0x0][0x198], RZ ;  /* 0x0000660015157a10 */ /* 0x000fe40007ffe0ff */
[----:B------:R-:W-:Y:S02]  /*f2c40*/  ISETP.GE.AND P1, PT, R0, c[0x0][0x17c], PT ;  /* 0x00005f0000007a0c */ /* 0x000fe40003f26270 */
[----:B------:R-:W-:Y:S01]  /*f2c50*/  ISETP.LT.AND P6, PT, R111, c[0x0][0x178], !P3 ;  /* 0x00005e006f007a0c */ /* 0x000fe20005fc1270 */
[----:B------:R-:W-:Y:S01]  /*f2c60*/  ISETP.LT.AND P3, PT, R186, c[0x0][0x178], !P3 ;  /* 0x00005e00ba007a0c */ /* 0x000fe20005f61270 */
[----:B------:R-:W-:Y:S01]  /*f2c70*/  @P4 STG.E [R14.64], R23 ;  /* 0x000000170e004986 */ /* 0x000fe2000c101904 */
[----:B------:R-:W-:Y:S01]  /*f2c80*/  ISETP.LT.AND P4, PT, R150, c[0x0][0x178], !P1 ;  /* 0x00005e0096007a0c */ /* 0x000fe20004f81270 */
[----:B-1----:R-:W-:-:S04]  /*f2c90*/  IMAD.WIDE R2, R21, 0x4, R174 ;  /* 0x0000000415027825 */ /* 0x002fc800078e02ae */
[C---:B--2---:R-:W-:Y:S01]  /*f2ca0*/  IMAD.WIDE R8, R21.reuse, 0x4, R172 ;  /* 0x0000000415087825 */ /* 0x044fe200078e02ac */
[----:B------:R-:W-:Y:S02]  /*f2cb0*/  IADD3 R0, R252, 0x1fa, RZ ;  /* 0x000001fafc007810 */ /* 0x000fe40007ffe0ff */
[C---:B------:R-:W-:Y:S01]  /*f2cc0*/  IADD3 R19, R21.reuse, c[0x0][0x198], RZ ;  /* 0x0000660015137a10 */ /* 0x040fe20007ffe0ff */
[C---:B---3--:R-:W-:Y:S01]  /*f2cd0*/  IMAD.WIDE R10, R21.reuse, 0x4, R6 ;  /* 0x00000004150a7825 */ /* 0x048fe200078e0206 */
[----:B------:R1:W-:Y:S03]  /*f2ce0*/  @P2 STG.E [R2.64], R122 ;  /* 0x0000007a02002986 */ /* 0x0003e6000c101904 */
[----:B------:R2:W-:Y:S01]  /*f2cf0*/  @P0 STG.E [R8.64], R154 ;  /* 0x0000009a08000986 */ /* 0x0005e2000c101904 */
[----:B------:R-:W-:Y:S01]  /*f2d00*/  ISETP.GE.AND P5, PT, R0, c[0x0][0x17c], PT ;  /* 0x00005f0000007a0c */ /* 0x000fe20003fa6270 */
[----:B----4-:R-:W-:Y:S01]  /*f2d10*/  IMAD.WIDE R12, R21, 0x4, R4 ;  /* 0x00000004150c7825 */ /* 0x010fe200078e0204 */
[----:B------:R-:W-:-:S03]  /*f2d20*/  ISETP.LT.AND P0, PT, R151, c[0x0][0x178], !P1 ;  /* 0x00005e0097007a0c */ /* 0x000fc60004f01270 */
[----:B------:R-:W-:Y:S01]  /*f2d30*/  IMAD.WIDE R16, R19, 0x4, R174 ;  /* 0x0000000413107825 */ /* 0x000fe200078e02ae */
[----:B------:R-:W-:-:S03]  /*f2d40*/  ISETP.LT.AND P2, PT, R111, c[0x0][0x178], !P1 ;  /* 0x00005e006f007a0c */ /* 0x000fc60004f41270 */
[----:B------:R-:W-:Y:S01]  /*f2d50*/  ISETP.LT.AND P1, PT, R186, c[0x0][0x178], !P1 ;  /* 0x00005e00ba007a0c */ /* 0x000fe20004f21270 */
[----:B------:R3:W-:Y:S01]  /*f2d60*/  @P6 STG.E [R10.64], R194 ;  /* 0x000000c20a006986 */ /* 0x0007e2000c101904 */
[----:B------:R-:W-:Y:S01]  /*f2d70*/  ISETP.LT.AND P6, PT, R150, c[0x0][0x178], !P5 ;  /* 0x00005e0096007a0c */ /* 0x000fe20006fc1270 */
[----:B------:R4:W-:Y:S02]  /*f2d80*/  @P3 STG.E [R12.64], R26 ;  /* 0x0000001a0c003986 */ /* 0x0009e4000c101904 */
[----:B------:R4:W-:Y:S01]  /*f2d90*/  @P4 STG.E [R16.64], R123 ;  /* 0x0000007b10004986 */ /* 0x0009e2000c101904 */
[----:B------:R-:W-:Y:S02]  /*f2da0*/  ISETP.LT.AND P4, PT, R151, c[0x0][0x178], !P5 ;  /* 0x00005e0097007a0c */ /* 0x000fe40006f81270 */
[C---:B------:R-:W-:Y:S01]  /*f2db0*/  IADD3 R21, R19.reuse, c[0x0][0x198], RZ ;  /* 0x0000660013157a10 */ /* 0x040fe20007ffe0ff */
[----:B-1----:R-:W-:-:S04]  /*f2dc0*/  IMAD.WIDE R2, R19, 0x4, R172 ;  /* 0x0000000413027825 */ /* 0x002fc800078e02ac */
[----:B--2---:R-:W-:Y:S01]  /*f2dd0*/  IMAD.WIDE R8, R19, 0x4, R6 ;  /* 0x0000000413087825 */ /* 0x004fe200078e0206 */
[----:B------:R-:W-:-:S03]  /*f2de0*/  IADD3 R0, R252, 0x1fb, RZ ;  /* 0x000001fbfc007810 */ /* 0x000fc60007ffe0ff */
[----:B---3--:R-:W-:-:S04]  /*f2df0*/  IMAD.WIDE R10, R19, 0x4, R4 ;  /* 0x00000004130a7825 */ /* 0x008fc800078e0204 */
[C---:B----4-:R-:W-:Y:S01]  /*f2e00*/  IMAD.WIDE R12, R21.reuse, 0x4, R174 ;  /* 0x00000004150c7825 */ /* 0x050fe200078e02ae */
[----:B------:R1:W-:Y:S01]  /*f2e10*/  @P0 STG.E [R2.64], R155 ;  /* 0x0000009b02000986 */ /* 0x0003e2000c101904 */
[----:B------:R-:W-:Y:S02]  /*f2e20*/  ISETP.GE.AND P3, PT, R0, c[0x0][0x17c], PT ;  /* 0x00005f0000007a0c */ /* 0x000fe40003f66270 */
[----:B------:R2:W-:Y:S02]  /*f2e30*/  @P2 STG.E [R8.64], R195 ;  /* 0x000000c308002986 */ /* 0x0005e4000c101904 */
[----:B------:R-:W-:Y:S01]  /*f2e40*/  IMAD.WIDE R14, R21, 0x4, R172 ;  /* 0x00000004150e7825 */ /* 0x000fe200078e02ac */
[----:B------:R3:W-:Y:S01]  /*f2e50*/  @P1 STG.E [R10.64], R27 ;  /* 0x0000001b0a001986 */ /* 0x0007e2000c101904 */
[----:B------:R-:W-:Y:S02]  /*f2e60*/  ISETP.LT.AND P1, PT, R111, c[0x0][0x178], !P5 ;  /* 0x00005e006f007a0c */ /* 0x000fe40006f21270 */
[----:B------:R4:W-:Y:S01]  /*f2e70*/  @P6 STG.E [R12.64], R118 ;  /* 0x000000760c006986 */ /* 0x0009e2000c101904 */
[----:B------:R-:W-:-:S02]  /*f2e80*/  ISETP.LT.AND P5, PT, R186, c[0x0][0x178], !P5 ;  /* 0x00005e00ba007a0c */ /* 0x000fc40006fa1270 */
[----:B------:R-:W-:Y:S01]  /*f2e90*/  ISETP.LT.AND P6, PT, R150, c[0x0][0x178], !P3 ;  /* 0x00005e0096007a0c */ /* 0x000fe20005fc1270 */
[----:B------:R4:W-:Y:S01]  /*f2ea0*/  @P4 STG.E [R14.64], R162 ;  /* 0x000000a20e004986 */ /* 0x0009e2000c101904 */
[----:B------:R-:W-:Y:S02]  /*f2eb0*/  ISETP.LT.AND P0, PT, R151, c[0x0][0x178], !P3 ;  /* 0x00005e0097007a0c */ /* 0x000fe40005f01270 */
[----:B------:R-:W-:Y:S02]  /*f2ec0*/  IADD3 R17, R21, c[0x0][0x198], RZ ;  /* 0x0000660015117a10 */ /* 0x000fe40007ffe0ff */
[----:B------:R-:W-:Y:S02]  /*f2ed0*/  ISETP.LT.AND P4, PT, R111, c[0x0][0x178], !P3 ;  /* 0x00005e006f007a0c */ /* 0x000fe40005f81270 */
[----:B------:R-:W-:Y:S01]  /*f2ee0*/  IADD3 R16, R252, 0x1fc, RZ ;  /* 0x000001fcfc107810 */ /* 0x000fe20007ffe0ff */
[----:B-1----:R-:W-:-:S04]  /*f2ef0*/  IMAD.WIDE R2, R21, 0x4, R6 ;  /* 0x0000000415027825 */ /* 0x002fc800078e0206 */
[----:B--2---:R-:W-:-:S04]  /*f2f00*/  IMAD.WIDE R8, R21, 0x4, R4 ;  /* 0x0000000415087825 */ /* 0x004fc800078e0204 */
[----:B---3--:R-:W-:Y:S01]  /*f2f10*/  IMAD.WIDE R10, R17, 0x4, R174 ;  /* 0x00000004110a7825 */ /* 0x008fe200078e02ae */
[----:B------:R-:W-:-:S03]  /*f2f20*/  ISETP.GE.AND P2, PT, R16, c[0x0][0x17c], PT ;  /* 0x00005f0010007a0c */ /* 0x000fc60003f46270 */
[C---:B----4-:R-:W-:Y:S01]  /*f2f30*/  IMAD.WIDE R12, R17.reuse, 0x4, R172 ;  /* 0x00000004110c7825 */ /* 0x050fe200078e02ac */
[----:B------:R1:W-:Y:S03]  /*f2f40*/  @P1 STG.E [R2.64], R202 ;  /* 0x000000ca02001986 */ /* 0x0003e6000c101904 */
[----:B------:R-:W-:-:S04]  /*f2f50*/  IMAD.WIDE R14, R17, 0x4, R6 ;  /* 0x00000004110e7825 */ /* 0x000fc800078e0206 */
[----:B------:R2:W-:Y:S02]  /*f2f60*/  @P5 STG.E [R8.64], R30 ;  /* 0x0000001e08005986 */ /* 0x0005e4000c101904 */
[----:B------:R3:W-:Y:S01]  /*f2f70*/  @P6 STG.E [R10.64], R119 ;  /* 0x000000770a006986 */ /* 0x0007e2000c101904 */
[----:B------:R-:W-:Y:S02]  /*f2f80*/  ISETP.LT.AND P3, PT, R186, c[0x0][0x178], !P3 ;  /* 0x00005e00ba007a0c */ /* 0x000fe40005f61270 */
[----:B------:R-:W-:Y:S02]  /*f2f90*/  ISETP.LT.AND P6, PT, R150, c[0x0][0x178], !P2 ;  /* 0x00005e0096007a0c */ /* 0x000fe400057c1270 */
[----:B------:R-:W-:Y:S01]  /*f2fa0*/  ISETP.LT.AND P5, PT, R151, c[0x0][0x178], !P2 ;  /* 0x00005e0097007a0c */ /* 0x000fe200057a1270 */
[----:B------:R4:W-:Y:S01]  /*f2fb0*/  @P0 STG.E [R12.64], R163 ;  /* 0x000000a30c000986 */ /* 0x0009e2000c101904 */
[----:B------:R4:W-:Y:S01]  /*f2fc0*/  @P4 STG.E [R14.64], R203 ;  /* 0x000000cb0e004986 */ /* 0x0009e2000c101904 */
[----:B------:R-:W-:-:S02]  /*f2fd0*/  IADD3 R19, R17, c[0x0][0x198], RZ ;  /* 0x0000660011137a10 */ /* 0x000fc40007ffe0ff */
[----:B------:R-:W-:Y:S01]  /*f2fe0*/  ISETP.LT.AND P4, PT, R111, c[0x0][0x178], !P2 ;  /* 0x00005e006f007a0c */ /* 0x000fe20005781270 */
[----:B------:R-:W-:Y:S01]  /*f2ff0*/  ISETP.LT.AND P2, PT, R186, c[0x0][0x178], !P2 ;  /* 0x00005e00ba007a0c */ /* 0x000fe20005741270 */
[----:B------:R-:W-:Y:S01]  /*f3000*/  IADD3 R0, R252, 0x1fd, RZ ;  /* 0x000001fdfc007810 */ /* 0x000fe20007ffe0ff */
[----:B-1----:R-:W-:-:S04]  /*f3010*/  IMAD.WIDE R2, R17, 0x4, R4 ;  /* 0x0000000411027825 */ /* 0x002fc800078e0204 */
[----:B--2---:R-:W-:-:S04]  /*f3020*/  IMAD.WIDE R8, R19, 0x4, R174 ;  /* 0x0000000413087825 */ /* 0x004fc800078e02ae */
[----:B---3--:R-:W-:Y:S01]  /*f3030*/  IMAD.WIDE R10, R19, 0x4, R172 ;  /* 0x00000004130a7825 */ /* 0x008fe200078e02ac */
[----:B------:R-:W-:-:S03]  /*f3040*/  ISETP.GE.AND P1, PT, R0, c[0x0][0x17c], PT ;  /* 0x00005f0000007a0c */ /* 0x000fc60003f26270 */
[----:B------:R-:W-:Y:S01]  /*f3050*/  IADD3 R0, R252, 0x1fe, RZ ;  /* 0x000001fefc007810 */ /* 0x000fe20007ffe0ff */
[----:B------:R1:W-:Y:S01]  /*f3060*/  @P3 STG.E [R2.64], R31 ;  /* 0x0000001f02003986 */ /* 0x0003e2000c101904 */
[----:B----4-:R-:W-:-:S04]  /*f3070*/  IMAD.WIDE R12, R19, 0x4, R6 ;  /* 0x00000004130c7825 */ /* 0x010fc800078e0206 */
[----:B------:R2:W-:Y:S02]  /*f3080*/  @P6 STG.E [R8.64], R114 ;  /* 0x0000007208006986 */ /* 0x0005e4000c101904 */
[----:B------:R-:W-:Y:S01]  /*f3090*/  IMAD.WIDE R14, R19, 0x4, R4 ;  /* 0x00000004130e7825 */ /* 0x000fe200078e0204 */
[----:B------:R3:W-:Y:S01]  /*f30a0*/  @P5 STG.E [R10.64], R146 ;  /* 0x000000920a005986 */ /* 0x0007e2000c101904 */
[----:B------:R-:W-:Y:S02]  /*f30b0*/  ISETP.GE.AND P0, PT, R0, c[0x0][0x17c], PT ;  /* 0x00005f0000007a0c */ /* 0x000fe40003f06270 */
[----:B------:R-:W-:Y:S02]  /*f30c0*/  ISETP.LT.AND P5, PT, R150, c[0x0][0x178], !P1 ;  /* 0x00005e0096007a0c */ /* 0x000fe40004fa1270 */
[----:B------:R-:W-:Y:S01]  /*f30d0*/  ISETP.LT.AND P6, PT, R151, c[0x0][0x178], !P1 ;  /* 0x00005e0097007a0c */ /* 0x000fe20004fc1270 */
[----:B------:R4:W-:Y:S01]  /*f30e0*/  @P4 STG.E [R12.64], R210 ;  /* 0x000000d20c004986 */ /* 0x0009e2000c101904 */
[----:B------:R-:W-:-:S02]  /*f30f0*/  ISETP.LT.AND P4, PT, R111, c[0x0][0x178], !P1 ;  /* 0x00005e006f007a0c */ /* 0x000fc40004f81270 */
[----:B------:R-:W-:Y:S01]  /*f3100*/  IADD3 R17, R19, c[0x0][0x198], RZ ;  /* 0x0000660013117a10 */ /* 0x000fe20007ffe0ff */
[----:B------:R4:W-:Y:S01]  /*f3110*/  @P2 STG.E [R14.64], R34 ;  /* 0x000000220e002986 */ /* 0x0009e2000c101904 */
[----:B------:R-:W-:Y:S02]  /*f3120*/  ISETP.LT.AND P1, PT, R186, c[0x0][0x178], !P1 ;  /* 0x00005e00ba007a0c */ /* 0x000fe40004f21270 */
[----:B------:R-:W-:Y:S02]  /*f3130*/  ISETP.LT.AND P2, PT, R150, c[0x0][0x178], !P0 ;  /* 0x00005e0096007a0c */ /* 0x000fe40004741270 */
[----:B------:R-:W-:Y:S02]  /*f3140*/  IADD3 R252, R252, 0x1ff, RZ ;  /* 0x000001fffcfc7810 */ /* 0x000fe40007ffe0ff */
[C---:B------:R-:W-:Y:S01]  /*f3150*/  IADD3 R19, R17.reuse, c[0x0][0x198], RZ ;  /* 0x0000660011137a10 */ /* 0x040fe20007ffe0ff */
[----:B-1----:R-:W-:-:S04]  /*f3160*/  IMAD.WIDE R2, R17, 0x4, R174 ;  /* 0x0000000411027825 */ /* 0x002fc800078e02ae */
[----:B--2---:R-:W-:-:S04]  /*f3170*/  IMAD.WIDE R8, R17, 0x4, R172 ;  /* 0x0000000411087825 */ /* 0x004fc800078e02ac */
[----:B---3--:R-:W-:Y:S01]  /*f3180*/  IMAD.WIDE R10, R17, 0x4, R6 ;  /* 0x00000004110a7825 */ /* 0x008fe200078e0206 */
[----:B------:R-:W-:-:S03]  /*f3190*/  ISETP.GE.AND P3, PT, R252, c[0x0][0x17c], PT ;  /* 0x00005f00fc007a0c */ /* 0x000fc60003f66270 */
[----:B----4-:R-:W-:-:S04]  /*f31a0*/  IMAD.WIDE R12, R17, 0x4, R4 ;  /* 0x00000004110c7825 */ /* 0x010fc800078e0204 */
[----:B------:R-:W-:Y:S01]  /*f31b0*/  IMAD.WIDE R16, R19, 0x4, R174 ;  /* 0x0000000413107825 */ /* 0x000fe200078e02ae */
[----:B------:R1:W-:Y:S03]  /*f31c0*/  @P5 STG.E [R2.64], R115 ;  /* 0x0000007302005986 */ /* 0x0003e6000c101904 */
[----:B------:R2:W-:Y:S01]  /*f31d0*/  @P6 STG.E [R8.64], R147 ;  /* 0x0000009308006986 */ /* 0x0005e2000c101904 */
[----:B------:R-:W-:Y:S01]  /*f31e0*/  ISETP.LT.AND P5, PT, R150, c[0x0][0x178], !P3 ;  /* 0x00005e0096007a0c */ /* 0x000fe20005fa1270 */
[----:B------:R3:W-:Y:S01]  /*f31f0*/  @P4 STG.E [R10.64], R211 ;  /* 0x000000d30a004986 */ /* 0x0007e2000c101904 */
[----:B------:R-:W4:Y:S04]  /*f3200*/  LDL.LU R150, [R1+0x4488] ;  /* 0x0044880001967983 */ /* 0x000f280000300800 */
[----:B------:R2:W-:Y:S01]  /*f3210*/  @P1 STG.E [R12.64], R35 ;  /* 0x000000230c001986 */ /* 0x0005e2000c101904 */
[----:B------:R-:W-:-:S02]  /*f3220*/  ISETP.LT.AND P6, PT, R151, c[0x0][0x178], !P3 ;  /* 0x00005e0097007a0c */ /* 0x000fc40005fc1270 */
[----:B------:R-:W-:Y:S01]  /*f3230*/  ISETP.LT.AND P4, PT, R151, c[0x0][0x178], !P0 ;  /* 0x00005e0097007a0c */ /* 0x000fe20004781270 */
[----:B------:R4:W-:Y:S01]  /*f3240*/  @P2 STG.E [R16.64], R110 ;  /* 0x0000006e10002986 */ /* 0x0009e2000c101904 */
[----:B------:R-:W4:Y:S01]  /*f3250*/  LDL.LU R151, [R1+0x4484] ;  /* 0x0044840001977983 */ /* 0x000f220000300800 */
[C---:B------:R-:W-:Y:S02]  /*f3260*/  ISETP.LT.AND P1, PT, R111.reuse, c[0x0][0x178], !P0 ;  /* 0x00005e006f007a0c */ /* 0x040fe40004721270 */
[----:B------:R-:W-:Y:S02]  /*f3270*/  ISETP.LT.AND P2, PT, R111, c[0x0][0x178], !P3 ;  /* 0x00005e006f007a0c */ /* 0x000fe40005f41270 */
[----:B------:R-:W4:Y:S01]  /*f3280*/  LDL.LU R111, [R1+0x4480] ;  /* 0x00448000016f7983 */ /* 0x000f220000300800 */
[----:B------:R-:W-:Y:S02]  /*f3290*/  ISETP.LT.AND P0, PT, R186, c[0x0][0x178], !P0 ;  /* 0x00005e00ba007a0c */ /* 0x000fe40004701270 */
[C---:B------:R-:W-:Y:S01]  /*f32a0*/  IADD3 R15, R19.reuse, c[0x0][0x198], RZ ;  /* 0x00006600130f7a10 */ /* 0x040fe20007ffe0ff */
[----:B-1----:R-:W-:-:S04]  /*f32b0*/  IMAD.WIDE R2, R19, 0x4, R172 ;  /* 0x0000000413027825 */ /* 0x002fc800078e02ac */
[----:B--2---:R-:W-:-:S04]  /*f32c0*/  IMAD.WIDE R8, R19, 0x4, R6 ;  /* 0x0000000413087825 */ /* 0x004fc800078e0206 */
[----:B---3--:R-:W-:-:S04]  /*f32d0*/  IMAD.WIDE R10, R19, 0x4, R4 ;  /* 0x00000004130a7825 */ /* 0x008fc800078e0204 */
[----:B------:R-:W-:-:S04]  /*f32e0*/  IMAD.WIDE R174, R15, 0x4, R174 ;  /* 0x000000040fae7825 */ /* 0x000fc800078e02ae */
[----:B------:R-:W-:-:S04]  /*f32f0*/  IMAD.WIDE R172, R15, 0x4, R172 ;  /* 0x000000040fac7825 */ /* 0x000fc800078e02ac */
[----:B------:R-:W-:Y:S01]  /*f3300*/  IMAD.WIDE R6, R15, 0x4, R6 ;  /* 0x000000040f067825 */ /* 0x000fe200078e0206 */
[----:B------:R-:W-:-:S03]  /*f3310*/  ISETP.LT.AND P3, PT, R186, c[0x0][0x178], !P3 ;  /* 0x00005e00ba007a0c */ /* 0x000fc60005f61270 */
[----:B------:R-:W-:Y:S01]  /*f3320*/  IMAD.WIDE R4, R15, 0x4, R4 ;  /* 0x000000040f047825 */ /* 0x000fe200078e0204 */
[----:B----4-:R1:W-:Y:S03]  /*f3330*/  @P4 STG.E [R2.64], R150 ;  /* 0x0000009602004986 */ /* 0x0103e6000c101904 */
[----:B------:R1:W-:Y:S02]  /*f3340*/  @P1 STG.E [R8.64], R218 ;  /* 0x000000da08001986 */ /* 0x0003e4000c101904 */
[----:B------:R1:W-:Y:S01]  /*f3350*/  @P0 STG.E [R10.64], R38 ;  /* 0x000000260a000986 */ /* 0x0003e2000c101904 */
[----:B------:R1:W-:Y:S01]  /*f3360*/  @P5 STG.E [R174.64], R111 ;  /* 0x0000006fae005986 */ /* 0x0003e2000c101904 */
[----:B------:R1:W-:Y:S02]  /*f3370*/  @P6 STG.E [R172.64], R151 ;  /* 0x00000097ac006986 */ /* 0x0003e4000c101904 */
[----:B------:R1:W-:Y:S02]  /*f3380*/  @P2 STG.E [R6.64], R219 ;  /* 0x000000db06002986 */ /* 0x0003e4000c101904 */
[----:B------:R-:W-:Y:S05]  /*f3390*/  @!P3 EXIT ;  /* 0x000000000000b94d */ /* 0x000fea0003800000 */
[----:B------:R-:W-:Y:S01]  /*f33a0*/  STG.E [R4.64], R39 ;  /* 0x0000002704007986 */ /* 0x000fe2000c101904 */
[----:B------:R-:W-:Y:S05]  /*f33b0*/  EXIT ;  /* 0x000000000000794d */ /* 0x000fea0003800000 */
.L_x_3:
[----:B------:R-:W-:-:S00]  /*f33c0*/  BRA `(.L_x_3) ;  /* 0xfffffff000007947 */ /* 0x000fc0000383ffff */
[----:B------:R-:W-:-:S00]  /*f33d0*/  NOP ;  /* 0x0000000000007918 */ /* 0x000fc00000000000 */
        /* <DEDUP_REMOVED lines=10> */
.L_x_4:


//--------------------- .nv.shared.matmul_kernel  --------------------------
	.section	.nv.shared.matmul_kernel,"aw",@nobits
	.sectionflags	@""
	.align	16
